	.target	sm_90a

	.elftype	@"ET_EXEC"


//--------------------- .note.nv.tkinfo           --------------------------
	.section	.note.nv.tkinfo,"",@"SHT_NOTE"
	.sectionflags	@"SHF_NOTE_NV_TKINFO"
	.tkinfo
        /*0018*/ 	.word	0x00000002
        /*0030*/ 	.string	""
        /*0030*/ 	.string	"ptxas"
        /*0030*/ 	.string	"Cuda compilation tools, release 13.0, V13.0.88"
        /*0030*/ 	.string	"Build cuda_13.0.r13.0/compiler.36424714_0"
        /*0030*/ 	.string	"-arch sm_90a -m 64 "



//--------------------- .note.nv.cuinfo           --------------------------
	.section	.note.nv.cuinfo,"",@"SHT_NOTE"
	.sectionflags	@"SHF_NOTE_NV_CUINFO"
        /*0018*/ 	.short	0x0002
        /*001a*/ 	.short	0x005a
        /*001c*/ 	.short	0x0082
	.zero		2


//--------------------- .nv.info                  --------------------------
	.section	.nv.info,"",@"SHT_CUDA_INFO"
	.align	4


	//----- nvinfo : EIATTR_REGCOUNT
	.align		4
        /*0000*/ 	.byte	0x04, 0x2f
        /*0002*/ 	.short	(.L_16 - .L_15)
	.align		4
.L_15:
        /*0004*/ 	.word	index@(_ZN7cutlass13device_kernelINS_4gemm6kernel13GemmUniversalIN4cute5tupleIJiiiiEEENS1_10collective13CollectiveMmaINS1_37MainloopSm90TmaGmmaWarpSpecializedFP8ILi6ENS5_IJNS4_1CILi1EEESB_SB_EEENS1_35KernelTmaWarpSpecializedCooperativeEEENS5_IJNSA_ILi256EEESF_NSA_ILi64EEEEEENS_12float_e4m3_tENS5_IJlSB_lEEESI_SJ_NS4_8TiledMMAINS4_8MMA_AtomIJNS4_4SM904GMMA31MMA_64x256x32_F32E4M3E4M3_SS_TNILNSN_7ScaleInE1ELSP_1EEEEEENS4_6LayoutINS5_IJNSA_ILi2EEESB_SB_EEENS5_IJSB_NSA_ILi0EEESV_EEEEENS5_IJNS4_10UnderscoreESY_SY_EEEEENS4_13SM90_TMA_LOADENS4_14ComposedLayoutINS4_7SwizzleILi2ELi4ELi3EEENS4_18smem_ptr_flag_bitsILi8EEENSS_INS5_IJNSA_ILi8EEESG_EEENS5_IJSG_SB_EEEEEEEvNS4_8identityES11_S1B_vS1C_EENS_8epilogue10collective18CollectiveEpilogueINS1E_22Sm90TmaWarpSpecializedILi4ELi2ELi16ELb0ELb0EEEJSH_NS5_IJNSA_ILi128EEENSA_ILi32EEEEEESI_SJ_SI_SJ_NS1E_6fusion15FusionCallbacksIS1I_NS1M_13LinCombEltActINS1E_6thread4SiLuESI_fSI_fLNS_15FloatRoundStyleE2EEESH_S1L_JEEES11_NS12_INS13_ILi1ELi4ELi3EEES16_NSS_INS5_IJS17_S1K_EEENS5_IJS1K_SB_EEEEEEENS4_39AutoVectorizingCopyWithAssumedAlignmentILi128EEENS4_14SM90_TMA_STOREES1Y_S20_NS4_9Copy_AtomIJNS4_17SM90_U32x4_STSM_NENS_6half_tEEEEvEEEvvEEEEvNT_6ParamsE)
        /*0008*/ 	.word	0x000000a8


	//----- nvinfo : EIATTR_FRAME_SIZE
	.align		4
.L_16:
        /*000c*/ 	.byte	0x04, 0x11
        /*000e*/ 	.short	(.L_18 - .L_17)
	.align		4
.L_17:
        /*0010*/ 	.word	index@($__internal_0_$__cuda_sm20_rcp_rn_f32_slowpath)
        /*0014*/ 	.word	0x000008b8


	//----- nvinfo : EIATTR_FRAME_SIZE
	.align		4
.L_18:
        /*0018*/ 	.byte	0x04, 0x11
        /*001a*/ 	.short	(.L_20 - .L_19)
	.align		4
.L_19:
        /*001c*/ 	.word	index@(_ZN7cutlass13device_kernelINS_4gemm6kernel13GemmUniversalIN4cute5tupleIJiiiiEEENS1_10collective13CollectiveMmaINS1_37MainloopSm90TmaGmmaWarpSpecializedFP8ILi6ENS5_IJNS4_1CILi1EEESB_SB_EEENS1_35KernelTmaWarpSpecializedCooperativeEEENS5_IJNSA_ILi256EEESF_NSA_ILi64EEEEEENS_12float_e4m3_tENS5_IJlSB_lEEESI_SJ_NS4_8TiledMMAINS4_8MMA_AtomIJNS4_4SM904GMMA31MMA_64x256x32_F32E4M3E4M3_SS_TNILNSN_7ScaleInE1ELSP_1EEEEEENS4_6LayoutINS5_IJNSA_ILi2EEESB_SB_EEENS5_IJSB_NSA_ILi0EEESV_EEEEENS5_IJNS4_10UnderscoreESY_SY_EEEEENS4_13SM90_TMA_LOADENS4_14ComposedLayoutINS4_7SwizzleILi2ELi4ELi3EEENS4_18smem_ptr_flag_bitsILi8EEENSS_INS5_IJNSA_ILi8EEESG_EEENS5_IJSG_SB_EEEEEEEvNS4_8identityES11_S1B_vS1C_EENS_8epilogue10collective18CollectiveEpilogueINS1E_22Sm90TmaWarpSpecializedILi4ELi2ELi16ELb0ELb0EEEJSH_NS5_IJNSA_ILi128EEENSA_ILi32EEEEEESI_SJ_SI_SJ_NS1E_6fusion15FusionCallbacksIS1I_NS1M_13LinCombEltActINS1E_6thread4SiLuESI_fSI_fLNS_15FloatRoundStyleE2EEESH_S1L_JEEES11_NS12_INS13_ILi1ELi4ELi3EEES16_NSS_INS5_IJS17_S1K_EEENS5_IJS1K_SB_EEEEEEENS4_39AutoVectorizingCopyWithAssumedAlignmentILi128EEENS4_14SM90_TMA_STOREES1Y_S20_NS4_9Copy_AtomIJNS4_17SM90_U32x4_STSM_NENS_6half_tEEEEvEEEvvEEEEvNT_6ParamsE)
        /*0020*/ 	.word	0x000008b8


	//----- nvinfo : EIATTR_MIN_STACK_SIZE
	.align		4
.L_20:
        /*0024*/ 	.byte	0x04, 0x12
        /*0026*/ 	.short	(.L_22 - .L_21)
	.align		4
.L_21:
        /*0028*/ 	.word	index@(_ZN7cutlass13device_kernelINS_4gemm6kernel13GemmUniversalIN4cute5tupleIJiiiiEEENS1_10collective13CollectiveMmaINS1_37MainloopSm90TmaGmmaWarpSpecializedFP8ILi6ENS5_IJNS4_1CILi1EEESB_SB_EEENS1_35KernelTmaWarpSpecializedCooperativeEEENS5_IJNSA_ILi256EEESF_NSA_ILi64EEEEEENS_12float_e4m3_tENS5_IJlSB_lEEESI_SJ_NS4_8TiledMMAINS4_8MMA_AtomIJNS4_4SM904GMMA31MMA_64x256x32_F32E4M3E4M3_SS_TNILNSN_7ScaleInE1ELSP_1EEEEEENS4_6LayoutINS5_IJNSA_ILi2EEESB_SB_EEENS5_IJSB_NSA_ILi0EEESV_EEEEENS5_IJNS4_10UnderscoreESY_SY_EEEEENS4_13SM90_TMA_LOADENS4_14ComposedLayoutINS4_7SwizzleILi2ELi4ELi3EEENS4_18smem_ptr_flag_bitsILi8EEENSS_INS5_IJNSA_ILi8EEESG_EEENS5_IJSG_SB_EEEEEEEvNS4_8identityES11_S1B_vS1C_EENS_8epilogue10collective18CollectiveEpilogueINS1E_22Sm90TmaWarpSpecializedILi4ELi2ELi16ELb0ELb0EEEJSH_NS5_IJNSA_ILi128EEENSA_ILi32EEEEEESI_SJ_SI_SJ_NS1E_6fusion15FusionCallbacksIS1I_NS1M_13LinCombEltActINS1E_6thread4SiLuESI_fSI_fLNS_15FloatRoundStyleE2EEESH_S1L_JEEES11_NS12_INS13_ILi1ELi4ELi3EEES16_NSS_INS5_IJS17_S1K_EEENS5_IJS1K_SB_EEEEEEENS4_39AutoVectorizingCopyWithAssumedAlignmentILi128EEENS4_14SM90_TMA_STOREES1Y_S20_NS4_9Copy_AtomIJNS4_17SM90_U32x4_STSM_NENS_6half_tEEEEvEEEvvEEEEvNT_6ParamsE)
        /*002c*/ 	.word	0x000008b8
.L_22:


//--------------------- .nv.compat                --------------------------
	.section	.nv.compat,"",@"SHT_CUDA_COMPAT_INFO"
	.align	4
        /*0000*/ 	.byte	0x02, 0x09, 0x01, 0x00, 0x02, 0x02, 0x04, 0x00, 0x02, 0x05, 0x05, 0x00, 0x03, 0x07, 0x01, 0x01
        /*0010*/ 	.byte	0x02, 0x03, 0x01, 0x00, 0x02, 0x06, 0x01, 0x00, 0x04, 0x0b, 0x08, 0x00, 0x00, 0x00, 0x00, 0x00
        /*0020*/ 	.byte	0x00, 0x00, 0x00, 0x00


//--------------------- .nv.info._ZN7cutlass13device_kernelINS_4gemm6kernel13GemmUniversalIN4cute5tupleIJiiiiEEENS1_10collective13CollectiveMmaINS1_37MainloopSm90TmaGmmaWarpSpecializedFP8ILi6ENS5_IJNS4_1CILi1EEESB_SB_EEENS1_35KernelTmaWarpSpecializedCooperativeEEENS5_IJNSA_ILi256EEESF_NSA_ILi64EEEEEENS_12float_e4m3_tENS5_IJlSB_lEEESI_SJ_NS4_8TiledMMAINS4_8MMA_AtomIJNS4_4SM904GMMA31MMA_64x256x32_F32E4M3E4M3_SS_TNILNSN_7ScaleInE1ELSP_1EEEEEENS4_6LayoutINS5_IJNSA_ILi2EEESB_SB_EEENS5_IJSB_NSA_ILi0EEESV_EEEEENS5_IJNS4_10UnderscoreESY_SY_EEEEENS4_13SM90_TMA_LOADENS4_14ComposedLayoutINS4_7SwizzleILi2ELi4ELi3EEENS4_18smem_ptr_flag_bitsILi8EEENSS_INS5_IJNSA_ILi8EEESG_EEENS5_IJSG_SB_EEEEEEEvNS4_8identityES11_S1B_vS1C_EENS_8epilogue10collective18CollectiveEpilogueINS1E_22Sm90TmaWarpSpecializedILi4ELi2ELi16ELb0ELb0EEEJSH_NS5_IJNSA_ILi128EEENSA_ILi32EEEEEESI_SJ_SI_SJ_NS1E_6fusion15FusionCallbacksIS1I_NS1M_13LinCombEltActINS1E_6thread4SiLuESI_fSI_fLNS_15FloatRoundStyleE2EEESH_S1L_JEEES11_NS12_INS13_ILi1ELi4ELi3EEES16_NSS_INS5_IJS17_S1K_EEENS5_IJS1K_SB_EEEEEEENS4_39AutoVectorizingCopyWithAssumedAlignmentILi128EEENS4_14SM90_TMA_STOREES1Y_S20_NS4_9Copy_AtomIJNS4_17SM90_U32x4_STSM_NENS_6half_tEEEEvEEEvvEEEEvNT_6ParamsE --------------------------
	.section	.nv.info._ZN7cutlass13device_kernelINS_4gemm6kernel13GemmUniversalIN4cute5tupleIJiiiiEEENS1_10collective13CollectiveMmaINS1_37MainloopSm90TmaGmmaWarpSpecializedFP8ILi6ENS5_IJNS4_1CILi1EEESB_SB_EEENS1_35KernelTmaWarpSpecializedCooperativeEEENS5_IJNSA_ILi256EEESF_NSA_ILi64EEEEEENS_12float_e4m3_tENS5_IJlSB_lEEESI_SJ_NS4_8TiledMMAINS4_8MMA_AtomIJNS4_4SM904GMMA31MMA_64x256x32_F32E4M3E4M3_SS_TNILNSN_7ScaleInE1ELSP_1EEEEEENS4_6LayoutINS5_IJNSA_ILi2EEESB_SB_EEENS5_IJSB_NSA_ILi0EEESV_EEEEENS5_IJNS4_10UnderscoreESY_SY_EEEEENS4_13SM90_TMA_LOADENS4_14ComposedLayoutINS4_7SwizzleILi2ELi4ELi3EEENS4_18smem_ptr_flag_bitsILi8EEENSS_INS5_IJNSA_ILi8EEESG_EEENS5_IJSG_SB_EEEEEEEvNS4_8identityES11_S1B_vS1C_EENS_8epilogue10collective18CollectiveEpilogueINS1E_22Sm90TmaWarpSpecializedILi4ELi2ELi16ELb0ELb0EEEJSH_NS5_IJNSA_ILi128EEENSA_ILi32EEEEEESI_SJ_SI_SJ_NS1E_6fusion15FusionCallbacksIS1I_NS1M_13LinCombEltActINS1E_6thread4SiLuESI_fSI_fLNS_15FloatRoundStyleE2EEESH_S1L_JEEES11_NS12_INS13_ILi1ELi4ELi3EEES16_NSS_INS5_IJS17_S1K_EEENS5_IJS1K_SB_EEEEEEENS4_39AutoVectorizingCopyWithAssumedAlignmentILi128EEENS4_14SM90_TMA_STOREES1Y_S20_NS4_9Copy_AtomIJNS4_17SM90_U32x4_STSM_NENS_6half_tEEEEvEEEvvEEEEvNT_6ParamsE,"",@"SHT_CUDA_INFO"
	.sectionflags	@""
	.align	4


	//----- nvinfo : EIATTR_CUDA_API_VERSION
	.align		4
        /*0000*/ 	.byte	0x04, 0x37
        /*0002*/ 	.short	(.L_24 - .L_23)
.L_23:
        /*0004*/ 	.word	0x00000082


	//----- nvinfo : EIATTR_KPARAM_INFO
	.align		4
.L_24:
        /*0008*/ 	.byte	0x04, 0x17
        /*000a*/ 	.short	(.L_26 - .L_25)
.L_25:
        /*000c*/ 	.word	0x00000000
        /*0010*/ 	.short	0x0000
        /*0012*/ 	.short	0x0070
        /*0014*/ 	.byte	0x00, 0xf0, 0x01, 0x1c


	//----- nvinfo : EIATTR_SPARSE_MMA_MASK
	.align		4
.L_26:
        /*0018*/ 	.byte	0x03, 0x50
        /*001a*/ 	.short	0x0000


	//----- nvinfo : EIATTR_MAXREG_COUNT
	.align		4
        /*001c*/ 	.byte	0x03, 0x1b
        /*001e*/ 	.short	0x00a8


	//----- nvinfo : EIATTR_NUM_BARRIERS
	.align		4
        /*0020*/ 	.byte	0x02, 0x4c
        /*0022*/ 	.byte	0x02
	.zero		1


	//----- nvinfo : EIATTR_EXTERNS
	.align		4
        /*0024*/ 	.byte	0x04, 0x0f
        /*0026*/ 	.short	(.L_28 - .L_27)


	//   ....[0]....
	.align		4
.L_27:
        /*0028*/ 	.word	index@(__assertfail)


	//----- nvinfo : EIATTR_ANNOTATIONS
	.align		4
.L_28:
        /*002c*/ 	.byte	0x04, 0x55
        /*002e*/ 	.short	(.L_30 - .L_29)


	//   ....[0]....
.L_29:
        /*0030*/ 	.word	0x00000001
        /*0034*/ 	.byte	0x20, 0x0b, 0x00, 0x00, 0x01, 0x00, 0x00, 0x00, 0x50, 0x0b, 0x00, 0x00, 0x01, 0x00, 0x00, 0x00
        /* <DEDUP_REMOVED lines=1537> */
        /*6054*/ 	.byte	0x00, 0x77, 0x03, 0x00


	//----- nvinfo : EIATTR_MERCURY_ISA_VERSION
	.align		4
.L_30:
        /*6058*/ 	.byte	0x03, 0x5f
        /*605a*/ 	.short	0x0101


	//----- nvinfo : EIATTR_INT_WARP_WIDE_INSTR_OFFSETS
	.align		4
        /*605c*/ 	.byte	0x04, 0x31
        /*605e*/ 	.short	(.L_32 - .L_31)


	//   ....[0]....
.L_31:
        /*6060*/ 	.word	0x000009f0


	//   ....[1]....
        /*6064*/ 	.word	0x00000a10


	//   ....[2]....
        /*6068*/ 	.word	0x00000a20


	//----- nvinfo : EIATTR_COOP_GROUP_MASK_REGIDS
	.align		4
.L_32:
        /*606c*/ 	.byte	0x04, 0x29
        /*606e*/ 	.short	(.L_34 - .L_33)


	//   ....[0]....
.L_33:
        /*6070*/ 	.word	0xffffffff


	//   ....[1]....
        /*6074*/ 	.word	0xffffffff


	//   ....[2]....
        /*6078*/ 	.word	0xffffffff


	//   ....[3]....
        /*607c*/ 	.word	0xffffffff


	//   ....[4]....
        /*6080*/ 	.word	0xffffffff


	//   ....[5]....
        /*6084*/ 	.word	0xffffffff


	//----- nvinfo : EIATTR_COOP_GROUP_INSTR_OFFSETS
	.align		4
.L_34:
        /*6088*/ 	.byte	0x04, 0x28
        /*608a*/ 	.short	(.L_36 - .L_35)


	//   ....[0]....
.L_35:
        /*608c*/ 	.word	0x00000060


	//   ....[1]....
        /*6090*/ 	.word	0x00000090


	//   ....[2]....
        /*6094*/ 	.word	0x000004e0


	//   ....[3]....
        /*6098*/ 	.word	0x00000710


	//   ....[4]....
        /*609c*/ 	.word	0x00000900


	//   ....[5]....
        /*60a0*/ 	.word	0x00002d80


	//----- nvinfo : EIATTR_REG_RECONFIG
	.align		4
.L_36:
        /*60a4*/ 	.byte	0x01, 0x54
	.zero		2


	//----- nvinfo : EIATTR_SYSCALL_OFFSETS
	.align		4
        /*60a8*/ 	.byte	0x04, 0x46
        /*60aa*/ 	.short	(.L_38 - .L_37)


	//   ....[0]....
.L_37:
        /*60ac*/ 	.word	0x000113b0


	//   ....[1]....
        /*60b0*/ 	.word	0x000114f0


	//----- nvinfo : EIATTR_MBARRIER_INSTR_OFFSETS
	.align		4
.L_38:
        /*60b4*/ 	.byte	0x04, 0x39
        /*60b6*/ 	.short	(.L_40 - .L_39)


	//   ....[0]....
.L_39:
        /*60b8*/ 	.word	0x00000640
        /*60bc*/ 	.word	0x000000ff
        /*60c0*/ 	.word	0x00000000
        /*60c4*/ 	.short	0x0100
        /*60c6*/ 	.byte	0x08
	.zero		1


	//   ....[1]....
        /*60c8*/ 	.word	0x00000650
        /*60cc*/ 	.word	0x000000ff
        /*60d0*/ 	.word	0x00000030
        /*60d4*/ 	.short	0x0100
        /*60d6*/ 	.byte	0x08
	.zero		1


	//   ....[2]....
        /*60d8*/ 	.word	0x00000660
        /*60dc*/ 	.word	0x000000ff
        /*60e0*/ 	.word	0x00000008
        /*60e4*/ 	.short	0x0100
        /*60e6*/ 	.byte	0x08
	.zero		1


	//   ....[3]....
        /*60e8*/ 	.word	0x00000670
        /*60ec*/ 	.word	0x000000ff
        /*60f0*/ 	.word	0x00000038
        /*60f4*/ 	.short	0x0100
        /*60f6*/ 	.byte	0x08
	.zero		1


	//   ....[4]....
        /*60f8*/ 	.word	0x00000680
        /*60fc*/ 	.word	0x000000ff
        /*6100*/ 	.word	0x00000010
        /*6104*/ 	.short	0x0100
        /*6106*/ 	.byte	0x08
	.zero		1


	//   ....[5]....
        /*6108*/ 	.word	0x00000690
        /*610c*/ 	.word	0x000000ff
        /*6110*/ 	.word	0x00000040
        /*6114*/ 	.short	0x0100
        /*6116*/ 	.byte	0x08
	.zero		1


	//   ....[6]....
        /*6118*/ 	.word	0x000006a0
        /*611c*/ 	.word	0x000000ff
        /*6120*/ 	.word	0x00000018
        /*6124*/ 	.short	0x0100
        /*6126*/ 	.byte	0x08
	.zero		1


	//   ....[7]....
        /*6128*/ 	.word	0x000006b0
        /*612c*/ 	.word	0x000000ff
        /*6130*/ 	.word	0x00000048
        /*6134*/ 	.short	0x0100
        /*6136*/ 	.byte	0x08
	.zero		1


	//   ....[8]....
        /*6138*/ 	.word	0x000006c0
        /*613c*/ 	.word	0x000000ff
        /*6140*/ 	.word	0x00000020
        /*6144*/ 	.short	0x0100
        /*6146*/ 	.byte	0x08
	.zero		1


	//   ....[9]....
        /*6148*/ 	.word	0x000006d0
        /*614c*/ 	.word	0x000000ff
        /*6150*/ 	.word	0x00000050
        /*6154*/ 	.short	0x0100
        /*6156*/ 	.byte	0x08
	.zero		1


	//   ....[10]....
        /*6158*/ 	.word	0x000006e0
        /*615c*/ 	.word	0x000000ff
        /*6160*/ 	.word	0x00000028
        /*6164*/ 	.short	0x0100
        /*6166*/ 	.byte	0x08
	.zero		1


	//   ....[11]....
        /*6168*/ 	.word	0x000006f0
        /*616c*/ 	.word	0x000000ff
        /*6170*/ 	.word	0x00000058
        /*6174*/ 	.short	0x0100
        /*6176*/ 	.byte	0x08
	.zero		1


	//   ....[12]....
        /*6178*/ 	.word	0x00000830
        /*617c*/ 	.word	0x000000ff
        /*6180*/ 	.word	0x00000060
        /*6184*/ 	.short	0x0100
        /*6186*/ 	.byte	0x08
	.zero		1


	//   ....[13]....
        /*6188*/ 	.word	0x00000840
        /*618c*/ 	.word	0x000000ff
        /*6190*/ 	.word	0x00000080
        /*6194*/ 	.short	0x0100
        /*6196*/ 	.byte	0x08
	.zero		1


	//   ....[14]....
        /*6198*/ 	.word	0x00000850
        /*619c*/ 	.word	0x000000ff
        /*61a0*/ 	.word	0x00000068
        /*61a4*/ 	.short	0x0100
        /*61a6*/ 	.byte	0x08
	.zero		1


	//   ....[15]....
        /*61a8*/ 	.word	0x00000860
        /*61ac*/ 	.word	0x000000ff
        /*61b0*/ 	.word	0x00000088
        /*61b4*/ 	.short	0x0100
        /*61b6*/ 	.byte	0x08
	.zero		1


	//   ....[16]....
        /*61b8*/ 	.word	0x00000870
        /*61bc*/ 	.word	0x000000ff
        /*61c0*/ 	.word	0x00000070
        /*61c4*/ 	.short	0x0100
        /*61c6*/ 	.byte	0x08
	.zero		1


	//   ....[17]....
        /*61c8*/ 	.word	0x00000880
        /*61cc*/ 	.word	0x000000ff
        /*61d0*/ 	.word	0x00000090
        /*61d4*/ 	.short	0x0100
        /*61d6*/ 	.byte	0x08
	.zero		1


	//   ....[18]....
        /*61d8*/ 	.word	0x00000890
        /*61dc*/ 	.word	0x000000ff
        /*61e0*/ 	.word	0x00000078
        /*61e4*/ 	.short	0x0100
        /*61e6*/ 	.byte	0x08
	.zero		1


	//   ....[19]....
        /*61e8*/ 	.word	0x000008a0
        /*61ec*/ 	.word	0x000000ff
        /*61f0*/ 	.word	0x00000098
        /*61f4*/ 	.short	0x0100
        /*61f6*/ 	.byte	0x08
	.zero		1


	//   ....[20]....
        /*61f8*/ 	.word	0x00000b70
        /*61fc*/ 	.word	0x000000ff
        /*6200*/ 	.word	0x000000a0
        /*6204*/ 	.short	0x0100
        /*6206*/ 	.byte	0x08
	.zero		1


	//   ....[21]....
        /*6208*/ 	.word	0x00000b80
        /*620c*/ 	.word	0x000000ff
        /*6210*/ 	.word	0x000000a8
        /*6214*/ 	.short	0x0100
        /*6216*/ 	.byte	0x08
	.zero		1


	//   ....[22]....
        /*6218*/ 	.word	0x00003170
        /*621c*/ 	.word	0x000000ff
        /*6220*/ 	.word	0x00000000
        /*6224*/ 	.short	0x010a
        /*6226*/ 	.byte	0x04
	.zero		1


	//   ....[23]....
        /*6228*/ 	.word	0x000031b0
        /*622c*/ 	.word	0x000000ff
        /*6230*/ 	.word	0x00000000
        /*6234*/ 	.short	0x010a
        /*6236*/ 	.byte	0x04
	.zero		1


	//   ....[24]....
        /*6238*/ 	.word	0x00007770
        /*623c*/ 	.word	0x000000ff
        /*6240*/ 	.word	0x00000000
        /*6244*/ 	.short	0x010a
        /*6246*/ 	.byte	0x06
	.zero		1


	//   ....[25]....
        /*6248*/ 	.word	0x000077b0
        /*624c*/ 	.word	0x000000ff
        /*6250*/ 	.word	0x00000000
        /*6254*/ 	.short	0x010a
        /*6256*/ 	.byte	0x06
	.zero		1


	//   ....[26]....
        /*6258*/ 	.word	0x0000d560
        /*625c*/ 	.word	0x000000ff
        /*6260*/ 	.word	0x00000000
        /*6264*/ 	.short	0x0101
        /*6266*/ 	.byte	0x05
	.zero		1


	//   ....[27]....
        /*6268*/ 	.word	0x00011190
        /*626c*/ 	.word	0x000000ff
        /*6270*/ 	.word	0x00000000
        /*6274*/ 	.short	0x0101
        /*6276*/ 	.byte	0x06
	.zero		1


	//   ....[28]....
        /*6278*/ 	.word	0x000119c0
        /*627c*/ 	.word	0x00000004
        /*6280*/ 	.word	0x00000060
        /*6284*/ 	.short	0x010a
        /*6286*/ 	.byte	0x3f
	.zero		1


	//   ....[29]....
        /*6288*/ 	.word	0x00011c70
        /*628c*/ 	.word	0x00000004
        /*6290*/ 	.word	0x00000000
        /*6294*/ 	.short	0x0101
        /*6296*/ 	.byte	0x3f
	.zero		1


	//   ....[30]....
        /*6298*/ 	.word	0x00013ba0
        /*629c*/ 	.word	0x00000004
        /*62a0*/ 	.word	0x00000060
        /*62a4*/ 	.short	0x010a
        /*62a6*/ 	.byte	0x3f
	.zero		1


	//   ....[31]....
        /*62a8*/ 	.word	0x00013e20
        /*62ac*/ 	.word	0x00000004
        /*62b0*/ 	.word	0x00000000
        /*62b4*/ 	.short	0x0101
        /*62b6*/ 	.byte	0x3f
	.zero		1


	//   ....[32]....
        /*62b8*/ 	.word	0x00015e00
        /*62bc*/ 	.word	0x00000004
        /*62c0*/ 	.word	0x00000060
        /*62c4*/ 	.short	0x010a
        /*62c6*/ 	.byte	0x3f
	.zero		1


	//   ....[33]....
        /*62c8*/ 	.word	0x000160c0
        /*62cc*/ 	.word	0x00000004
        /*62d0*/ 	.word	0x00000000
        /*62d4*/ 	.short	0x0101
        /*62d6*/ 	.byte	0x3f
	.zero		1


	//   ....[34]....
        /*62d8*/ 	.word	0x00017f60
        /*62dc*/ 	.word	0x00000004
        /*62e0*/ 	.word	0x00000060
        /*62e4*/ 	.short	0x010a
        /*62e6*/ 	.byte	0x3f
	.zero		1


	//   ....[35]....
        /*62e8*/ 	.word	0x00018220
        /*62ec*/ 	.word	0x00000004
        /*62f0*/ 	.word	0x00000000
        /*62f4*/ 	.short	0x0101
        /*62f6*/ 	.byte	0x3f
	.zero		1


	//   ....[36]....
        /*62f8*/ 	.word	0x0001a200
        /*62fc*/ 	.word	0x00000004
        /*6300*/ 	.word	0x00000060
        /*6304*/ 	.short	0x010a
        /*6306*/ 	.byte	0x3f
	.zero		1


	//   ....[37]....
        /*6308*/ 	.word	0x0001a4e0
        /*630c*/ 	.word	0x00000004
        /*6310*/ 	.word	0x00000000
        /*6314*/ 	.short	0x0101
        /*6316*/ 	.byte	0x3f
	.zero		1


	//   ....[38]....
        /*6318*/ 	.word	0x0001c390
        /*631c*/ 	.word	0x00000004
        /*6320*/ 	.word	0x00000060
        /*6324*/ 	.short	0x010a
        /*6326*/ 	.byte	0x3f
	.zero		1


	//   ....[39]....
        /*6328*/ 	.word	0x0001c670
        /*632c*/ 	.word	0x00000004
        /*6330*/ 	.word	0x00000000
        /*6334*/ 	.short	0x0101
        /*6336*/ 	.byte	0x3f
	.zero		1


	//   ....[40]....
        /*6338*/ 	.word	0x0001e620
        /*633c*/ 	.word	0x00000004
        /*6340*/ 	.word	0x00000060
        /*6344*/ 	.short	0x010a
        /*6346*/ 	.byte	0x3f
	.zero		1


	//   ....[41]....
        /*6348*/ 	.word	0x0001e900
        /*634c*/ 	.word	0x00000004
        /*6350*/ 	.word	0x00000000
        /*6354*/ 	.short	0x0101
        /*6356*/ 	.byte	0x3f
	.zero		1


	//   ....[42]....
        /*6358*/ 	.word	0x000207c0
        /*635c*/ 	.word	0x00000004
        /*6360*/ 	.word	0x00000060
        /*6364*/ 	.short	0x010a
        /*6366*/ 	.byte	0x3f
	.zero		1


	//   ....[43]....
        /*6368*/ 	.word	0x00020aa0
        /*636c*/ 	.word	0x00000004
        /*6370*/ 	.word	0x00000000
        /*6374*/ 	.short	0x0101
        /*6376*/ 	.byte	0x3f
	.zero		1


	//   ....[44]....
        /*6378*/ 	.word	0x00022a50
        /*637c*/ 	.word	0x00000004
        /*6380*/ 	.word	0x00000060
        /*6384*/ 	.short	0x010a
        /*6386*/ 	.byte	0x3f
	.zero		1


	//   ....[45]....
        /*6388*/ 	.word	0x00022d30
        /*638c*/ 	.word	0x00000004
        /*6390*/ 	.word	0x00000000
        /*6394*/ 	.short	0x0101
        /*6396*/ 	.byte	0x3f
	.zero		1


	//   ....[46]....
        /*6398*/ 	.word	0x00024bf0
        /*639c*/ 	.word	0x00000004
        /*63a0*/ 	.word	0x00000060
        /*63a4*/ 	.short	0x010a
        /*63a6*/ 	.byte	0x3f
	.zero		1


	//   ....[47]....
        /*63a8*/ 	.word	0x00024ed0
        /*63ac*/ 	.word	0x00000004
        /*63b0*/ 	.word	0x00000000
        /*63b4*/ 	.short	0x0101
        /*63b6*/ 	.byte	0x3f
	.zero		1


	//   ....[48]....
        /*63b8*/ 	.word	0x00026e90
        /*63bc*/ 	.word	0x00000004
        /*63c0*/ 	.word	0x00000060
        /*63c4*/ 	.short	0x010a
        /*63c6*/ 	.byte	0x3f
	.zero		1


	//   ....[49]....
        /*63c8*/ 	.word	0x00027170
        /*63cc*/ 	.word	0x00000004
        /*63d0*/ 	.word	0x00000000
        /*63d4*/ 	.short	0x0101
        /*63d6*/ 	.byte	0x3f
	.zero		1


	//   ....[50]....
        /*63d8*/ 	.word	0x000290b0
        /*63dc*/ 	.word	0x00000004
        /*63e0*/ 	.word	0x00000060
        /*63e4*/ 	.short	0x010a
        /*63e6*/ 	.byte	0x3f
	.zero		1


	//   ....[51]....
        /*63e8*/ 	.word	0x00029390
        /*63ec*/ 	.word	0x00000004
        /*63f0*/ 	.word	0x00000000
        /*63f4*/ 	.short	0x0101
        /*63f6*/ 	.byte	0x3f
	.zero		1


	//   ....[52]....
        /*63f8*/ 	.word	0x0002b350
        /*63fc*/ 	.word	0x00000004
        /*6400*/ 	.word	0x00000060
        /*6404*/ 	.short	0x010a
        /*6406*/ 	.byte	0x3f
	.zero		1


	//   ....[53]....
        /*6408*/ 	.word	0x0002b630
        /*640c*/ 	.word	0x00000004
        /*6410*/ 	.word	0x00000000
        /*6414*/ 	.short	0x0101
        /*6416*/ 	.byte	0x3f
	.zero		1


	//   ....[54]....
        /*6418*/ 	.word	0x0002d5f0
        /*641c*/ 	.word	0x00000004
        /*6420*/ 	.word	0x00000060
        /*6424*/ 	.short	0x010a
        /*6426*/ 	.byte	0x3f
	.zero		1


	//   ....[55]....
        /*6428*/ 	.word	0x0002d8d0
        /*642c*/ 	.word	0x00000004
        /*6430*/ 	.word	0x00000000
        /*6434*/ 	.short	0x0101
        /*6436*/ 	.byte	0x3f
	.zero		1


	//   ....[56]....
        /*6438*/ 	.word	0x0002f890
        /*643c*/ 	.word	0x00000004
        /*6440*/ 	.word	0x00000060
        /*6444*/ 	.short	0x010a
        /*6446*/ 	.byte	0x3f
	.zero		1


	//   ....[57]....
        /*6448*/ 	.word	0x0002fb70
        /*644c*/ 	.word	0x00000004
        /*6450*/ 	.word	0x00000000
        /*6454*/ 	.short	0x0101
        /*6456*/ 	.byte	0x3f
	.zero		1


	//   ....[58]....
        /*6458*/ 	.word	0x00031b30
        /*645c*/ 	.word	0x00000005
        /*6460*/ 	.word	0x00000060
        /*6464*/ 	.short	0x010a
        /*6466*/ 	.byte	0x3f
	.zero		1


	//   ....[59]....
        /*6468*/ 	.word	0x00031dc0
        /*646c*/ 	.word	0x00000004
        /*6470*/ 	.word	0x00000000
        /*6474*/ 	.short	0x0101
        /*6476*/ 	.byte	0x3f
	.zero		1


	//   ....[60]....
        /*6478*/ 	.word	0x00034b90
        /*647c*/ 	.word	0x000000ff
        /*6480*/ 	.word	0x000000a8
        /*6484*/ 	.short	0x010a
        /*6486*/ 	.byte	0x04
	.zero		1


	//   ....[61]....
        /*6488*/ 	.word	0x00034fb0
        /*648c*/ 	.word	0x000000ff
        /*6490*/ 	.word	0x00000080
        /*6494*/ 	.short	0x010a
        /*6496*/ 	.byte	0x0d
	.zero		1


	//   ....[62]....
        /*6498*/ 	.word	0x000350a0
        /*649c*/ 	.word	0x000000ff
        /*64a0*/ 	.word	0x00000060
        /*64a4*/ 	.short	0x010b
        /*64a6*/ 	.byte	0x0d
	.zero		1


	//   ....[63]....
        /*64a8*/ 	.word	0x00035100
        /*64ac*/ 	.word	0x000000ff
        /*64b0*/ 	.word	0x00000000
        /*64b4*/ 	.short	0x0101
        /*64b6*/ 	.byte	0x1e
	.zero		1


	//   ....[64]....
        /*64b8*/ 	.word	0x00035130
        /*64bc*/ 	.word	0x000000ff
        /*64c0*/ 	.word	0x00000088
        /*64c4*/ 	.short	0x010a
        /*64c6*/ 	.byte	0x0d
	.zero		1


	//   ....[65]....
        /*64c8*/ 	.word	0x00035240
        /*64cc*/ 	.word	0x000000ff
        /*64d0*/ 	.word	0x00000068
        /*64d4*/ 	.short	0x010b
        /*64d6*/ 	.byte	0x0d
	.zero		1


	//   ....[66]....
        /*64d8*/ 	.word	0x000352b0
        /*64dc*/ 	.word	0x000000ff
        /*64e0*/ 	.word	0x00000000
        /*64e4*/ 	.short	0x0101
        /*64e6*/ 	.byte	0x1d
	.zero		1


	//   ....[67]....
        /*64e8*/ 	.word	0x000352e0
        /*64ec*/ 	.word	0x000000ff
        /*64f0*/ 	.word	0x00000090
        /*64f4*/ 	.short	0x010a
        /*64f6*/ 	.byte	0x0d
	.zero		1


	//   ....[68]....
        /*64f8*/ 	.word	0x000353e0
        /*64fc*/ 	.word	0x000000ff
        /*6500*/ 	.word	0x00000070
        /*6504*/ 	.short	0x010b
        /*6506*/ 	.byte	0x0d
	.zero		1


	//   ....[69]....
        /*6508*/ 	.word	0x00035440
        /*650c*/ 	.word	0x000000ff
        /*6510*/ 	.word	0x00000000
        /*6514*/ 	.short	0x0101
        /*6516*/ 	.byte	0x16
	.zero		1


	//   ....[70]....
        /*6518*/ 	.word	0x00035470
        /*651c*/ 	.word	0x000000ff
        /*6520*/ 	.word	0x00000098
        /*6524*/ 	.short	0x010a
        /*6526*/ 	.byte	0x0d
	.zero		1


	//   ....[71]....
        /*6528*/ 	.word	0x00035570
        /*652c*/ 	.word	0x000000ff
        /*6530*/ 	.word	0x00000078
        /*6534*/ 	.short	0x010b
        /*6536*/ 	.byte	0x0d
	.zero		1


	//   ....[72]....
        /*6538*/ 	.word	0x000355e0
        /*653c*/ 	.word	0x000000ff
        /*6540*/ 	.word	0x00000000
        /*6544*/ 	.short	0x0101
        /*6546*/ 	.byte	0x17
	.zero		1


	//   ....[73]....
        /*6548*/ 	.word	0x00035620
        /*654c*/ 	.word	0x000000ff
        /*6550*/ 	.word	0x00000080
        /*6554*/ 	.short	0x010a
        /*6556*/ 	.byte	0x0d
	.zero		1


	//   ....[74]....
        /*6558*/ 	.word	0x00035710
        /*655c*/ 	.word	0x000000ff
        /*6560*/ 	.word	0x00000060
        /*6564*/ 	.short	0x010b
        /*6566*/ 	.byte	0x0d
	.zero		1


	//   ....[75]....
        /*6568*/ 	.word	0x00035750
        /*656c*/ 	.word	0x000000ff
        /*6570*/ 	.word	0x00000000
        /*6574*/ 	.short	0x0101
        /*6576*/ 	.byte	0x1e
	.zero		1


	//   ....[76]....
        /*6578*/ 	.word	0x00035780
        /*657c*/ 	.word	0x000000ff
        /*6580*/ 	.word	0x00000088
        /*6584*/ 	.short	0x010a
        /*6586*/ 	.byte	0x0d
	.zero		1


	//   ....[77]....
        /*6588*/ 	.word	0x00035880
        /*658c*/ 	.word	0x000000ff
        /*6590*/ 	.word	0x00000068
        /*6594*/ 	.short	0x010b
        /*6596*/ 	.byte	0x0d
	.zero		1


	//   ....[78]....
        /*6598*/ 	.word	0x000358c0
        /*659c*/ 	.word	0x000000ff
        /*65a0*/ 	.word	0x00000000
        /*65a4*/ 	.short	0x0101
        /*65a6*/ 	.byte	0x1d
	.zero		1


	//   ....[79]....
        /*65a8*/ 	.word	0x00035900
        /*65ac*/ 	.word	0x000000ff
        /*65b0*/ 	.word	0x00000090
        /*65b4*/ 	.short	0x010a
        /*65b6*/ 	.byte	0x0d
	.zero		1


	//   ....[80]....
        /*65b8*/ 	.word	0x000359f0
        /*65bc*/ 	.word	0x000000ff
        /*65c0*/ 	.word	0x00000070
        /*65c4*/ 	.short	0x010b
        /*65c6*/ 	.byte	0x0d
	.zero		1


	//   ....[81]....
        /*65c8*/ 	.word	0x00035a30
        /*65cc*/ 	.word	0x000000ff
        /*65d0*/ 	.word	0x00000000
        /*65d4*/ 	.short	0x0101
        /*65d6*/ 	.byte	0x16
	.zero		1


	//   ....[82]....
        /*65d8*/ 	.word	0x00035a60
        /*65dc*/ 	.word	0x000000ff
        /*65e0*/ 	.word	0x00000098
        /*65e4*/ 	.short	0x010a
        /*65e6*/ 	.byte	0x0d
	.zero		1


	//   ....[83]....
        /*65e8*/ 	.word	0x00035b60
        /*65ec*/ 	.word	0x000000ff
        /*65f0*/ 	.word	0x00000078
        /*65f4*/ 	.short	0x010b
        /*65f6*/ 	.byte	0x0d
	.zero		1


	//   ....[84]....
        /*65f8*/ 	.word	0x00035ba0
        /*65fc*/ 	.word	0x000000ff
        /*6600*/ 	.word	0x00000000
        /*6604*/ 	.short	0x0101
        /*6606*/ 	.byte	0x17
	.zero		1


	//   ....[85]....
        /*6608*/ 	.word	0x00035be0
        /*660c*/ 	.word	0x000000ff
        /*6610*/ 	.word	0x00000080
        /*6614*/ 	.short	0x010a
        /*6616*/ 	.byte	0x0d
	.zero		1


	//   ....[86]....
        /*6618*/ 	.word	0x00035ce0
        /*661c*/ 	.word	0x000000ff
        /*6620*/ 	.word	0x00000060
        /*6624*/ 	.short	0x010b
        /*6626*/ 	.byte	0x0d
	.zero		1


	//   ....[87]....
        /*6628*/ 	.word	0x00035d20
        /*662c*/ 	.word	0x000000ff
        /*6630*/ 	.word	0x00000000
        /*6634*/ 	.short	0x0101
        /*6636*/ 	.byte	0x1e
	.zero		1


	//   ....[88]....
        /*6638*/ 	.word	0x00035d50
        /*663c*/ 	.word	0x000000ff
        /*6640*/ 	.word	0x00000088
        /*6644*/ 	.short	0x010a
        /*6646*/ 	.byte	0x0d
	.zero		1


	//   ....[89]....
        /*6648*/ 	.word	0x00035e50
        /*664c*/ 	.word	0x000000ff
        /*6650*/ 	.word	0x00000068
        /*6654*/ 	.short	0x010b
        /*6656*/ 	.byte	0x0d
	.zero		1


	//   ....[90]....
        /*6658*/ 	.word	0x00035e90
        /*665c*/ 	.word	0x000000ff
        /*6660*/ 	.word	0x00000000
        /*6664*/ 	.short	0x0101
        /*6666*/ 	.byte	0x1d
	.zero		1


	//   ....[91]....
        /*6668*/ 	.word	0x00035ed0
        /*666c*/ 	.word	0x000000ff
        /*6670*/ 	.word	0x00000090
        /*6674*/ 	.short	0x010a
        /*6676*/ 	.byte	0x0d
	.zero		1


	//   ....[92]....
        /*6678*/ 	.word	0x00035fd0
        /*667c*/ 	.word	0x000000ff
        /*6680*/ 	.word	0x00000070
        /*6684*/ 	.short	0x010b
        /*6686*/ 	.byte	0x0d
	.zero		1


	//   ....[93]....
        /*6688*/ 	.word	0x00036010
        /*668c*/ 	.word	0x000000ff
        /*6690*/ 	.word	0x00000000
        /*6694*/ 	.short	0x0101
        /*6696*/ 	.byte	0x16
	.zero		1


	//   ....[94]....
        /*6698*/ 	.word	0x00036040
        /*669c*/ 	.word	0x000000ff
        /*66a0*/ 	.word	0x00000098
        /*66a4*/ 	.short	0x010a
        /*66a6*/ 	.byte	0x0d
	.zero		1


	//   ....[95]....
        /*66a8*/ 	.word	0x00036140
        /*66ac*/ 	.word	0x000000ff
        /*66b0*/ 	.word	0x00000078
        /*66b4*/ 	.short	0x010b
        /*66b6*/ 	.byte	0x0d
	.zero		1


	//   ....[96]....
        /*66b8*/ 	.word	0x00036180
        /*66bc*/ 	.word	0x000000ff
        /*66c0*/ 	.word	0x00000000
        /*66c4*/ 	.short	0x0101
        /*66c6*/ 	.byte	0x17
	.zero		1


	//   ....[97]....
        /*66c8*/ 	.word	0x000361c0
        /*66cc*/ 	.word	0x000000ff
        /*66d0*/ 	.word	0x00000080
        /*66d4*/ 	.short	0x010a
        /*66d6*/ 	.byte	0x0d
	.zero		1


	//   ....[98]....
        /*66d8*/ 	.word	0x000362c0
        /*66dc*/ 	.word	0x000000ff
        /*66e0*/ 	.word	0x00000060
        /*66e4*/ 	.short	0x010b
        /*66e6*/ 	.byte	0x0d
	.zero		1


	//   ....[99]....
        /*66e8*/ 	.word	0x00036300
        /*66ec*/ 	.word	0x000000ff
        /*66f0*/ 	.word	0x00000000
        /*66f4*/ 	.short	0x0101
        /*66f6*/ 	.byte	0x1e
	.zero		1


	//   ....[100]....
        /*66f8*/ 	.word	0x00036330
        /*66fc*/ 	.word	0x000000ff
        /*6700*/ 	.word	0x00000088
        /*6704*/ 	.short	0x010a
        /*6706*/ 	.byte	0x0d
	.zero		1


	//   ....[101]....
        /*6708*/ 	.word	0x00036430
        /*670c*/ 	.word	0x000000ff
        /*6710*/ 	.word	0x00000068
        /*6714*/ 	.short	0x010b
        /*6716*/ 	.byte	0x0d
	.zero		1


	//   ....[102]....
        /*6718*/ 	.word	0x00036470
        /*671c*/ 	.word	0x000000ff
        /*6720*/ 	.word	0x00000000
        /*6724*/ 	.short	0x0101
        /*6726*/ 	.byte	0x1d
	.zero		1


	//   ....[103]....
        /*6728*/ 	.word	0x000364b0
        /*672c*/ 	.word	0x000000ff
        /*6730*/ 	.word	0x00000090
        /*6734*/ 	.short	0x010a
        /*6736*/ 	.byte	0x0d
	.zero		1


	//   ....[104]....
        /*6738*/ 	.word	0x000365b0
        /*673c*/ 	.word	0x000000ff
        /*6740*/ 	.word	0x00000070
        /*6744*/ 	.short	0x010b
        /*6746*/ 	.byte	0x0d
	.zero		1


	//   ....[105]....
        /*6748*/ 	.word	0x000365f0
        /*674c*/ 	.word	0x000000ff
        /*6750*/ 	.word	0x00000000
        /*6754*/ 	.short	0x0101
        /*6756*/ 	.byte	0x16
	.zero		1


	//   ....[106]....
        /*6758*/ 	.word	0x00036620
        /*675c*/ 	.word	0x000000ff
        /*6760*/ 	.word	0x00000098
        /*6764*/ 	.short	0x010a
        /*6766*/ 	.byte	0x0d
	.zero		1


	//   ....[107]....
        /*6768*/ 	.word	0x00036720
        /*676c*/ 	.word	0x000000ff
        /*6770*/ 	.word	0x00000078
        /*6774*/ 	.short	0x010b
        /*6776*/ 	.byte	0x0d
	.zero		1


	//   ....[108]....
        /*6778*/ 	.word	0x00036770
        /*677c*/ 	.word	0x000000ff
        /*6780*/ 	.word	0x00000000
        /*6784*/ 	.short	0x0101
        /*6786*/ 	.byte	0x17
	.zero		1


	//   ....[109]....
        /*6788*/ 	.word	0x00036e90
        /*678c*/ 	.word	0x00000000
        /*6790*/ 	.word	0x00000080
        /*6794*/ 	.short	0x010a
        /*6796*/ 	.byte	0x3f
	.zero		1


	//   ....[110]....
        /*6798*/ 	.word	0x00036ed0
        /*679c*/ 	.word	0x00000000
        /*67a0*/ 	.word	0x00000088
        /*67a4*/ 	.short	0x010a
        /*67a6*/ 	.byte	0x3f
	.zero		1


	//   ....[111]....
        /*67a8*/ 	.word	0x00036f10
        /*67ac*/ 	.word	0x00000000
        /*67b0*/ 	.word	0x00000090
        /*67b4*/ 	.short	0x010a
        /*67b6*/ 	.byte	0x3f
	.zero		1


	//   ....[112]....
        /*67b8*/ 	.word	0x00036f70
        /*67bc*/ 	.word	0x00000000
        /*67c0*/ 	.word	0x00000098
        /*67c4*/ 	.short	0x010a
        /*67c6*/ 	.byte	0x3f
	.zero		1


	//   ....[113]....
        /*67c8*/ 	.word	0x000372c0
        /*67cc*/ 	.word	0x0000000e
        /*67d0*/ 	.word	0x00000030
        /*67d4*/ 	.short	0x010a
        /*67d6*/ 	.byte	0x3f
	.zero		1


	//   ....[114]....
        /*67d8*/ 	.word	0x00037600
        /*67dc*/ 	.word	0x00000002
        /*67e0*/ 	.word	0x000000a8
        /*67e4*/ 	.short	0x0101
        /*67e6*/ 	.byte	0x3f
	.zero		1


	//   ....[115]....
        /*67e8*/ 	.word	0x00037dd0
        /*67ec*/ 	.word	0x00000004
        /*67f0*/ 	.word	0x00000000
        /*67f4*/ 	.short	0x010a
        /*67f6*/ 	.byte	0x3f
	.zero		1


	//   ....[116]....
        /*67f8*/ 	.word	0x00037e60
        /*67fc*/ 	.word	0x00000003
        /*6800*/ 	.word	0x00000000
        /*6804*/ 	.short	0x010a
        /*6806*/ 	.byte	0x3f
	.zero		1


	//   ....[117]....
        /*6808*/ 	.word	0x00037ef0
        /*680c*/ 	.word	0x00000003
        /*6810*/ 	.word	0x00000000
        /*6814*/ 	.short	0x010a
        /*6816*/ 	.byte	0x3f
	.zero		1


	//   ....[118]....
        /*6818*/ 	.word	0x00037f80
        /*681c*/ 	.word	0x00000003
        /*6820*/ 	.word	0x00000000
        /*6824*/ 	.short	0x010a
        /*6826*/ 	.byte	0x3f
	.zero		1


	//   ....[119]....
        /*6828*/ 	.word	0x00038010
        /*682c*/ 	.word	0x00000003
        /*6830*/ 	.word	0x00000000
        /*6834*/ 	.short	0x010a
        /*6836*/ 	.byte	0x3f
	.zero		1


	//   ....[120]....
        /*6838*/ 	.word	0x000380a0
        /*683c*/ 	.word	0x00000003
        /*6840*/ 	.word	0x00000000
        /*6844*/ 	.short	0x010a
        /*6846*/ 	.byte	0x3f
	.zero		1


	//   ....[121]....
        /*6848*/ 	.word	0x00038110
        /*684c*/ 	.word	0x00000003
        /*6850*/ 	.word	0x00000000
        /*6854*/ 	.short	0x010a
        /*6856*/ 	.byte	0x3f
	.zero		1


	//   ....[122]....
        /*6858*/ 	.word	0x00038170
        /*685c*/ 	.word	0x00000006
        /*6860*/ 	.word	0x00000000
        /*6864*/ 	.short	0x010a
        /*6866*/ 	.byte	0x3f
	.zero		1


	//   ....[123]....
        /*6868*/ 	.word	0x000381c0
        /*686c*/ 	.word	0x00000004
        /*6870*/ 	.word	0x00000060
        /*6874*/ 	.short	0x010a
        /*6876*/ 	.byte	0x3f
	.zero		1


	//   ....[124]....
        /*6878*/ 	.word	0x00038210
        /*687c*/ 	.word	0x00000004
        /*6880*/ 	.word	0x00000060
        /*6884*/ 	.short	0x010a
        /*6886*/ 	.byte	0x3f
	.zero		1


	//   ....[125]....
        /*6888*/ 	.word	0x00038260
        /*688c*/ 	.word	0x00000004
        /*6890*/ 	.word	0x00000060
        /*6894*/ 	.short	0x010a
        /*6896*/ 	.byte	0x3f
	.zero		1


	//   ....[126]....
        /*6898*/ 	.word	0x000382b0
        /*689c*/ 	.word	0x00000004
        /*68a0*/ 	.word	0x00000060
        /*68a4*/ 	.short	0x010a
        /*68a6*/ 	.byte	0x3f
	.zero		1


	//   ....[127]....
        /*68a8*/ 	.word	0x00038300
        /*68ac*/ 	.word	0x00000004
        /*68b0*/ 	.word	0x00000060
        /*68b4*/ 	.short	0x010a
        /*68b6*/ 	.byte	0x3f
	.zero		1


	//   ....[128]....
        /*68b8*/ 	.word	0x00038350
        /*68bc*/ 	.word	0x00000004
        /*68c0*/ 	.word	0x00000060
        /*68c4*/ 	.short	0x010a
        /*68c6*/ 	.byte	0x3f
	.zero		1


	//   ....[129]....
        /*68c8*/ 	.word	0x000383a0
        /*68cc*/ 	.word	0x00000004
        /*68d0*/ 	.word	0x00000060
        /*68d4*/ 	.short	0x010a
        /*68d6*/ 	.byte	0x3f
	.zero		1


	//   ....[130]....
        /*68d8*/ 	.word	0x000383f0
        /*68dc*/ 	.word	0x00000004
        /*68e0*/ 	.word	0x00000060
        /*68e4*/ 	.short	0x010a
        /*68e6*/ 	.byte	0x3f
	.zero		1


	//   ....[131]....
        /*68e8*/ 	.word	0x00038440
        /*68ec*/ 	.word	0x00000004
        /*68f0*/ 	.word	0x00000060
        /*68f4*/ 	.short	0x010a
        /*68f6*/ 	.byte	0x3f
	.zero		1


	//   ....[132]....
        /*68f8*/ 	.word	0x00038490
        /*68fc*/ 	.word	0x00000004
        /*6900*/ 	.word	0x00000060
        /*6904*/ 	.short	0x010a
        /*6906*/ 	.byte	0x3f
	.zero		1


	//   ....[133]....
        /*6908*/ 	.word	0x000384e0
        /*690c*/ 	.word	0x00000004
        /*6910*/ 	.word	0x00000060
        /*6914*/ 	.short	0x010a
        /*6916*/ 	.byte	0x3f
	.zero		1


	//   ....[134]....
        /*6918*/ 	.word	0x00038530
        /*691c*/ 	.word	0x00000004
        /*6920*/ 	.word	0x00000060
        /*6924*/ 	.short	0x010a
        /*6926*/ 	.byte	0x3f
	.zero		1


	//   ....[135]....
        /*6928*/ 	.word	0x00038580
        /*692c*/ 	.word	0x00000004
        /*6930*/ 	.word	0x00000060
        /*6934*/ 	.short	0x010a
        /*6936*/ 	.byte	0x3f
	.zero		1


	//   ....[136]....
        /*6938*/ 	.word	0x000385d0
        /*693c*/ 	.word	0x00000004
        /*6940*/ 	.word	0x00000060
        /*6944*/ 	.short	0x010a
        /*6946*/ 	.byte	0x3f
	.zero		1


	//   ....[137]....
        /*6948*/ 	.word	0x00038620
        /*694c*/ 	.word	0x00000004
        /*6950*/ 	.word	0x00000060
        /*6954*/ 	.short	0x010a
        /*6956*/ 	.byte	0x3f
	.zero		1


	//   ....[138]....
        /*6958*/ 	.word	0x00038670
        /*695c*/ 	.word	0x00000005
        /*6960*/ 	.word	0x00000060
        /*6964*/ 	.short	0x010a
        /*6966*/ 	.byte	0x3f
	.zero		1


	//   ....[139]....
        /*6968*/ 	.word	0x000386d0
        /*696c*/ 	.word	0x00000005
        /*6970*/ 	.word	0x000000a8
        /*6974*/ 	.short	0x010a
        /*6976*/ 	.byte	0x3f
	.zero		1


	//   ....[140]....
        /*6978*/ 	.word	0x00038730
        /*697c*/ 	.word	0x00000003
        /*6980*/ 	.word	0x00000080
        /*6984*/ 	.short	0x010a
        /*6986*/ 	.byte	0x3f
	.zero		1


	//   ....[141]....
        /*6988*/ 	.word	0x00038790
        /*698c*/ 	.word	0x00000003
        /*6990*/ 	.word	0x00000088
        /*6994*/ 	.short	0x010a
        /*6996*/ 	.byte	0x3f
	.zero		1


	//   ....[142]....
        /*6998*/ 	.word	0x000387f0
        /*699c*/ 	.word	0x00000003
        /*69a0*/ 	.word	0x00000090
        /*69a4*/ 	.short	0x010a
        /*69a6*/ 	.byte	0x3f
	.zero		1


	//   ....[143]....
        /*69a8*/ 	.word	0x00038850
        /*69ac*/ 	.word	0x00000003
        /*69b0*/ 	.word	0x00000098
        /*69b4*/ 	.short	0x010a
        /*69b6*/ 	.byte	0x3f
	.zero		1


	//   ....[144]....
        /*69b8*/ 	.word	0x000388b0
        /*69bc*/ 	.word	0x00000004
        /*69c0*/ 	.word	0x00000080
        /*69c4*/ 	.short	0x010a
        /*69c6*/ 	.byte	0x3f
	.zero		1


	//   ....[145]....
        /*69c8*/ 	.word	0x00038910
        /*69cc*/ 	.word	0x00000004
        /*69d0*/ 	.word	0x00000088
        /*69d4*/ 	.short	0x010a
        /*69d6*/ 	.byte	0x3f
	.zero		1


	//   ....[146]....
        /*69d8*/ 	.word	0x00038970
        /*69dc*/ 	.word	0x00000004
        /*69e0*/ 	.word	0x00000090
        /*69e4*/ 	.short	0x010a
        /*69e6*/ 	.byte	0x3f
	.zero		1


	//   ....[147]....
        /*69e8*/ 	.word	0x000389d0
        /*69ec*/ 	.word	0x00000004
        /*69f0*/ 	.word	0x00000098
        /*69f4*/ 	.short	0x010a
        /*69f6*/ 	.byte	0x3f
	.zero		1


	//   ....[148]....
        /*69f8*/ 	.word	0x00038a30
        /*69fc*/ 	.word	0x00000005
        /*6a00*/ 	.word	0x00000080
        /*6a04*/ 	.short	0x010a
        /*6a06*/ 	.byte	0x3f
	.zero		1


	//   ....[149]....
        /*6a08*/ 	.word	0x00038a90
        /*6a0c*/ 	.word	0x00000005
        /*6a10*/ 	.word	0x00000088
        /*6a14*/ 	.short	0x010a
        /*6a16*/ 	.byte	0x3f
	.zero		1


	//   ....[150]....
        /*6a18*/ 	.word	0x00038af0
        /*6a1c*/ 	.word	0x00000005
        /*6a20*/ 	.word	0x00000090
        /*6a24*/ 	.short	0x010a
        /*6a26*/ 	.byte	0x3f
	.zero		1


	//   ....[151]....
        /*6a28*/ 	.word	0x00038b50
        /*6a2c*/ 	.word	0x00000005
        /*6a30*/ 	.word	0x00000098
        /*6a34*/ 	.short	0x010a
        /*6a36*/ 	.byte	0x3f
	.zero		1


	//   ....[152]....
        /*6a38*/ 	.word	0x00038bb0
        /*6a3c*/ 	.word	0x00000002
        /*6a40*/ 	.word	0x00000080
        /*6a44*/ 	.short	0x010a
        /*6a46*/ 	.byte	0x3f
	.zero		1


	//   ....[153]....
        /*6a48*/ 	.word	0x00038c10
        /*6a4c*/ 	.word	0x00000002
        /*6a50*/ 	.word	0x00000088
        /*6a54*/ 	.short	0x010a
        /*6a56*/ 	.byte	0x3f
	.zero		1


	//   ....[154]....
        /*6a58*/ 	.word	0x00038c70
        /*6a5c*/ 	.word	0x00000002
        /*6a60*/ 	.word	0x00000090
        /*6a64*/ 	.short	0x010a
        /*6a66*/ 	.byte	0x3f
	.zero		1


	//   ....[155]....
        /*6a68*/ 	.word	0x00038cd0
        /*6a6c*/ 	.word	0x00000002
        /*6a70*/ 	.word	0x00000098
        /*6a74*/ 	.short	0x010a
        /*6a76*/ 	.byte	0x3f
	.zero		1


	//   ....[156]....
        /*6a78*/ 	.word	0x00038d20
        /*6a7c*/ 	.word	0x00000000
        /*6a80*/ 	.word	0x00000080
        /*6a84*/ 	.short	0x010a
        /*6a86*/ 	.byte	0x3f
	.zero		1


	//   ....[157]....
        /*6a88*/ 	.word	0x00038d70
        /*6a8c*/ 	.word	0x00000000
        /*6a90*/ 	.word	0x00000088
        /*6a94*/ 	.short	0x010a
        /*6a96*/ 	.byte	0x3f
	.zero		1


	//   ....[158]....
        /*6a98*/ 	.word	0x00038dc0
        /*6a9c*/ 	.word	0x00000000
        /*6aa0*/ 	.word	0x00000090
        /*6aa4*/ 	.short	0x010a
        /*6aa6*/ 	.byte	0x3f
	.zero		1


	//   ....[159]....
        /*6aa8*/ 	.word	0x00038e90
        /*6aac*/ 	.word	0x0000000e
        /*6ab0*/ 	.word	0x00000030
        /*6ab4*/ 	.short	0x010a
        /*6ab6*/ 	.byte	0x3f
	.zero		1


	//   ....[160]....
        /*6ab8*/ 	.word	0x00038f60
        /*6abc*/ 	.word	0x00000004
        /*6ac0*/ 	.word	0x00000000
        /*6ac4*/ 	.short	0x010a
        /*6ac6*/ 	.byte	0x3f
	.zero		1


	//   ....[161]....
        /*6ac8*/ 	.word	0x00038fb0
        /*6acc*/ 	.word	0x00000003
        /*6ad0*/ 	.word	0x00000000
        /*6ad4*/ 	.short	0x010a
        /*6ad6*/ 	.byte	0x3f
	.zero		1


	//   ....[162]....
        /*6ad8*/ 	.word	0x00039000
        /*6adc*/ 	.word	0x00000003
        /*6ae0*/ 	.word	0x00000000
        /*6ae4*/ 	.short	0x010a
        /*6ae6*/ 	.byte	0x3f
	.zero		1


	//   ....[163]....
        /*6ae8*/ 	.word	0x00039050
        /*6aec*/ 	.word	0x00000003
        /*6af0*/ 	.word	0x00000000
        /*6af4*/ 	.short	0x010a
        /*6af6*/ 	.byte	0x3f
	.zero		1


	//   ....[164]....
        /*6af8*/ 	.word	0x000390a0
        /*6afc*/ 	.word	0x00000003
        /*6b00*/ 	.word	0x00000000
        /*6b04*/ 	.short	0x010a
        /*6b06*/ 	.byte	0x3f
	.zero		1


	//----- nvinfo : EIATTR_NUM_MBARRIERS
	.align		4
.L_40:
        /*6b08*/ 	.byte	0x03, 0x38
        /*6b0a*/ 	.short	0x0016


	//----- nvinfo : EIATTR_EXIT_INSTR_OFFSETS
	.align		4
        /*6b0c*/ 	.byte	0x04, 0x1c
        /*6b0e*/ 	.short	(.L_42 - .L_41)


	//   ....[0]....
.L_41:
        /*6b10*/ 	.word	0x00000c30


	//   ....[1]....
        /*6b14*/ 	.word	0x000014b0


	//   ....[2]....
        /*6b18*/ 	.word	0x00034430


	//   ....[3]....
        /*6b1c*/ 	.word	0x00034ab0


	//   ....[4]....
        /*6b20*/ 	.word	0x00034b20


	//   ....[5]....
        /*6b24*/ 	.word	0x00036fc0


	//   ....[6]....
        /*6b28*/ 	.word	0x000380f0


	//----- nvinfo : EIATTR_MAX_THREADS
	.align		4
.L_42:
        /*6b2c*/ 	.byte	0x04, 0x05
        /*6b2e*/ 	.short	(.L_44 - .L_43)
.L_43:
        /*6b30*/ 	.word	0x00000180
        /*6b34*/ 	.word	0x00000001
        /*6b38*/ 	.word	0x00000001


	//----- nvinfo : EIATTR_CRS_STACK_SIZE
	.align		4
.L_44:
        /*6b3c*/ 	.byte	0x04, 0x1e
        /*6b3e*/ 	.short	(.L_46 - .L_45)
.L_45:
        /*6b40*/ 	.word	0x00000000


	//----- nvinfo : EIATTR_CBANK_PARAM_SIZE
	.align		4
.L_46:
        /*6b44*/ 	.byte	0x03, 0x19
        /*6b46*/ 	.short	0x0770


	//----- nvinfo : EIATTR_PARAM_CBANK
	.align		4
        /*6b48*/ 	.byte	0x04, 0x0a
        /*6b4a*/ 	.short	(.L_48 - .L_47)
	.align		4
.L_47:
        /*6b4c*/ 	.word	index@(.nv.constant0._ZN7cutlass13device_kernelINS_4gemm6kernel13GemmUniversalIN4cute5tupleIJiiiiEEENS1_10collective13CollectiveMmaINS1_37MainloopSm90TmaGmmaWarpSpecializedFP8ILi6ENS5_IJNS4_1CILi1EEESB_SB_EEENS1_35KernelTmaWarpSpecializedCooperativeEEENS5_IJNSA_ILi256EEESF_NSA_ILi64EEEEEENS_12float_e4m3_tENS5_IJlSB_lEEESI_SJ_NS4_8TiledMMAINS4_8MMA_AtomIJNS4_4SM904GMMA31MMA_64x256x32_F32E4M3E4M3_SS_TNILNSN_7ScaleInE1ELSP_1EEEEEENS4_6LayoutINS5_IJNSA_ILi2EEESB_SB_EEENS5_IJSB_NSA_ILi0EEESV_EEEEENS5_IJNS4_10UnderscoreESY_SY_EEEEENS4_13SM90_TMA_LOADENS4_14ComposedLayoutINS4_7SwizzleILi2ELi4ELi3EEENS4_18smem_ptr_flag_bitsILi8EEENSS_INS5_IJNSA_ILi8EEESG_EEENS5_IJSG_SB_EEEEEEEvNS4_8identityES11_S1B_vS1C_EENS_8epilogue10collective18CollectiveEpilogueINS1E_22Sm90TmaWarpSpecializedILi4ELi2ELi16ELb0ELb0EEEJSH_NS5_IJNSA_ILi128EEENSA_ILi32EEEEEESI_SJ_SI_SJ_NS1E_6fusion15FusionCallbacksIS1I_NS1M_13LinCombEltActINS1E_6thread4SiLuESI_fSI_fLNS_15FloatRoundStyleE2EEESH_S1L_JEEES11_NS12_INS13_ILi1ELi4ELi3EEES16_NSS_INS5_IJS17_S1K_EEENS5_IJS1K_SB_EEEEEEENS4_39AutoVectorizingCopyWithAssumedAlignmentILi128EEENS4_14SM90_TMA_STOREES1Y_S20_NS4_9Copy_AtomIJNS4_17SM90_U32x4_STSM_NENS_6half_tEEEEvEEEvvEEEEvNT_6ParamsE)
        /*6b50*/ 	.short	0x0210
        /*6b52*/ 	.short	0x0770


	//----- nvinfo : EIATTR_SW_WAR
	.align		4
.L_48:
        /*6b54*/ 	.byte	0x04, 0x36
        /*6b56*/ 	.short	(.L_50 - .L_49)
.L_49:
        /*6b58*/ 	.word	0x00000008
.L_50:


//--------------------- .nv.callgraph             --------------------------
	.section	.nv.callgraph,"",@"SHT_CUDA_CALLGRAPH"
	.align	4
	.sectionentsize	8
	.align		4
        /*0000*/ 	.word	0x00000000
	.align		4
        /*0004*/ 	.word	0xffffffff
	.align		4
        /*0008*/ 	.word	index@(_ZN7cutlass13device_kernelINS_4gemm6kernel13GemmUniversalIN4cute5tupleIJiiiiEEENS1_10collective13CollectiveMmaINS1_37MainloopSm90TmaGmmaWarpSpecializedFP8ILi6ENS5_IJNS4_1CILi1EEESB_SB_EEENS1_35KernelTmaWarpSpecializedCooperativeEEENS5_IJNSA_ILi256EEESF_NSA_ILi64EEEEEENS_12float_e4m3_tENS5_IJlSB_lEEESI_SJ_NS4_8TiledMMAINS4_8MMA_AtomIJNS4_4SM904GMMA31MMA_64x256x32_F32E4M3E4M3_SS_TNILNSN_7ScaleInE1ELSP_1EEEEEENS4_6LayoutINS5_IJNSA_ILi2EEESB_SB_EEENS5_IJSB_NSA_ILi0EEESV_EEEEENS5_IJNS4_10UnderscoreESY_SY_EEEEENS4_13SM90_TMA_LOADENS4_14ComposedLayoutINS4_7SwizzleILi2ELi4ELi3EEENS4_18smem_ptr_flag_bitsILi8EEENSS_INS5_IJNSA_ILi8EEESG_EEENS5_IJSG_SB_EEEEEEEvNS4_8identityES11_S1B_vS1C_EENS_8epilogue10collective18CollectiveEpilogueINS1E_22Sm90TmaWarpSpecializedILi4ELi2ELi16ELb0ELb0EEEJSH_NS5_IJNSA_ILi128EEENSA_ILi32EEEEEESI_SJ_SI_SJ_NS1E_6fusion15FusionCallbacksIS1I_NS1M_13LinCombEltActINS1E_6thread4SiLuESI_fSI_fLNS_15FloatRoundStyleE2EEESH_S1L_JEEES11_NS12_INS13_ILi1ELi4ELi3EEES16_NSS_INS5_IJS17_S1K_EEENS5_IJS1K_SB_EEEEEEENS4_39AutoVectorizingCopyWithAssumedAlignmentILi128EEENS4_14SM90_TMA_STOREES1Y_S20_NS4_9Copy_AtomIJNS4_17SM90_U32x4_STSM_NENS_6half_tEEEEvEEEvvEEEEvNT_6ParamsE)
	.align		4
        /*000c*/ 	.word	index@(__assertfail)
	.align		4
        /*0010*/ 	.word	0x00000000
	.align		4
        /*0014*/ 	.word	0xfffffffe
	.align		4
        /*0018*/ 	.word	0x00000000
	.align		4
        /*001c*/ 	.word	0xfffffffd
	.align		4
        /*0020*/ 	.word	0x00000000
	.align		4
        /*0024*/ 	.word	0xfffffffc


//--------------------- .nv.constant4             --------------------------
	.section	.nv.constant4,"a",@progbits
	.align	8
	.align		8
.nv.constant4:
        /*0000*/ 	.dword	__assertfail
	.align		8
        /*0008*/ 	.dword	__unnamed_1
	.align		8
        /*0010*/ 	.dword	__unnamed_2
	.align		8
        /*0018*/ 	.dword	_ZN39_INTERNAL_fe7ba5ce_4_k_cu_01ad526e_27854cuda3std3__45__cpo5beginE
	.align		8
        /*0020*/ 	.dword	_ZN39_INTERNAL_fe7ba5ce_4_k_cu_01ad526e_27854cuda3std3__45__cpo3endE
	.align		8
        /*0028*/ 	.dword	_ZN39_INTERNAL_fe7ba5ce_4_k_cu_01ad526e_27854cuda3std3__45__cpo6cbeginE
	.align		8
        /*0030*/ 	.dword	_ZN39_INTERNAL_fe7ba5ce_4_k_cu_01ad526e_27854cuda3std3__45__cpo4cendE
	.align		8
        /*0038*/ 	.dword	_ZN39_INTERNAL_fe7ba5ce_4_k_cu_01ad526e_27854cuda3std3__441_GLOBAL__N__fe7ba5ce_4_k_cu_01ad526e_27856ignoreE
	.align		8
        /*0040*/ 	.dword	_ZN39_INTERNAL_fe7ba5ce_4_k_cu_01ad526e_27854cuda3std3__419piecewise_constructE
	.align		8
        /*0048*/ 	.dword	_ZN39_INTERNAL_fe7ba5ce_4_k_cu_01ad526e_27854cuda3std3__48in_placeE
	.align		8
        /*0050*/ 	.dword	_ZN39_INTERNAL_fe7ba5ce_4_k_cu_01ad526e_27854cuda3std6ranges3__45__cpo4swapE
	.align		8
        /*0058*/ 	.dword	_ZN39_INTERNAL_fe7ba5ce_4_k_cu_01ad526e_27854cuda3std6ranges3__45__cpo9iter_moveE
	.align		8
        /*0060*/ 	.dword	_ZN39_INTERNAL_fe7ba5ce_4_k_cu_01ad526e_27854cute7productE
	.align		8
        /*0068*/ 	.dword	_ZN39_INTERNAL_fe7ba5ce_4_k_cu_01ad526e_27854cute1_E
	.align		8
        /*0070*/ 	.dword	$str$24
	.align		8
        /*0078*/ 	.dword	$str$25


//--------------------- .text._ZN7cutlass13device_kernelINS_4gemm6kernel13GemmUniversalIN4cute5tupleIJiiiiEEENS1_10collective13CollectiveMmaINS1_37MainloopSm90TmaGmmaWarpSpecializedFP8ILi6ENS5_IJNS4_1CILi1EEESB_SB_EEENS1_35KernelTmaWarpSpecializedCooperativeEEENS5_IJNSA_ILi256EEESF_NSA_ILi64EEEEEENS_12float_e4m3_tENS5_IJlSB_lEEESI_SJ_NS4_8TiledMMAINS4_8MMA_AtomIJNS4_4SM904GMMA31MMA_64x256x32_F32E4M3E4M3_SS_TNILNSN_7ScaleInE1ELSP_1EEEEEENS4_6LayoutINS5_IJNSA_ILi2EEESB_SB_EEENS5_IJSB_NSA_ILi0EEESV_EEEEENS5_IJNS4_10UnderscoreESY_SY_EEEEENS4_13SM90_TMA_LOADENS4_14ComposedLayoutINS4_7SwizzleILi2ELi4ELi3EEENS4_18smem_ptr_flag_bitsILi8EEENSS_INS5_IJNSA_ILi8EEESG_EEENS5_IJSG_SB_EEEEEEEvNS4_8identityES11_S1B_vS1C_EENS_8epilogue10collective18CollectiveEpilogueINS1E_22Sm90TmaWarpSpecializedILi4ELi2ELi16ELb0ELb0EEEJSH_NS5_IJNSA_ILi128EEENSA_ILi32EEEEEESI_SJ_SI_SJ_NS1E_6fusion15FusionCallbacksIS1I_NS1M_13LinCombEltActINS1E_6thread4SiLuESI_fSI_fLNS_15FloatRoundStyleE2EEESH_S1L_JEEES11_NS12_INS13_ILi1ELi4ELi3EEES16_NSS_INS5_IJS17_S1K_EEENS5_IJS1K_SB_EEEEEEENS4_39AutoVectorizingCopyWithAssumedAlignmentILi128EEENS4_14SM90_TMA_STOREES1Y_S20_NS4_9Copy_AtomIJNS4_17SM90_U32x4_STSM_NENS_6half_tEEEEvEEEvvEEEEvNT_6ParamsE --------------------------
	.section	.text._ZN7cutlass13device_kernelINS_4gemm6kernel13GemmUniversalIN4cute5tupleIJiiiiEEENS1_10collective13CollectiveMmaINS1_37MainloopSm90TmaGmmaWarpSpecializedFP8ILi6ENS5_IJNS4_1CILi1EEESB_SB_EEENS1_35KernelTmaWarpSpecializedCooperativeEEENS5_IJNSA_ILi256EEESF_NSA_ILi64EEEEEENS_12float_e4m3_tENS5_IJlSB_lEEESI_SJ_NS4_8TiledMMAINS4_8MMA_AtomIJNS4_4SM904GMMA31MMA_64x256x32_F32E4M3E4M3_SS_TNILNSN_7ScaleInE1ELSP_1EEEEEENS4_6LayoutINS5_IJNSA_ILi2EEESB_SB_EEENS5_IJSB_NSA_ILi0EEESV_EEEEENS5_IJNS4_10UnderscoreESY_SY_EEEEENS4_13SM90_TMA_LOADENS4_14ComposedLayoutINS4_7SwizzleILi2ELi4ELi3EEENS4_18smem_ptr_flag_bitsILi8EEENSS_INS5_IJNSA_ILi8EEESG_EEENS5_IJSG_SB_EEEEEEEvNS4_8identityES11_S1B_vS1C_EENS_8epilogue10collective18CollectiveEpilogueINS1E_22Sm90TmaWarpSpecializedILi4ELi2ELi16ELb0ELb0EEEJSH_NS5_IJNSA_ILi128EEENSA_ILi32EEEEEESI_SJ_SI_SJ_NS1E_6fusion15FusionCallbacksIS1I_NS1M_13LinCombEltActINS1E_6thread4SiLuESI_fSI_fLNS_15FloatRoundStyleE2EEESH_S1L_JEEES11_NS12_INS13_ILi1ELi4ELi3EEES16_NSS_INS5_IJS17_S1K_EEENS5_IJS1K_SB_EEEEEEENS4_39AutoVectorizingCopyWithAssumedAlignmentILi128EEENS4_14SM90_TMA_STOREES1Y_S20_NS4_9Copy_AtomIJNS4_17SM90_U32x4_STSM_NENS_6half_tEEEEvEEEvvEEEEvNT_6ParamsE,"ax",@progbits
	.align	128
.text._ZN7cutlass13device_kernelINS_4gemm6kernel13GemmUniversalIN4cute5tupleIJiiiiEEENS1_10collective13CollectiveMmaINS1_37MainloopSm90TmaGmmaWarpSpecializedFP8ILi6ENS5_IJNS4_1CILi1EEESB_SB_EEENS1_35KernelTmaWarpSpecializedCooperativeEEENS5_IJNSA_ILi256EEESF_NSA_ILi64EEEEEENS_12float_e4m3_tENS5_IJlSB_lEEESI_SJ_NS4_8TiledMMAINS4_8MMA_AtomIJNS4_4SM904GMMA31MMA_64x256x32_F32E4M3E4M3_SS_TNILNSN_7ScaleInE1ELSP_1EEEEEENS4_6LayoutINS5_IJNSA_ILi2EEESB_SB_EEENS5_IJSB_NSA_ILi0EEESV_EEEEENS5_IJNS4_10UnderscoreESY_SY_EEEEENS4_13SM90_TMA_LOADENS4_14ComposedLayoutINS4_7SwizzleILi2ELi4ELi3EEENS4_18smem_ptr_flag_bitsILi8EEENSS_INS5_IJNSA_ILi8EEESG_EEENS5_IJSG_SB_EEEEEEEvNS4_8identityES11_S1B_vS1C_EENS_8epilogue10collective18CollectiveEpilogueINS1E_22Sm90TmaWarpSpecializedILi4ELi2ELi16ELb0ELb0EEEJSH_NS5_IJNSA_ILi128EEENSA_ILi32EEEEEESI_SJ_SI_SJ_NS1E_6fusion15FusionCallbacksIS1I_NS1M_13LinCombEltActINS1E_6thread4SiLuESI_fSI_fLNS_15FloatRoundStyleE2EEESH_S1L_JEEES11_NS12_INS13_ILi1ELi4ELi3EEES16_NSS_INS5_IJS17_S1K_EEENS5_IJS1K_SB_EEEEEEENS4_39AutoVectorizingCopyWithAssumedAlignmentILi128EEENS4_14SM90_TMA_STOREES1Y_S20_NS4_9Copy_AtomIJNS4_17SM90_U32x4_STSM_NENS_6half_tEEEEvEEEvvEEEEvNT_6ParamsE:
        .type           _ZN7cutlass13device_kernelINS_4gemm6kernel13GemmUniversalIN4cute5tupleIJiiiiEEENS1_10collective13CollectiveMmaINS1_37MainloopSm90TmaGmmaWarpSpecializedFP8ILi6ENS5_IJNS4_1CILi1EEESB_SB_EEENS1_35KernelTmaWarpSpecializedCooperativeEEENS5_IJNSA_ILi256EEESF_NSA_ILi64EEEEEENS_12float_e4m3_tENS5_IJlSB_lEEESI_SJ_NS4_8TiledMMAINS4_8MMA_AtomIJNS4_4SM904GMMA31MMA_64x256x32_F32E4M3E4M3_SS_TNILNSN_7ScaleInE1ELSP_1EEEEEENS4_6LayoutINS5_IJNSA_ILi2EEESB_SB_EEENS5_IJSB_NSA_ILi0EEESV_EEEEENS5_IJNS4_10UnderscoreESY_SY_EEEEENS4_13SM90_TMA_LOADENS4_14ComposedLayoutINS4_7SwizzleILi2ELi4ELi3EEENS4_18smem_ptr_flag_bitsILi8EEENSS_INS5_IJNSA_ILi8EEESG_EEENS5_IJSG_SB_EEEEEEEvNS4_8identityES11_S1B_vS1C_EENS_8epilogue10collective18CollectiveEpilogueINS1E_22Sm90TmaWarpSpecializedILi4ELi2ELi16ELb0ELb0EEEJSH_NS5_IJNSA_ILi128EEENSA_ILi32EEEEEESI_SJ_SI_SJ_NS1E_6fusion15FusionCallbacksIS1I_NS1M_13LinCombEltActINS1E_6thread4SiLuESI_fSI_fLNS_15FloatRoundStyleE2EEESH_S1L_JEEES11_NS12_INS13_ILi1ELi4ELi3EEES16_NSS_INS5_IJS17_S1K_EEENS5_IJS1K_SB_EEEEEEENS4_39AutoVectorizingCopyWithAssumedAlignmentILi128EEENS4_14SM90_TMA_STOREES1Y_S20_NS4_9Copy_AtomIJNS4_17SM90_U32x4_STSM_NENS_6half_tEEEEvEEEvvEEEEvNT_6ParamsE,@function
        .size           _ZN7cutlass13device_kernelINS_4gemm6kernel13GemmUniversalIN4cute5tupleIJiiiiEEENS1_10collective13CollectiveMmaINS1_37MainloopSm90TmaGmmaWarpSpecializedFP8ILi6ENS5_IJNS4_1CILi1EEESB_SB_EEENS1_35KernelTmaWarpSpecializedCooperativeEEENS5_IJNSA_ILi256EEESF_NSA_ILi64EEEEEENS_12float_e4m3_tENS5_IJlSB_lEEESI_SJ_NS4_8TiledMMAINS4_8MMA_AtomIJNS4_4SM904GMMA31MMA_64x256x32_F32E4M3E4M3_SS_TNILNSN_7ScaleInE1ELSP_1EEEEEENS4_6LayoutINS5_IJNSA_ILi2EEESB_SB_EEENS5_IJSB_NSA_ILi0EEESV_EEEEENS5_IJNS4_10UnderscoreESY_SY_EEEEENS4_13SM90_TMA_LOADENS4_14ComposedLayoutINS4_7SwizzleILi2ELi4ELi3EEENS4_18smem_ptr_flag_bitsILi8EEENSS_INS5_IJNSA_ILi8EEESG_EEENS5_IJSG_SB_EEEEEEEvNS4_8identityES11_S1B_vS1C_EENS_8epilogue10collective18CollectiveEpilogueINS1E_22Sm90TmaWarpSpecializedILi4ELi2ELi16ELb0ELb0EEEJSH_NS5_IJNSA_ILi128EEENSA_ILi32EEEEEESI_SJ_SI_SJ_NS1E_6fusion15FusionCallbacksIS1I_NS1M_13LinCombEltActINS1E_6thread4SiLuESI_fSI_fLNS_15FloatRoundStyleE2EEESH_S1L_JEEES11_NS12_INS13_ILi1ELi4ELi3EEES16_NSS_INS5_IJS17_S1K_EEENS5_IJS1K_SB_EEEEEEENS4_39AutoVectorizingCopyWithAssumedAlignmentILi128EEENS4_14SM90_TMA_STOREES1Y_S20_NS4_9Copy_AtomIJNS4_17SM90_U32x4_STSM_NENS_6half_tEEEEvEEEvvEEEEvNT_6ParamsE,(.L_x_1192 - _ZN7cutlass13device_kernelINS_4gemm6kernel13GemmUniversalIN4cute5tupleIJiiiiEEENS1_10collective13CollectiveMmaINS1_37MainloopSm90TmaGmmaWarpSpecializedFP8ILi6ENS5_IJNS4_1CILi1EEESB_SB_EEENS1_35KernelTmaWarpSpecializedCooperativeEEENS5_IJNSA_ILi256EEESF_NSA_ILi64EEEEEENS_12float_e4m3_tENS5_IJlSB_lEEESI_SJ_NS4_8TiledMMAINS4_8MMA_AtomIJNS4_4SM904GMMA31MMA_64x256x32_F32E4M3E4M3_SS_TNILNSN_7ScaleInE1ELSP_1EEEEEENS4_6LayoutINS5_IJNSA_ILi2EEESB_SB_EEENS5_IJSB_NSA_ILi0EEESV_EEEEENS5_IJNS4_10UnderscoreESY_SY_EEEEENS4_13SM90_TMA_LOADENS4_14ComposedLayoutINS4_7SwizzleILi2ELi4ELi3EEENS4_18smem_ptr_flag_bitsILi8EEENSS_INS5_IJNSA_ILi8EEESG_EEENS5_IJSG_SB_EEEEEEEvNS4_8identityES11_S1B_vS1C_EENS_8epilogue10collective18CollectiveEpilogueINS1E_22Sm90TmaWarpSpecializedILi4ELi2ELi16ELb0ELb0EEEJSH_NS5_IJNSA_ILi128EEENSA_ILi32EEEEEESI_SJ_SI_SJ_NS1E_6fusion15FusionCallbacksIS1I_NS1M_13LinCombEltActINS1E_6thread4SiLuESI_fSI_fLNS_15FloatRoundStyleE2EEESH_S1L_JEEES11_NS12_INS13_ILi1ELi4ELi3EEES16_NSS_INS5_IJS17_S1K_EEENS5_IJS1K_SB_EEEEEEENS4_39AutoVectorizingCopyWithAssumedAlignmentILi128EEENS4_14SM90_TMA_STOREES1Y_S20_NS4_9Copy_AtomIJNS4_17SM90_U32x4_STSM_NENS_6half_tEEEEvEEEvvEEEEvNT_6ParamsE)
        .other          _ZN7cutlass13device_kernelINS_4gemm6kernel13GemmUniversalIN4cute5tupleIJiiiiEEENS1_10collective13CollectiveMmaINS1_37MainloopSm90TmaGmmaWarpSpecializedFP8ILi6ENS5_IJNS4_1CILi1EEESB_SB_EEENS1_35KernelTmaWarpSpecializedCooperativeEEENS5_IJNSA_ILi256EEESF_NSA_ILi64EEEEEENS_12float_e4m3_tENS5_IJlSB_lEEESI_SJ_NS4_8TiledMMAINS4_8MMA_AtomIJNS4_4SM904GMMA31MMA_64x256x32_F32E4M3E4M3_SS_TNILNSN_7ScaleInE1ELSP_1EEEEEENS4_6LayoutINS5_IJNSA_ILi2EEESB_SB_EEENS5_IJSB_NSA_ILi0EEESV_EEEEENS5_IJNS4_10UnderscoreESY_SY_EEEEENS4_13SM90_TMA_LOADENS4_14ComposedLayoutINS4_7SwizzleILi2ELi4ELi3EEENS4_18smem_ptr_flag_bitsILi8EEENSS_INS5_IJNSA_ILi8EEESG_EEENS5_IJSG_SB_EEEEEEEvNS4_8identityES11_S1B_vS1C_EENS_8epilogue10collective18CollectiveEpilogueINS1E_22Sm90TmaWarpSpecializedILi4ELi2ELi16ELb0ELb0EEEJSH_NS5_IJNSA_ILi128EEENSA_ILi32EEEEEESI_SJ_SI_SJ_NS1E_6fusion15FusionCallbacksIS1I_NS1M_13LinCombEltActINS1E_6thread4SiLuESI_fSI_fLNS_15FloatRoundStyleE2EEESH_S1L_JEEES11_NS12_INS13_ILi1ELi4ELi3EEES16_NSS_INS5_IJS17_S1K_EEENS5_IJS1K_SB_EEEEEEENS4_39AutoVectorizingCopyWithAssumedAlignmentILi128EEENS4_14SM90_TMA_STOREES1Y_S20_NS4_9Copy_AtomIJNS4_17SM90_U32x4_STSM_NENS_6half_tEEEEvEEEvvEEEEvNT_6ParamsE,@"STO_CUDA_ENTRY STV_DEFAULT"
_ZN7cutlass13device_kernelINS_4gemm6kernel13GemmUniversalIN4cute5tupleIJiiiiEEENS1_10collective13CollectiveMmaINS1_37MainloopSm90TmaGmmaWarpSpecializedFP8ILi6ENS5_IJNS4_1CILi1EEESB_SB_EEENS1_35KernelTmaWarpSpecializedCooperativeEEENS5_IJNSA_ILi256EEESF_NSA_ILi64EEEEEENS_12float_e4m3_tENS5_IJlSB_lEEESI_SJ_NS4_8TiledMMAINS4_8MMA_AtomIJNS4_4SM904GMMA31MMA_64x256x32_F32E4M3E4M3_SS_TNILNSN_7ScaleInE1ELSP_1EEEEEENS4_6LayoutINS5_IJNSA_ILi2EEESB_SB_EEENS5_IJSB_NSA_ILi0EEESV_EEEEENS5_IJNS4_10UnderscoreESY_SY_EEEEENS4_13SM90_TMA_LOADENS4_14ComposedLayoutINS4_7SwizzleILi2ELi4ELi3EEENS4_18smem_ptr_flag_bitsILi8EEENSS_INS5_IJNSA_ILi8EEESG_EEENS5_IJSG_SB_EEEEEEEvNS4_8identityES11_S1B_vS1C_EENS_8epilogue10collective18CollectiveEpilogueINS1E_22Sm90TmaWarpSpecializedILi4ELi2ELi16ELb0ELb0EEEJSH_NS5_IJNSA_ILi128EEENSA_ILi32EEEEEESI_SJ_SI_SJ_NS1E_6fusion15FusionCallbacksIS1I_NS1M_13LinCombEltActINS1E_6thread4SiLuESI_fSI_fLNS_15FloatRoundStyleE2EEESH_S1L_JEEES11_NS12_INS13_ILi1ELi4ELi3EEES16_NSS_INS5_IJS17_S1K_EEENS5_IJS1K_SB_EEEEEEENS4_39AutoVectorizingCopyWithAssumedAlignmentILi128EEENS4_14SM90_TMA_STOREES1Y_S20_NS4_9Copy_AtomIJNS4_17SM90_U32x4_STSM_NENS_6half_tEEEEvEEEvvEEEEvNT_6ParamsE:
[----:B------:R-:W1:Y:S02]  /*0000*/  LDC R1, c[0x0][0x28] ;  /* 0x00000a00ff017b82 */ /* 0x000e640000000800 */
[----:B-1----:R-:W-:Y:S01]  /*0010*/  IADD3 R1, R1, -0x8b8, RZ ;  /* 0xfffff74801017810 */ /* 0x002fe20007ffe0ff */
[----:B------:R-:W1:Y:S01]  /*0020*/  S2R R3, SR_TID.X ;  /* 0x0000000000037919 */ /* 0x000e620000002100 */
[----:B------:R-:W-:Y:S01]  /*0030*/  ELECT P0, URZ, PT ;  /* 0x00000000003f782f */ /* 0x000fe20003800000 */
[----:B------:R-:W-:Y:S01]  /*0040*/  BSSY B0, `(.L_x_0) ;  /* 0x000001a000007945 */ /* 0x000fe20003800000 */
[----:B-1----:R-:W-:-:S05]  /*0050*/  SHF.R.U32.HI R0, RZ, 0x5, R3 ;  /* 0x00000005ff007819 */ /* 0x002fca0000011603 */
[----:B------:R-:W1:Y:S02]  /*0060*/  SHFL.IDX PT, R2, R0, RZ, 0x1f ;  /* 0x00001fff00027589 */ /* 0x000e6400000e0000 */
[----:B-1----:R-:W-:Y:S02]  /*0070*/  R2UR UR46, R2 ;  /* 0x00000000022e72ca */ /* 0x002fe400000e0000 */
[----:B------:R-:W-:-:S06]  /*0080*/  SHF.R.U32.HI R2, RZ, 0x7, R3 ;  /* 0x00000007ff027819 */ /* 0x000fcc0000011603 */
[----:B------:R-:W1:Y:S05]  /*0090*/  SHFL.IDX PT, R2, R2, RZ, 0x1f ;  /* 0x00001fff02027589 */ /* 0x000e6a00000e0000 */
[----:B------:R-:W-:Y:S02]  /*00a0*/  USHF.R.S32.HI UR4, URZ, 0x1f, UR46 ;  /* 0x0000001f3f047899 */ /* 0x000fe4000801142e */
[----:B------:R-:W-:Y:S02]  /*00b0*/  ISETP.NE.OR P0, PT, RZ, UR46, !P0 ;  /* 0x0000002eff007c0c */ /* 0x000fe4000c705670 */
[----:B------:R-:W-:-:S04]  /*00c0*/  ULEA.HI UR4, UR4, UR46, URZ, 0x2 ;  /* 0x0000002e04047291 */ /* 0x000fc8000f8f103f */
[----:B------:R-:W-:-:S04]  /*00d0*/  ULOP3.LUT UR4, UR4, 0xfffffffc, URZ, 0xc0, !UPT ;  /* 0xfffffffc04047892 */ /* 0x000fc8000f8ec03f */
[----:B------:R-:W-:-:S03]  /*00e0*/  UIADD3 UR46, UR46, -UR4, URZ ;  /* 0x800000042e2e7290 */ /* 0x000fc6000fffe03f */
[----:B------:R-:W-:Y:S09]  /*00f0*/  @P0 BRA `(.L_x_1) ;  /* 0x0000000000380947 */ /* 0x000ff20003800000 */
[----:B------:R-:W-:Y:S02]  /*0100*/  ULDC.64 UR4, c[0x0][0x198] ;  /* 0x0000660000047ab9 */ /* 0x000fe40000000a00 */
[----:B------:R-:W-:Y:S02]  /*0110*/  UIADD3 UR6, UP0, UR4, 0xf0, URZ ;  /* 0x000000f004067890 */ /* 0x000fe4000ff1e03f */
[----:B------:R-:W-:Y:S02]  /*0120*/  UIADD3 UR8, UP1, UR4, 0x1f0, URZ ;  /* 0x000001f004087890 */ /* 0x000fe4000ff3e03f */
[----:B------:R-:W-:Y:S02]  /*0130*/  UIADD3 UR10, UP2, UR4, 0x3f0, URZ ;  /* 0x000003f0040a7890 */ /* 0x000fe4000ff5e03f */
[----:B------:R-:W-:Y:S02]  /*0140*/  UIADD3 UR4, UP3, UR4, 0x4f0, URZ ;  /* 0x000004f004047890 */ /* 0x000fe4000ff7e03f */
[----:B------:R-:W-:-:S02]  /*0150*/  UIADD3.X UR7, URZ, UR5, URZ, UP0, !UPT ;  /* 0x000000053f077290 */ /* 0x000fc400087fe43f */
[----:B------:R-:W-:Y:S02]  /*0160*/  UIADD3.X UR9, URZ, UR5, URZ, UP1, !UPT ;  /* 0x000000053f097290 */ /* 0x000fe40008ffe43f */
[----:B------:R-:W-:Y:S02]  /*0170*/  UIADD3.X UR11, URZ, UR5, URZ, UP2, !UPT ;  /* 0x000000053f0b7290 */ /* 0x000fe400097fe43f */
[----:B------:R-:W-:-:S03]  /*0180*/  UIADD3.X UR5, URZ, UR5, URZ, UP3, !UPT ;  /* 0x000000053f057290 */ /* 0x000fc60009ffe43f */
[----:B------:R2:W-:Y:S02]  /*0190*/  UTMACCTL.PF [UR6] ;  /* 0x00000000060079b9 */ /* 0x0005e40008040000 */
[----:B------:R2:W-:Y:S02]  /*01a0*/  UTMACCTL.PF [UR8] ;  /* 0x00000000080079b9 */ /* 0x0005e40008040000 */
[----:B------:R2:W-:Y:S02]  /*01b0*/  UTMACCTL.PF [UR10] ;  /* 0x000000000a0079b9 */ /* 0x0005e40008040000 */
[----:B------:R2:W-:Y:S02]  /*01c0*/  UTMACCTL.PF [UR4] ;  /* 0x00000000040079b9 */ /* 0x0005e40008040000 */
[----:B--2---:R-:W-:Y:S01]  /*01d0*/  NOP ;  /* 0x0000000000007918 */ /* 0x004fe20000000000 */
.L_x_1:
[----:B------:R-:W-:Y:S05]  /*01e0*/  BSYNC B0 ;  /* 0x0000000000007941 */ /* 0x000fea0003800000 */
.L_x_0:
[----:B------:R-:W-:Y:S01]  /*01f0*/  ULDC.64 UR8, c[0x0][0x590] ;  /* 0x0001640000087ab9 */ /* 0x000fe20000000a00 */
[----:B-1----:R-:W-:Y:S01]  /*0200*/  R2UR UR6, R2 ;  /* 0x00000000020672ca */ /* 0x002fe200000e0000 */
[----:B------:R-:W-:Y:S01]  /*0210*/  ULDC.64 UR4, c[0x0][0x588] ;  /* 0x0001620000047ab9 */ /* 0x000fe20000000a00 */
[----:B------:R-:W-:Y:S01]  /*0220*/  ISETP.NE.U32.AND P2, PT, RZ, UR8, PT ;  /* 0x00000008ff007c0c */ /* 0x000fe2000bf45070 */
[----:B------:R-:W-:Y:S01]  /*0230*/  ULDC.64 UR56, c[0x0][0x208] ;  /* 0x0000820000387ab9 */ /* 0x000fe20000000a00 */
[----:B------:R-:W-:Y:S02]  /*0240*/  PRMT R4, RZ, 0x7610, R4 ;  /* 0x00007610ff047816 */ /* 0x000fe40000000004 */
[----:B------:R-:W-:-:S13]  /*0250*/  ISETP.NE.AND.EX P1, PT, RZ, UR9, PT, P2 ;  /* 0x00000009ff007c0c */ /* 0x000fda000bf25320 */
[----:B------:R-:W-:Y:S05]  /*0260*/  @P1 BRA `(.L_x_2) ;  /* 0x0000000000441947 */ /* 0x000fea0003800000 */
[----:B------:R-:W-:Y:S02]  /*0270*/  ULDC.64 UR10, c[0x0][0x588] ;  /* 0x00016200000a7ab9 */ /* 0x000fe40000000a00 */
[----:B------:R-:W-:-:S04]  /*0280*/  ISETP.NE.U32.AND P0, PT, RZ, UR10, PT ;  /* 0x0000000aff007c0c */ /* 0x000fc8000bf05070 */
[----:B------:R-:W-:-:S13]  /*0290*/  ISETP.NE.AND.EX P0, PT, RZ, UR11, PT, P0 ;  /* 0x0000000bff007c0c */ /* 0x000fda000bf05300 */
[----:B------:R-:W-:Y:S05]  /*02a0*/  @!P0 BRA `(.L_x_3) ;  /* 0x00000000001c8947 */ /* 0x000fea0003800000 */
[----:B------:R-:W-:Y:S02]  /*02b0*/  MOV R2, UR4 ;  /* 0x0000000400027c02 */ /* 0x000fe40008000f00 */
[----:B------:R-:W-:-:S05]  /*02c0*/  MOV R3, UR5 ;  /* 0x0000000500037c02 */ /* 0x000fca0008000f00 */
[----:B------:R-:W2:Y:S01]  /*02d0*/  LDG.E R2, desc[UR56][R2.64] ;  /* 0x0000003802027981 */ /* 0x000ea2000c1e1900 */
[----:B------:R-:W-:Y:S02]  /*02e0*/  MOV R4, 0x1 ;  /* 0x0000000100047802 */ /* 0x000fe40000000f00 */
[----:B--2---:R-:W-:-:S13]  /*02f0*/  FSETP.NEU.AND P0, PT, R2, RZ, PT ;  /* 0x000000ff0200720b */ /* 0x004fda0003f0d000 */
[----:B------:R-:W-:Y:S01]  /*0300*/  VOTEU.ANY UP0, P0 ;  /* 0x00000000003f7886 */ /* 0x000fe20000000100 */
[----:B------:R-:W-:Y:S05]  /*0310*/  BRA `(.L_x_2) ;  /* 0x0000000000187947 */ /* 0x000fea0003800000 */
.L_x_3:
[----:B------:R-:W-:Y:S01]  /*0320*/  ULDC UR4, c[0x0][0x580] ;  /* 0x0001600000047ab9 */ /* 0x000fe20000000800 */
[----:B------:R-:W-:Y:S01]  /*0330*/  MOV R4, 0x1 ;  /* 0x0000000100047802 */ /* 0x000fe20000000f00 */
[----:B------:R-:W-:Y:S01]  /*0340*/  UMOV UR5, URZ ;  /* 0x0000003f00057c82 */ /* 0x000fe20008000000 */
[----:B------:R-:W-:Y:S01]  /*0350*/  FSETP.NEU.AND P0, PT, RZ, UR4, PT ;  /* 0x00000004ff007c0b */ /* 0x000fe2000bf0d000 */
[----:B------:R-:W-:-:S12]  /*0360*/  UMOV UR4, URZ ;  /* 0x0000003f00047c82 */ /* 0x000fd80008000000 */
[----:B------:R-:W-:-:S05]  /*0370*/  VOTEU.ANY UP0, P0 ;  /* 0x00000000003f7886 */ /* 0x000fca0000000100 */
.L_x_2:
[----:B------:R-:W-:Y:S01]  /*0380*/  ISETP.NE.U32.AND P0, PT, RZ, UR4, PT ;  /* 0x00000004ff007c0c */ /* 0x000fe2000bf05070 */
[----:B------:R-:W-:Y:S01]  /*0390*/  UPLOP3.LUT UP1, UPT, UPT, UPT, UPT, 0x40, 0x0 ;  /* 0x000000000000789c */ /* 0x000fe20003f2e870 */
[----:B------:R-:W-:Y:S02]  /*03a0*/  ISETP.NE.AND.EX P2, PT, RZ, UR9, PT, P2 ;  /* 0x00000009ff007c0c */ /* 0x000fe4000bf45320 */
[----:B------:R-:W-:Y:S01]  /*03b0*/  ISETP.NE.AND.EX P0, PT, RZ, UR5, PT, P0 ;  /* 0x00000005ff007c0c */ /* 0x000fe2000bf05300 */
[----:B------:R-:W-:-:S12]  /*03c0*/  UP2UR UR53, UPR, URZ, 0x2 ;  /* 0x000000023f357883 */ /* 0x000fd80008000000 */
[----:B------:R-:W-:Y:S05]  /*03d0*/  @P0 BRA P2, `(.L_x_4) ;  /* 0x0000000000400947 */ /* 0x000fea0001000000 */
[----:B------:R-:W-:-:S04]  /*03e0*/  ISETP.NE.U32.AND P0, PT, RZ, UR8, PT ;  /* 0x00000008ff007c0c */ /* 0x000fc8000bf05070 */
[----:B------:R-:W-:-:S13]  /*03f0*/  ISETP.NE.AND.EX P0, PT, RZ, UR9, PT, P0 ;  /* 0x00000009ff007c0c */ /* 0x000fda000bf05300 */
[----:B------:R-:W-:Y:S05]  /*0400*/  @!P0 BRA `(.L_x_5) ;  /* 0x00000000002c8947 */ /* 0x000fea0003800000 */
[----:B------:R-:W-:Y:S01]  /*0410*/  PRMT R2, R4, 0x9910, RZ ;  /* 0x0000991004027816 */ /* 0x000fe200000000ff */
[----:B------:R-:W-:Y:S02]  /*0420*/  UISETP.NE.U32.AND UP1, UPT, UR4, URZ, UPT ;  /* 0x0000003f0400728c */ /* 0x000fe4000bf25070 */
[----:B------:R-:W-:Y:S01]  /*0430*/  USEL UR4, URZ, 0xffffffff, UP0 ;  /* 0xffffffff3f047887 */ /* 0x000fe20008000000 */
[----:B------:R-:W-:Y:S01]  /*0440*/  R2UR UR7, R2 ;  /* 0x00000000020772ca */ /* 0x000fe200000e0000 */
[----:B------:R-:W-:-:S12]  /*0450*/  UISETP.NE.AND.EX UP0, UPT, UR5, URZ, UPT, UP1 ;  /* 0x0000003f0500728c */ /* 0x000fd8000bf05310 */
[----:B------:R-:W-:-:S11]  /*0460*/  UISETP.NE.AND UP2, UPT, UR7, URZ, UPT ;  /* 0x0000003f0700728c */ /* 0x000fd6000bf45270 */
[----:B------:R-:W-:-:S04]  /*0470*/  @!UP2 USEL UR4, URZ, 0xffffffff, UP0 ;  /* 0xffffffff3f04a887 */ /* 0x000fc80008000000 */
[----:B------:R-:W-:-:S04]  /*0480*/  ULOP3.LUT UR4, UR4, 0x1, URZ, 0xc0, !UPT ;  /* 0x0000000104047892 */ /* 0x000fc8000f8ec03f */
[----:B------:R-:W-:-:S04]  /*0490*/  UISETP.EQ.U32.AND UP0, UPT, UR4, 0x1, UPT ;  /* 0x000000010400788c */ /* 0x000fc8000bf02070 */
[----:B------:R-:W-:Y:S01]  /*04a0*/  UP2UR UR53, UPR, URZ, 0x1 ;  /* 0x000000013f357883 */ /* 0x000fe20008000000 */
[----:B------:R-:W-:Y:S11]  /*04b0*/  BRA `(.L_x_4) ;  /* 0x0000000000087947 */ /* 0x000ff60003800000 */
.L_x_5:
[----:B------:R-:W-:-:S04]  /*04c0*/  UPLOP3.LUT UP0, UPT, UPT, UPT, UP0, 0x40, 0x0 ;  /* 0x000000000000789c */ /* 0x000fc80003f0e800 */
[----:B------:R-:W-:-:S12]  /*04d0*/  UP2UR UR53, UPR, URZ, 0x1 ;  /* 0x000000013f357883 */ /* 0x000fd80008000000 */
.L_x_4:
[----:B------:R-:W1:Y:S01]  /*04e0*/  SHFL.IDX PT, R2, R0, RZ, 0x1f ;  /* 0x00001fff00027589 */ /* 0x000e6200000e0000 */
[----:B------:R-:W-:Y:S02]  /*04f0*/  UISETP.NE.AND UP0, UPT, UR46, URZ, UPT ;  /* 0x0000003f2e00728c */ /* 0x000fe4000bf05270 */
[----:B------:R-:W-:Y:S02]  /*0500*/  UISETP.NE.AND UP1, UPT, UR6, URZ, UPT ;  /* 0x0000003f0600728c */ /* 0x000fe4000bf25270 */
[----:B------:R-:W-:Y:S02]  /*0510*/  UP2UR UR47, UPR, URZ, 0x1 ;  /* 0x000000013f2f7883 */ /* 0x000fe40008000000 */
[----:B------:R-:W-:Y:S02]  /*0520*/  UISETP.EQ.OR UP0, UPT, UR46, 0x3, !UP0 ;  /* 0x000000032e00788c */ /* 0x000fe4000c702670 */
[----:B------:R-:W-:Y:S02]  /*0530*/  UIADD3 UR9, UR6, -0x1, URZ ;  /* 0xffffffff06097890 */ /* 0x000fe4000fffe03f */
[----:B------:R-:W-:Y:S01]  /*0540*/  UISETP.EQ.AND UP0, UPT, UR6, URZ, UP0 ;  /* 0x0000003f0600728c */ /* 0x000fe20008702270 */
[----:B-1----:R-:W-:-:S13]  /*0550*/  ISETP.NE.AND P0, PT, R2, RZ, PT ;  /* 0x000000ff0200720c */ /* 0x002fda0003f05270 */
[----:B------:R-:W-:Y:S05]  /*0560*/  @P0 BRA `(.L_x_6) ;  /* 0x0000000000680947 */ /* 0x000fea0003800000 */
[----:B------:R-:W1:Y:S01]  /*0570*/  S2UR UR8, SR_CgaCtaId ;  /* 0x00000000000879c3 */ /* 0x000e620000008800 */
[----:B------:R-:W-:Y:S01]  /*0580*/  UMOV UR4, 0x400 ;  /* 0x0000040000047882 */ /* 0x000fe20000000000 */
[----:B------:R-:W-:Y:S01]  /*0590*/  UMOV UR5, 0x1 ;  /* 0x0000000100057882 */ /* 0x000fe20000000000 */
[----:B------:R-:W-:Y:S01]  /*05a0*/  UMOV UR6, 0x100 ;  /* 0x0000010000067882 */ /* 0x000fe20000000000 */
[----:B------:R-:W-:Y:S01]  /*05b0*/  ELECT P0, URZ, PT ;  /* 0x00000000003f782f */ /* 0x000fe20003800000 */
[----:B------:R-:W-:-:S04]  /*05c0*/  UIADD3 UR6, -UR6, 0x100000, URZ ;  /* 0x0010000006067890 */ /* 0x000fc8000fffe13f */
[----:B------:R-:W-:Y:S02]  /*05d0*/  USHF.L.U32 UR7, UR6, 0xb, URZ ;  /* 0x0000000b06077899 */ /* 0x000fe4000800063f */
[----:B------:R-:W-:Y:S02]  /*05e0*/  USHF.L.U32 UR6, UR6, 0x1, URZ ;  /* 0x0000000106067899 */ /* 0x000fe4000800063f */
[----:B-1----:R-:W-:Y:S02]  /*05f0*/  ULEA UR8, UR8, UR4, 0x18 ;  /* 0x0000000408087291 */ /* 0x002fe4000f8ec03f */
[----:B------:R-:W-:-:S04]  /*0600*/  UIADD3 UR4, -UR5, 0x100000, URZ ;  /* 0x0010000005047890 */ /* 0x000fc8000fffe13f */
[----:B------:R-:W-:Y:S02]  /*0610*/  USHF.L.U32 UR5, UR4, 0xb, URZ ;  /* 0x0000000b04057899 */ /* 0x000fe4000800063f */
[----:B------:R-:W-:Y:S01]  /*0620*/  USHF.L.U32 UR4, UR4, 0x1, URZ ;  /* 0x0000000104047899 */ /* 0x000fe2000800063f */
[----:B------:R-:W1:Y:S11]  /*0630*/  FENCE.VIEW.ASYNC.S ;  /* 0x00000000000073c6 */ /* 0x000e760000000000 */
[----:B-1----:R1:W2:Y:S01]  /*0640*/  SYNCS.EXCH.64 URZ, [UR8], UR4 ;  /* 0x00000004083f75b2 */ /* 0x0022a20008000100 */
[----:B------:R1:W3:Y:S01]  /*0650*/  SYNCS.EXCH.64 URZ, [UR8+0x30], UR6 ;  /* 0x00003006083f75b2 */ /* 0x0002e20008000100 */
[----:B------:R1:W4:Y:S01]  /*0660*/  SYNCS.EXCH.64 URZ, [UR8+0x8], UR4 ;  /* 0x00000804083f75b2 */ /* 0x0003220008000100 */
[----:B------:R1:W1:Y:S01]  /*0670*/  SYNCS.EXCH.64 URZ, [UR8+0x38], UR6 ;  /* 0x00003806083f75b2 */ /* 0x0002620008000100 */
        /* <DEDUP_REMOVED lines=8> */
[----:B------:R-:W-:Y:S01]  /*0700*/  NOP ;  /* 0x0000000000007918 */ /* 0x000fe20000000000 */
.L_x_6:
[----:B------:R-:W5:Y:S01]  /*0710*/  SHFL.IDX PT, R2, R0, RZ, 0x1f ;  /* 0x00001fff00027589 */ /* 0x000f6200000e0000 */
[----:B------:R-:W1:Y:S01]  /*0720*/  LDC R3, c[0x0][0x904] ;  /* 0x00024100ff037b82 */ /* 0x000e620000000800 */
[----:B------:R-:W-:Y:S01]  /*0730*/  NOP ;  /* 0x0000000000007918 */ /* 0x000fe20000000000 */
[----:B-----5:R-:W-:-:S13]  /*0740*/  ISETP.NE.AND P0, PT, R2, RZ, PT ;  /* 0x000000ff0200720c */ /* 0x020fda0003f05270 */
[----:B------:R-:W-:Y:S05]  /*0750*/  @P0 BRA `(.L_x_7) ;  /* 0x0000000000580947 */ /* 0x000fea0003800000 */
[----:B-1----:R-:W1:Y:S01]  /*0760*/  S2UR UR5, SR_CgaCtaId ;  /* 0x00000000000579c3 */ /* 0x002e620000008800 */
[----:B------:R-:W-:Y:S01]  /*0770*/  UMOV UR4, 0x400 ;  /* 0x0000040000047882 */ /* 0x000fe20000000000 */
[----:B------:R-:W-:Y:S01]  /*0780*/  UMOV UR6, 0x20 ;  /* 0x0000002000067882 */ /* 0x000fe20000000000 */
[----:B------:R-:W-:Y:S01]  /*0790*/  UMOV UR7, 0x100 ;  /* 0x0000010000077882 */ /* 0x000fe20000000000 */
[----:B------:R-:W-:Y:S01]  /*07a0*/  ELECT P0, URZ, PT ;  /* 0x00000000003f782f */ /* 0x000fe20003800000 */
[----:B-1----:R-:W-:Y:S02]  /*07b0*/  ULEA UR8, UR5, UR4, 0x18 ;  /* 0x0000000405087291 */ /* 0x002fe4000f8ec03f */
[----:B------:R-:W-:-:S04]  /*07c0*/  UIADD3 UR4, -UR6, 0x100000, URZ ;  /* 0x0010000006047890 */ /* 0x000fc8000fffe13f */
[----:B------:R-:W-:Y:S02]  /*07d0*/  USHF.L.U32 UR5, UR4, 0xb, URZ ;  /* 0x0000000b04057899 */ /* 0x000fe4000800063f */
[----:B------:R-:W-:Y:S02]  /*07e0*/  USHF.L.U32 UR4, UR4, 0x1, URZ ;  /* 0x0000000104047899 */ /* 0x000fe4000800063f */
[----:B------:R-:W-:-:S04]  /*07f0*/  UIADD3 UR6, -UR7, 0x100000, URZ ;  /* 0x0010000007067890 */ /* 0x000fc8000fffe13f */
[----:B------:R-:W-:Y:S02]  /*0800*/  USHF.L.U32 UR7, UR6, 0xb, URZ ;  /* 0x0000000b06077899 */ /* 0x000fe4000800063f */
[----:B------:R-:W-:Y:S01]  /*0810*/  USHF.L.U32 UR6, UR6, 0x1, URZ ;  /* 0x0000000106067899 */ /* 0x000fe2000800063f */
[----:B------:R-:W1:Y:S03]  /*0820*/  FENCE.VIEW.ASYNC.S ;  /* 0x00000000000073c6 */ /* 0x000e660000000000 */
[----:B-1----:R1:W1:Y:S08]  /*0830*/  SYNCS.EXCH.64 URZ, [UR8+0x60], UR4 ;  /* 0x00006004083f75b2 */ /* 0x0022700008000100 */
        /* <DEDUP_REMOVED lines=8> */
.L_x_7:
[----:B------:R-:W5:Y:S01]  /*08c0*/  S2R R4, SR_CTAID.Y ;  /* 0x0000000000047919 */ /* 0x000f620000002600 */
[----:B-1----:R-:W-:Y:S01]  /*08d0*/  ISETP.NE.AND P2, PT, R3, 0x1, PT ;  /* 0x000000010300780c */ /* 0x002fe20003f45270 */
[----:B------:R-:W1:Y:S01]  /*08e0*/  S2UR UR37, SR_CgaCtaId ;  /* 0x00000000002579c3 */ /* 0x000e620000008800 */
[----:B------:R-:W-:Y:S01]  /*08f0*/  ELECT P0, URZ, PT ;  /* 0x00000000003f782f */ /* 0x000fe20003800000 */
[----:B------:R-:W2:Y:S01]  /*0900*/  SHFL.IDX PT, R0, R0, RZ, 0x1f ;  /* 0x00001fff00007589 */ /* 0x000ea200000e0000 */
[----:B------:R-:W-:Y:S01]  /*0910*/  MOV R7, RZ ;  /* 0x000000ff00077202 */ /* 0x000fe20000000f00 */
[----:B------:R-:W-:Y:S01]  /*0920*/  UMOV UR4, 0x20 ;  /* 0x0000002000047882 */ /* 0x000fe20000000000 */
[----:B------:R-:W-:Y:S01]  /*0930*/  UISETP.EQ.AND UP2, UPT, UR46, 0x2, !UP1 ;  /* 0x000000022e00788c */ /* 0x000fe2000cf42270 */
[----:B------:R-:W3:Y:S01]  /*0940*/  S2R R6, SR_CTAID.X ;  /* 0x0000000000067919 */ /* 0x000ee20000002500 */
[----:B------:R-:W-:Y:S01]  /*0950*/  USEL UR45, URZ, 0x1, !UP0 ;  /* 0x000000013f2d7887 */ /* 0x000fe2000c000000 */
[----:B------:R-:W-:Y:S01]  /*0960*/  NOP ;  /* 0x0000000000007918 */ /* 0x000fe20000000000 */
[----:B------:R-:W-:-:S03]  /*0970*/  USEL UR39, URZ, 0x1, !UP2 ;  /* 0x000000013f277887 */ /* 0x000fc6000d000000 */
[----:B------:R-:W3:Y:S01]  /*0980*/  @P2 LDC R5, c[0x0][0x10] ;  /* 0x00000400ff052b82 */ /* 0x000ee20000000800 */
[----:B------:R-:W-:-:S07]  /*0990*/  @P2 MOV R3, RZ ;  /* 0x000000ff00032202 */ /* 0x000fce0000000f00 */
[----:B------:R-:W4:Y:S01]  /*09a0*/  @!P2 LDC R9, c[0x0][0xc] ;  /* 0x00000300ff09ab82 */ /* 0x000f220000000800 */
[----:B--2---:R-:W-:Y:S02]  /*09b0*/  ISETP.NE.OR P0, PT, R0, RZ, !P0 ;  /* 0x000000ff0000720c */ /* 0x004fe40004705670 */
[----:B-----5:R-:W-:-:S04]  /*09c0*/  @P2 MOV R0, R4 ;  /* 0x0000000400002202 */ /* 0x020fc80000000f00 */
[----:B------:R-:W-:Y:S02]  /*09d0*/  @P2 MOV R2, R0 ;  /* 0x0000000000022202 */ /* 0x000fe40000000f00 */
[----:B------:R-:W-:-:S05]  /*09e0*/  @!P2 MOV R0, R4 ;  /* 0x000000040000a202 */ /* 0x000fca0000000f00 */
[----:B------:R-:W-:Y:S01]  /*09f0*/  VOTEU.ALL UP3, P0 ;  /* 0x00000000003f7886 */ /* 0x000fe20000060000 */
[----:B---3--:R-:W-:Y:S01]  /*0a00*/  @P2 IMAD.WIDE.U32 R4, R6, R5, R2 ;  /* 0x0000000506042225 */ /* 0x008fe200078e0002 */
[----:B------:R-:W-:Y:S01]  /*0a10*/  VOTEU.ALL UP0, P0 ;  /* 0x00000000003f7886 */ /* 0x000fe20000000000 */
[----:B------:R-:W-:Y:S01]  /*0a20*/  VOTEU.ALL UP2, P0 ;  /* 0x00000000003f7886 */ /* 0x000fe20000040000 */
[----:B------:R-:W-:Y:S01]  /*0a30*/  PLOP3.LUT P0, PT, PT, PT, UP1, 0x80, 0x0 ;  /* 0x000000000000781c */ /* 0x000fe20003f0f018 */
[----:B----4-:R-:W-:Y:S01]  /*0a40*/  @!P2 IMAD.WIDE.U32 R2, R9, R0, R6 ;  /* 0x000000000902a225 */ /* 0x010fe200078e0006 */
[----:B------:R-:W-:Y:S01]  /*0a50*/  @P2 MOV R9, RZ ;  /* 0x000000ff00092202 */ /* 0x000fe20000000f00 */
[----:B------:R-:W-:Y:S01]  /*0a60*/  @!UP3 UMOV UR6, 0x400 ;  /* 0x000004000006b882 */ /* 0x000fe20000000000 */
[----:B------:R-:W-:Y:S01]  /*0a70*/  @P2 MOV R17, R4 ;  /* 0x0000000400112202 */ /* 0x000fe20000000f00 */
[----:B------:R-:W-:-:S04]  /*0a80*/  @!UP3 UIADD3 UR4, -UR4, 0x100000, URZ ;  /* 0x001000000404b890 */ /* 0x000fc8000fffe13f */
[----:B------:R-:W-:Y:S02]  /*0a90*/  @!UP3 USHF.L.U32 UR5, UR4, 0xb, URZ ;  /* 0x0000000b0405b899 */ /* 0x000fe4000800063f */
[----:B------:R-:W-:Y:S01]  /*0aa0*/  @!UP3 USHF.L.U32 UR4, UR4, 0x1, URZ ;  /* 0x000000010404b899 */ /* 0x000fe2000800063f */
[----:B------:R-:W-:Y:S01]  /*0ab0*/  @P2 IADD3 R18, R5, R9, RZ ;  /* 0x0000000905122210 */ /* 0x000fe20007ffe0ff */
[----:B-1----:R-:W-:Y:S01]  /*0ac0*/  @!UP3 ULEA UR8, UR37, UR6, 0x18 ;  /* 0x000000062508b291 */ /* 0x002fe2000f8ec03f */
[----:B------:R-:W-:Y:S01]  /*0ad0*/  @!P2 MOV R17, R2 ;  /* 0x000000020011a202 */ /* 0x000fe20000000f00 */
[----:B------:R-:W-:Y:S01]  /*0ae0*/  UISETP.GE.U32.AND UP3, UPT, UR9, 0x2, UPT ;  /* 0x000000020900788c */ /* 0x000fe2000bf66070 */
[----:B------:R-:W-:Y:S01]  /*0af0*/  @!P2 MOV R18, R3 ;  /* 0x000000030012a202 */ /* 0x000fe20000000f00 */
[----:B------:R-:W-:Y:S01]  /*0b00*/  ULDC UR6, c[0x0][0xc] ;  /* 0x0000030000067ab9 */ /* 0x000fe20000000800 */
[----:B------:R-:W-:Y:S01]  /*0b10*/  ULDC UR7, c[0x0][0x10] ;  /* 0x0000040000077ab9 */ /* 0x000fe20000000800 */
[----:B------:R1:W-:Y:S01]  /*0b20*/  STL [R1+0x4a4], R17 ;  /* 0x0004a41101007387 */ /* 0x0003e20000100800 */
[----:B------:R-:W-:-:S02]  /*0b30*/  USEL UR39, UR39, 0x2, UP3 ;  /* 0x0000000227277887 */ /* 0x000fc40009800000 */
[----:B------:R-:W-:Y:S01]  /*0b40*/  USEL UR45, UR45, 0x2, UP3 ;  /* 0x000000022d2d7887 */ /* 0x000fe20009800000 */
[----:B------:R1:W-:Y:S04]  /*0b50*/  STL [R1+0x4a8], R18 ;  /* 0x0004a81201007387 */ /* 0x0003e80000100800 */
[----:B------:R-:W2:Y:S02]  /*0b60*/  FENCE.VIEW.ASYNC.S ;  /* 0x00000000000073c6 */ /* 0x000ea40000000000 */
[----:B--2---:R-:W2:Y:S01]  /*0b70*/  @!UP0 SYNCS.EXCH.64 URZ, [UR8+0xa0], UR4 ;  /* 0x0000a004083f85b2 */ /* 0x004ea20008000100 */
[----:B------:R3:W2:Y:S01]  /*0b80*/  @!UP2 SYNCS.EXCH.64 URZ, [UR8+0xa8], UR4 ;  /* 0x0000a804083fa5b2 */ /* 0x0006a20008000100 */
[----:B------:R-:W-:Y:S01]  /*0b90*/  NOP ;  /* 0x0000000000007918 */ /* 0x000fe20000000000 */
[----:B---3--:R-:W-:-:S03]  /*0ba0*/  UIMAD.WIDE.U32 UR4, UR6, UR7, URZ ;  /* 0x00000007060472a5 */ /* 0x008fc6000f8e003f */
[----:B------:R-:W-:Y:S02]  /*0bb0*/  ULDC UR6, c[0x0][0x14] ;  /* 0x0000050000067ab9 */ /* 0x000fe40000000800 */
[----:B------:R-:W-:Y:S02]  /*0bc0*/  UIMAD.WIDE.U32 UR54, UR4, UR6, URZ ;  /* 0x00000006043672a5 */ /* 0x000fe4000f8e003f */
[----:B------:R-:W-:-:S04]  /*0bd0*/  UIMAD UR38, UR5, UR6, URZ ;  /* 0x00000006052672a4 */ /* 0x000fc8000f8e023f */
[----:B------:R-:W-:Y:S01]  /*0be0*/  UIADD3 UR38, UR55, UR38, URZ ;  /* 0x0000002637267290 */ /* 0x000fe2000fffe03f */
[----:B--2---:R-:W-:Y:S06]  /*0bf0*/  BAR.SYNC.DEFER_BLOCKING 0x0 ;  /* 0x0000000000007b1d */ /* 0x004fec0000010000 */
[----:B-1----:R-:W-:Y:S05]  /*0c00*/  @!P0 BRA `(.L_x_8) ;  /* 0x00000338000c8947 */ /* 0x002fea0003800000 */
[----:B------:R-:W-:-:S06]  /*0c10*/  UISETP.GT.U32.AND UP0, UPT, UR9, 0x1, UPT ;  /* 0x000000010900788c */ /* 0x000fcc000bf04070 */
[----:B------:R-:W-:-:S13]  /*0c20*/  PLOP3.LUT P0, PT, PT, PT, UP0, 0x80, 0x0 ;  /* 0x000000000000781c */ /* 0x000fda0003f0f008 */
[----:B------:R-:W-:Y:S05]  /*0c30*/  @P0 EXIT ;  /* 0x000000000000094d */ /* 0x000fea0003800000 */
[----:B------:R-:W-:Y:S01]  /*0c40*/  PRMT R2, RZ, 0x7610, R2 ;  /* 0x00007610ff027816 */ /* 0x000fe20000000002 */
[----:B------:R-:W-:Y:S01]  /*0c50*/  ULDC.64 UR4, c[0x0][0x8f8] ;  /* 0x00023e0000047ab9 */ /* 0x000fe20000000a00 */
[----:B------:R-:W-:Y:S01]  /*0c60*/  UMOV UR41, 0xffffffff ;  /* 0xffffffff00297882 */ /* 0x000fe20000000000 */
[----:B------:R-:W-:Y:S01]  /*0c70*/  ISETP.GE.U32.AND P0, PT, R17, UR4, PT ;  /* 0x0000000411007c0c */ /* 0x000fe2000bf06070 */
[----:B------:R-:W-:Y:S01]  /*0c80*/  UMOV UR43, 0xffffffff ;  /* 0xffffffff002b7882 */ /* 0x000fe20000000000 */
[----:B------:R1:W-:Y:S01]  /*0c90*/  STL.S16 [R1+0x4b0], R2 ;  /* 0x0004b00201007387 */ /* 0x0003e20000100600 */
[----:B------:R-:W-:Y:S02]  /*0ca0*/  MOV R5, 0xffffffff ;  /* 0xffffffff00057802 */ /* 0x000fe40000000f00 */
[----:B------:R-:W-:Y:S02]  /*0cb0*/  ISETP.GE.U32.AND.EX P0, PT, R18, UR5, PT, P0 ;  /* 0x0000000512007c0c */ /* 0x000fe4000bf06100 */
[----:B------:R-:W-:-:S11]  /*0cc0*/  PRMT R4, RZ, 0x7610, R4 ;  /* 0x00007610ff047816 */ /* 0x000fd60000000004 */
[----:B-1----:R-:W-:Y:S05]  /*0cd0*/  @P0 BRA `(.L_x_9) ;  /* 0x0000000400680947 */ /* 0x002fea0003800000 */
[----:B------:R-:W1:Y:S01]  /*0ce0*/  LDC.64 R12, c[0x0][0x8d0] ;  /* 0x00023400ff0c7b82 */ /* 0x000e620000000a00 */
[----:B------:R-:W-:Y:S02]  /*0cf0*/  MOV R2, R17 ;  /* 0x0000001100027202 */ /* 0x000fe40000000f00 */
[----:B------:R-:W-:-:S05]  /*0d00*/  MOV R3, R18 ;  /* 0x0000001200037202 */ /* 0x000fca0000000f00 */
[----:B------:R-:W2:Y:S08]  /*0d10*/  LDC R10, c[0x0][0x8d8] ;  /* 0x00023600ff0a7b82 */ /* 0x000eb00000000800 */
[----:B------:R-:W3:Y:S01]  /*0d20*/  LDC.64 R14, c[0x0][0x8c8] ;  /* 0x00023200ff0e7b82 */ /* 0x000ee20000000a00 */
[----:B-1----:R-:W-:-:S04]  /*0d30*/  ISETP.NE.U32.AND P0, PT, R12, RZ, PT ;  /* 0x000000ff0c00720c */ /* 0x002fc80003f05070 */
[----:B------:R-:W-:-:S13]  /*0d40*/  ISETP.NE.AND.EX P0, PT, R13, RZ, PT, P0 ;  /* 0x000000ff0d00720c */ /* 0x000fda0003f05300 */
[----:B--23--:R-:W-:Y:S05]  /*0d50*/  @!P0 BRA `(.L_x_10) ;  /* 0x0000000000288947 */ /* 0x00cfea0003800000 */
[----:B------:R-:W1:Y:S02]  /*0d60*/  LDC R9, c[0x0][0x8dc] ;  /* 0x00023700ff097b82 */ /* 0x000e640000000800 */
[----:B-1----:R-:W-:-:S04]  /*0d70*/  IADD3 R9, P0, R17, R9, RZ ;  /* 0x0000000911097210 */ /* 0x002fc80007f1e0ff */
[----:B------:R-:W-:-:S05]  /*0d80*/  IADD3.X R11, RZ, R18, RZ, P0, !PT ;  /* 0x00000012ff0b7210 */ /* 0x000fca00007fe4ff */
[----:B------:R-:W-:-:S04]  /*0d90*/  IMAD.WIDE.U32 R2, R11, R12, RZ ;  /* 0x0000000c0b027225 */ /* 0x000fc800078e00ff */
[----:B------:R-:W-:-:S04]  /*0da0*/  IMAD.WIDE.U32 R4, P0, R9, R13, R2 ;  /* 0x0000000d09047225 */ /* 0x000fc80007800002 */
[----:B------:R-:W-:Y:S01]  /*0db0*/  IMAD.WIDE.U32 R2, R9, R12, RZ ;  /* 0x0000000c09027225 */ /* 0x000fe200078e00ff */
[----:B------:R-:W-:Y:S02]  /*0dc0*/  IADD3.X R9, RZ, RZ, RZ, P0, !PT ;  /* 0x000000ffff097210 */ /* 0x000fe400007fe4ff */
[----:B------:R-:W-:Y:S02]  /*0dd0*/  MOV R8, R5 ;  /* 0x0000000500087202 */ /* 0x000fe40000000f00 */
[----:B------:R-:W-:-:S05]  /*0de0*/  IADD3 RZ, P0, R3, R4, RZ ;  /* 0x0000000403ff7210 */ /* 0x000fca0007f1e0ff */
[----:B------:R-:W-:-:S08]  /*0df0*/  IMAD.WIDE.U32.X R2, R11, R13, R8, P0 ;  /* 0x0000000d0b027225 */ /* 0x000fd000000e0408 */
.L_x_10:
[-CC-:B------:R-:W-:Y:S01]  /*0e00*/  SHF.R.U64 R22, R2, R10.reuse, R3.reuse ;  /* 0x0000000a02167219 */ /* 0x180fe20000001203 */
[----:B------:R-:W1:Y:S01]  /*0e10*/  LDC R16, c[0x0][0x8c0] ;  /* 0x00023000ff107b82 */ /* 0x000e620000000800 */
[----:B------:R-:W-:Y:S01]  /*0e20*/  SHF.R.U32.HI R2, RZ, R10, R3 ;  /* 0x0000000aff027219 */ /* 0x000fe20000011603 */
[----:B------:R-:W-:Y:S01]  /*0e30*/  ULDC UR4, c[0x0][0x150] ;  /* 0x0000540000047ab9 */ /* 0x000fe20000000800 */
[----:B------:R-:W-:Y:S02]  /*0e40*/  MOV R3, R18 ;  /* 0x0000001200037202 */ /* 0x000fe40000000f00 */
[----:B------:R-:W-:Y:S02]  /*0e50*/  IADD3 R7, P0, RZ, -R22, RZ ;  /* 0x80000016ff077210 */ /* 0x000fe40007f1e0ff */
[----:B------:R-:W-:Y:S01]  /*0e60*/  I2FP.F32.U32 R4, R6 ;  /* 0x0000000600047245 */ /* 0x000fe20000201000 */
[----:B------:R-:W2:Y:S01]  /*0e70*/  LDC.64 R18, c[0x0][0x8e8] ;  /* 0x00023a00ff127b82 */ /* 0x000ea20000000a00 */
[----:B------:R-:W-:-:S02]  /*0e80*/  IADD3.X R9, RZ, ~R2, RZ, P0, !PT ;  /* 0x80000002ff097210 */ /* 0x000fc400007fe4ff */
[----:B------:R-:W-:Y:S01]  /*0e90*/  MOV R2, R17 ;  /* 0x0000001100027202 */ /* 0x000fe20000000f00 */
[----:B------:R-:W-:Y:S01]  /*0ea0*/  FMUL R4, R4, UR4 ;  /* 0x0000000404047c20 */ /* 0x000fe20008400000 */
[----:B------:R-:W-:Y:S01]  /*0eb0*/  ULDC UR4, c[0x0][0x154] ;  /* 0x0000550000047ab9 */ /* 0x000fe20000000800 */
[-C--:B------:R-:W-:Y:S02]  /*0ec0*/  IMAD R8, R9, R14.reuse, RZ ;  /* 0x0000000e09087224 */ /* 0x080fe400078e02ff */
[----:B------:R-:W3:Y:S01]  /*0ed0*/  LDC R10, c[0x0][0x8b0] ;  /* 0x00022c00ff0a7b82 */ /* 0x000ee20000000800 */
[C---:B------:R-:W-:Y:S01]  /*0ee0*/  IMAD.WIDE.U32 R2, R7.reuse, R14, R2 ;  /* 0x0000000e07027225 */ /* 0x040fe200078e0002 */
[----:B------:R-:W4:Y:S03]  /*0ef0*/  F2I.U32.TRUNC.NTZ R4, R4 ;  /* 0x0000000400047305 */ /* 0x000f26000020f000 */
[----:B------:R-:W-:-:S03]  /*0f00*/  IMAD R7, R7, R15, R8 ;  /* 0x0000000f07077224 */ /* 0x000fc600078e0208 */
[----:B------:R-:W5:Y:S02]  /*0f10*/  LDC R5, c[0x0][0x144] ;  /* 0x00005100ff057b82 */ /* 0x000f640000000800 */
[----:B------:R-:W-:-:S04]  /*0f20*/  IADD3 R7, R3, R7, RZ ;  /* 0x0000000703077210 */ /* 0x000fc80007ffe0ff */
[--C-:B-1----:R-:W-:Y:S02]  /*0f30*/  SHF.R.U64 R12, R2, R16, R7.reuse ;  /* 0x00000010020c7219 */ /* 0x102fe40000001207 */
[----:B------:R-:W1:Y:S01]  /*0f40*/  LDC R9, c[0x0][0x900] ;  /* 0x00024000ff097b82 */ /* 0x000e620000000800 */
[----:B--2---:R-:W-:Y:S02]  /*0f50*/  ISETP.NE.U32.AND P0, PT, R18, RZ, PT ;  /* 0x000000ff1200720c */ /* 0x004fe40003f05070 */
[----:B------:R-:W-:Y:S02]  /*0f60*/  I2FP.F32.U32 R2, R0 ;  /* 0x0000000000027245 */ /* 0x000fe40000201000 */
[----:B------:R-:W-:Y:S02]  /*0f70*/  ISETP.NE.AND.EX P0, PT, R19, RZ, PT, P0 ;  /* 0x000000ff1300720c */ /* 0x000fe40003f05300 */
[----:B------:R-:W-:Y:S01]  /*0f80*/  SHF.R.U32.HI R7, RZ, R16, R7 ;  /* 0x00000010ff077219 */ /* 0x000fe20000011607 */
[----:B------:R-:W2:Y:S01]  /*0f90*/  LDC R13, c[0x0][0x148] ;  /* 0x00005200ff0d7b82 */ /* 0x000ea20000000800 */
[----:B----4-:R-:W-:Y:S01]  /*0fa0*/  IADD3 R8, -R4, RZ, RZ ;  /* 0x000000ff04087210 */ /* 0x010fe20007ffe1ff */
[----:B------:R-:W-:Y:S01]  /*0fb0*/  FMUL R3, R2, UR4 ;  /* 0x0000000402037c20 */ /* 0x000fe20008400000 */
[----:B---3--:R-:W-:-:S02]  /*0fc0*/  SHF.R.U64 R23, R12, R10, R7 ;  /* 0x0000000a0c177219 */ /* 0x008fc40000001207 */
[----:B------:R-:W-:Y:S01]  /*0fd0*/  SHF.R.U32.HI R4, RZ, R10, R7 ;  /* 0x0000000aff047219 */ /* 0x000fe20000011607 */
[----:B------:R3:W4:Y:S01]  /*0fe0*/  F2I.U32.TRUNC.NTZ R11, R3 ;  /* 0x00000003000b7305 */ /* 0x000722000020f000 */
[----:B------:R-:W-:Y:S01]  /*0ff0*/  MOV R2, 0xffffffff ;  /* 0xffffffff00027802 */ /* 0x000fe20000000f00 */
[----:B------:R-:W2:Y:S01]  /*1000*/  LDC R17, c[0x0][0x8a8] ;  /* 0x00022a00ff117b82 */ /* 0x000ea20000000800 */
[----:B-----5:R-:W-:Y:S01]  /*1010*/  IMAD R8, R5, R8, R6 ;  /* 0x0000000805087224 */ /* 0x020fe200078e0206 */
[----:B------:R-:W-:-:S06]  /*1020*/  MOV R6, 0x1 ;  /* 0x0000000100067802 */ /* 0x000fcc0000000f00 */
[----:B------:R-:W2:Y:S01]  /*1030*/  LDC R14, c[0x0][0x8f0] ;  /* 0x00023c00ff0e7b82 */ /* 0x000ea20000000800 */
[-C--:B-1----:R-:W-:Y:S02]  /*1040*/  SHF.L.U32 R2, R2, R9.reuse, RZ ;  /* 0x0000000902027219 */ /* 0x082fe400000006ff */
[-CC-:B------:R-:W-:Y:S02]  /*1050*/  SHF.R.U64 R16, R23, R9.reuse, R4.reuse ;  /* 0x0000000917107219 */ /* 0x180fe40000001204 */
[-C--:B------:R-:W-:Y:S02]  /*1060*/  SHF.R.U32.HI R4, RZ, R9.reuse, R4 ;  /* 0x00000009ff047219 */ /* 0x080fe40000011604 */
[----:B------:R-:W-:Y:S01]  /*1070*/  LOP3.LUT R10, RZ, R2, RZ, 0x33, !PT ;  /* 0x00000002ff0a7212 */ /* 0x000fe200078e33ff */
[----:B------:R-:W1:Y:S01]  /*1080*/  LDC R21, c[0x0][0x8e0] ;  /* 0x00023800ff157b82 */ /* 0x000e620000000800 */
[----:B------:R-:W-:Y:S02]  /*1090*/  SHF.L.U32 R9, R6, R9, RZ ;  /* 0x0000000906097219 */ /* 0x000fe400000006ff */
[----:B------:R-:W-:-:S02]  /*10a0*/  MOV R2, R16 ;  /* 0x0000001000027202 */ /* 0x000fc40000000f00 */
[----:B---3--:R-:W-:-:S03]  /*10b0*/  MOV R3, R4 ;  /* 0x0000000400037202 */ /* 0x008fc60000000f00 */
[----:B------:R-:W3:Y:S01]  /*10c0*/  LDC R20, c[0x0][0x8b8] ;  /* 0x00022e00ff147b82 */ /* 0x000ee20000000800 */
[----:B----4-:R-:W-:Y:S05]  /*10d0*/  @!P0 BRA `(.L_x_11) ;  /* 0x0000000000288947 */ /* 0x010fea0003800000 */
[----:B------:R-:W4:Y:S02]  /*10e0*/  LDC R7, c[0x0][0x8f4] ;  /* 0x00023d00ff077b82 */ /* 0x000f240000000800 */
[----:B----4-:R-:W-:-:S04]  /*10f0*/  IADD3 R7, P0, R16, R7, RZ ;  /* 0x0000000710077210 */ /* 0x010fc80007f1e0ff */
        /* <DEDUP_REMOVED lines=8> */
.L_x_11:
[----:B--2---:R-:W-:Y:S02]  /*1180*/  SHF.R.U64 R2, R2, R14, R3 ;  /* 0x0000000e02027219 */ /* 0x004fe40000001203 */
[----:B------:R-:W-:Y:S02]  /*1190*/  IADD3 R11, -R11, RZ, RZ ;  /* 0x000000ff0b0b7210 */ /* 0x000fe40007ffe1ff */
[----:B------:R-:W-:Y:S02]  /*11a0*/  LOP3.LUT R10, R23, R10, RZ, 0xc0, !PT ;  /* 0x0000000a170a7212 */ /* 0x000fe400078ec0ff */
[----:B------:R-:W-:Y:S01]  /*11b0*/  IADD3 R3, R17, -0x1, RZ ;  /* 0xffffffff11037810 */ /* 0x000fe20007ffe0ff */
[----:B------:R-:W-:Y:S01]  /*11c0*/  @P2 IMAD R8, R13, R11, R0 ;  /* 0x0000000b0d082224 */ /* 0x000fe200078e0200 */
[----:B------:R-:W-:Y:S01]  /*11d0*/  IADD3 R4, -R2, RZ, RZ ;  /* 0x000000ff02047210 */ /* 0x000fe20007ffe1ff */
[----:B------:R-:W-:Y:S01]  /*11e0*/  IMAD R9, R9, R2, R10 ;  /* 0x0000000209097224 */ /* 0x000fe200078e020a */
[----:B------:R-:W-:-:S02]  /*11f0*/  LOP3.LUT R3, R12, R3, RZ, 0xc0, !PT ;  /* 0x000000030c037212 */ /* 0x000fc400078ec0ff */
[----:B------:R-:W-:Y:S01]  /*1200*/  R2UR UR43, R22 ;  /* 0x00000000162b72ca */ /* 0x000fe200000e0000 */
[----:B-1----:R-:W-:Y:S01]  /*1210*/  IMAD R0, R4, R21, R16 ;  /* 0x0000001504007224 */ /* 0x002fe200078e0210 */
[----:B------:R-:W-:Y:S01]  /*1220*/  MOV R4, 0x1 ;  /* 0x0000000100047802 */ /* 0x000fe20000000f00 */
[----:B---3--:R-:W-:Y:S02]  /*1230*/  IMAD R8, R9, R20, R8 ;  /* 0x0000001409087224 */ /* 0x008fe400078e0208 */
[----:B------:R-:W-:-:S05]  /*1240*/  IMAD R5, R0, R17, R3 ;  /* 0x0000001100057224 */ /* 0x000fca00078e0203 */
[----:B------:R-:W-:Y:S02]  /*1250*/  SEL R0, R5, R8, !P2 ;  /* 0x0000000805007207 */ /* 0x000fe40005000000 */
[----:B------:R-:W-:Y:S02]  /*1260*/  SEL R5, R8, R5, !P2 ;  /* 0x0000000508057207 */ /* 0x000fe40005000000 */
[----:B------:R-:W-:-:S15]  /*1270*/  R2UR UR41, R0 ;  /* 0x00000000002972ca */ /* 0x000fde00000e0000 */
.L_x_9:
[----:B------:R-:W-:-:S08]  /*1280*/  NOP ;  /* 0x0000000000007918 */ /* 0x000fd00000000000 */
[----:B------:R-:W1:Y:S02]  /*1290*/  USETMAXREG.TRY_ALLOC.CTAPOOL UP0, 0xf0 ;  /* 0x000000f0000079c8 */ /* 0x000e640008000600 */
[----:B-1----:R-:W-:-:S13]  /*12a0*/  PLOP3.LUT P0, PT, PT, PT, UP0, 0x80, 0x0 ;  /* 0x000000000000781c */ /* 0x002fda0003f0f008 */
[----:B------:R-:W-:Y:S05]  /*12b0*/  @!P0 BRA `(.L_x_9) ;  /* 0xfffffffc00f08947 */ /* 0x000fea000383ffff */
[----:B------:R-:W-:Y:S02]  /*12c0*/  ULDC.64 UR4, c[0x0][0x590] ;  /* 0x0001640000047ab9 */ /* 0x000fe40000000a00 */
[----:B------:R-:W-:-:S04]  /*12d0*/  ISETP.NE.U32.AND P0, PT, RZ, UR4, PT ;  /* 0x00000004ff007c0c */ /* 0x000fc8000bf05070 */
[----:B------:R-:W-:-:S13]  /*12e0*/  ISETP.NE.AND.EX P0, PT, RZ, UR5, PT, P0 ;  /* 0x00000005ff007c0c */ /* 0x000fda000bf05300 */
[----:B------:R-:W-:Y:S05]  /*12f0*/  @P0 BRA `(.L_x_12) ;  /* 0x0000000000340947 */ /* 0x000fea0003800000 */
[----:B------:R-:W-:Y:S02]  /*1300*/  ULDC.64 UR4, c[0x0][0x588] ;  /* 0x0001620000047ab9 */ /* 0x000fe40000000a00 */
[----:B------:R-:W-:-:S04]  /*1310*/  ISETP.NE.U32.AND P0, PT, RZ, UR4, PT ;  /* 0x00000004ff007c0c */ /* 0x000fc8000bf05070 */
[----:B------:R-:W-:-:S13]  /*1320*/  ISETP.NE.AND.EX P0, PT, RZ, UR5, PT, P0 ;  /* 0x00000005ff007c0c */ /* 0x000fda000bf05300 */
[----:B------:R-:W-:Y:S05]  /*1330*/  @!P0 BRA `(.L_x_13) ;  /* 0x0000000000148947 */ /* 0x000fea0003800000 */
[----:B------:R-:W1:Y:S02]  /*1340*/  LDC.64 R2, c[0x0][0x588] ;  /* 0x00016200ff027b82 */ /* 0x000e640000000a00 */
[----:B-1----:R1:W5:Y:S01]  /*1350*/  LDG.E R2, desc[UR56][R2.64] ;  /* 0x0000003802027981 */ /* 0x002362000c1e1900 */
[----:B------:R-:W-:-:S05]  /*1360*/  MOV R0, 0x1 ;  /* 0x0000000100007802 */ /* 0x000fca0000000f00 */
[----:B------:R1:W-:Y:S01]  /*1370*/  STL.S16 [R1+0x4b0], R0 ;  /* 0x0004b00001007387 */ /* 0x0003e20000100600 */
[----:B------:R-:W-:Y:S05]  /*1380*/  BRA `(.L_x_12) ;  /* 0x0000000000107947 */ /* 0x000fea0003800000 */
.L_x_13:
[----:B------:R-:W-:Y:S01]  /*1390*/  MOV R0, 0x1 ;  /* 0x0000000100007802 */ /* 0x000fe20000000f00 */
[----:B------:R-:W-:Y:S02]  /*13a0*/  ULDC UR4, c[0x0][0x580] ;  /* 0x0001600000047ab9 */ /* 0x000fe40000000800 */
[----:B------:R-:W-:Y:S02]  /*13b0*/  MOV R2, UR4 ;  /* 0x0000000400027c02 */ /* 0x000fe40008000f00 */
[----:B------:R2:W-:Y:S05]  /*13c0*/  STL.S16 [R1+0x4b0], R0 ;  /* 0x0004b00001007387 */ /* 0x0005ea0000100600 */
.L_x_12:
        /* <DEDUP_REMOVED lines=8> */
[----:B------:R-:W3:Y:S02]  /*1450*/  LDC.64 R16, c[0x0][0x5a8] ;  /* 0x00016a00ff107b82 */ /* 0x000ee40000000a00 */
[----:B---3--:R3:W5:Y:S01]  /*1460*/  LDG.E R16, desc[UR56][R16.64] ;  /* 0x0000003810107981 */ /* 0x008762000c1e1900 */
[----:B------:R-:W-:Y:S05]  /*1470*/  BRA `(.L_x_14) ;  /* 0x0000000000087947 */ /* 0x000fea0003800000 */
.L_x_15:
[----:B------:R-:W-:Y:S02]  /*1480*/  ULDC UR4, c[0x0][0x5a0] ;  /* 0x0001680000047ab9 */ /* 0x000fe40000000800 */
[----:B------:R-:W-:-:S07]  /*1490*/  MOV R16, UR4 ;  /* 0x0000000400107c02 */ /* 0x000fce0008000f00 */
.L_x_14:
[----:B------:R-:W-:-:S13]  /*14a0*/  LOP3.LUT P0, RZ, R4, 0xff, RZ, 0xc0, !PT ;  /* 0x000000ff04ff7812 */ /* 0x000fda000780c0ff */
[----:B------:R-:W-:Y:S05]  /*14b0*/  @!P0 EXIT ;  /* 0x000000000000894d */ /* 0x000fea0003800000 */
[----:B------:R-:W1:Y:S01]  /*14c0*/  S2R R6, SR_TID.X ;  /* 0x0000000000067919 */ /* 0x000e620000002100 */
[----:B------:R-:W-:Y:S01]  /*14d0*/  ULDC UR4, c[0x0][0x28c] ;  /* 0x0000a30000047ab9 */ /* 0x000fe20000000800 */
[----:B------:R-:W-:Y:S01]  /*14e0*/  CS2R R18, SRZ ;  /* 0x0000000000127805 */ /* 0x000fe2000001ff00 */
[----:B------:R-:W-:Y:S02]  /*14f0*/  UIADD3 UR4, UR4, 0x3f, URZ ;  /* 0x0000003f04047890 */ /* 0x000fe4000fffe03f */
[----:B------:R-:W-:Y:S02]  /*1500*/  ULOP3.LUT UR49, UR45, 0x1, URZ, 0xfc, !UPT ;  /* 0x000000012d317892 */ /* 0x000fe4000f8efc3f */
[----:B------:R-:W-:Y:S02]  /*1510*/  USHF.R.S32.HI UR5, URZ, 0x1f, UR4 ;  /* 0x0000001f3f057899 */ /* 0x000fe40008011404 */
[----:B------:R-:W-:Y:S02]  /*1520*/  ULOP3.LUT UR44, UR39, 0x1, URZ, 0xfc, !UPT ;  /* 0x00000001272c7892 */ /* 0x000fe4000f8efc3f */
[----:B------:R-:W-:Y:S01]  /*1530*/  ULEA.HI UR5, UR5, UR4, URZ, 0x6 ;  /* 0x0000000405057291 */ /* 0x000fe2000f8f303f */
[----:B------:R-:W-:Y:S01]  /*1540*/  ULDC.64 UR58, c[0x0][0x198] ;  /* 0x00006600003a7ab9 */ /* 0x000fe20000000a00 */
[----:B------:R-:W-:-:S02]  /*1550*/  UMOV UR36, URZ ;  /* 0x0000003f00247c82 */ /* 0x000fc40008000000 */
[----:B------:R-:W-:Y:S01]  /*1560*/  USHF.R.S32.HI UR50, URZ, 0x6, UR5 ;  /* 0x000000063f327899 */ /* 0x000fe20008011405 */
[----:B------:R-:W-:Y:S01]  /*1570*/  UMOV UR51, URZ ;  /* 0x0000003f00337c82 */ /* 0x000fe20008000000 */
[C---:B-12---:R-:W-:Y:S02]  /*1580*/  SHF.L.U32 R0, R6.reuse, 0x4, RZ ;  /* 0x0000000406007819 */ /* 0x046fe400000006ff */
[----:B------:R-:W-:Y:S02]  /*1590*/  SHF.L.U32 R3, R6, 0x1, RZ ;  /* 0x0000000106037819 */ /* 0x000fe400000006ff */
[----:B------:R-:W-:Y:S02]  /*15a0*/  LOP3.LUT R4, R0, 0xe00, RZ, 0xc0, !PT ;  /* 0x00000e0000047812 */ /* 0x000fe400078ec0ff */
[----:B------:R-:W-:Y:S02]  /*15b0*/  SHF.L.U32 R0, R6, 0x3, RZ ;  /* 0x0000000306007819 */ /* 0x000fe400000006ff */
[----:B------:R-:W-:-:S02]  /*15c0*/  LOP3.LUT R7, R4, 0x6, R3, 0xf8, !PT ;  /* 0x0000000604077812 */ /* 0x000fc400078ef803 */
[----:B------:R-:W-:Y:S02]  /*15d0*/  LOP3.LUT R3, R0, 0x80, RZ, 0xc0, !PT ;  /* 0x0000008000037812 */ /* 0x000fe400078ec0ff */
[----:B------:R-:W-:Y:S02]  /*15e0*/  LOP3.LUT R0, R7, 0x60, R0, 0xf8, !PT ;  /* 0x0000006007007812 */ /* 0x000fe400078ef800 */
[--C-:B------:R-:W-:Y:S02]  /*15f0*/  LOP3.LUT R3, R3, 0x10, R6.reuse, 0xf8, !PT ;  /* 0x0000001003037812 */ /* 0x100fe400078ef806 */
[----:B------:R-:W-:Y:S02]  /*1600*/  SHF.R.U32.HI R4, RZ, 0x4, R6 ;  /* 0x00000004ff047819 */ /* 0x000fe40000011606 */
[----:B---3--:R-:W-:Y:S02]  /*1610*/  LOP3.LUT R17, R0, R3, RZ, 0xfc, !PT ;  /* 0x0000000300117212 */ /* 0x008fe400078efcff */
[----:B------:R-:W-:-:S02]  /*1620*/  LOP3.LUT P0, RZ, R4, 0x1, RZ, 0xc0, !PT ;  /* 0x0000000104ff7812 */ /* 0x000fc4000780c0ff */
[----:B------:R-:W-:-:S04]  /*1630*/  MOV R3, 0x8 ;  /* 0x0000000800037802 */ /* 0x000fc80000000f00 */
[----:B------:R-:W-:-:S07]  /*1640*/  SEL R0, R3, 0xfffffff8, !P0 ;  /* 0xfffffff803007807 */ /* 0x000fce0004000000 */
.L_x_993:
[----:B------:R-:W-:Y:S01]  /*1650*/  STL [R1+0x49c], RZ ;  /* 0x00049cff01007387 */ /* 0x000fe20000100800 */
[----:B------:R-:W1:Y:S01]  /*1660*/  S2UR UR9, SR_CgaCtaId ;  /* 0x00000000000979c3 */ /* 0x000e620000008800 */
[----:B------:R-:W-:Y:S01]  /*1670*/  UMOV UR48, 0x400 ;  /* 0x0000040000307882 */ /* 0x000fe20000000000 */
[----:B------:R-:W-:Y:S01]  /*1680*/  UMOV UR4, URZ ;  /* 0x0000003f00047c82 */ /* 0x000fe20008000000 */
[----:B------:R-:W-:Y:S01]  /*1690*/  STL [R1+0x498], RZ ;  /* 0x000498ff01007387 */ /* 0x000fe20000100800 */
[----:B------:R-:W-:Y:S01]  /*16a0*/  UMOV UR8, URZ ;  /* 0x0000003f00087c82 */ /* 0x000fe20008000000 */
[----:B------:R-:W-:Y:S01]  /*16b0*/  UMOV UR5, URZ ;  /* 0x0000003f00057c82 */ /* 0x000fe20008000000 */
[----:B------:R-:W-:Y:S01]  /*16c0*/  UMOV UR10, UR51 ;  /* 0x00000033000a7c82 */ /* 0x000fe20008000000 */
[----:B------:R-:W-:Y:S01]  /*16d0*/  STL [R1+0x494], RZ ;  /* 0x000494ff01007387 */ /* 0x000fe20000100800 */
[----:B------:R-:W2:Y:S01]  /*16e0*/  LDC R3, c[0x0][0x28c] ;  /* 0x0000a300ff037b82 */ /* 0x000ea20000000800 */
[----:B------:R-:W-:-:S02]  /*16f0*/  CS2R R236, SRZ ;  /* 0x0000000000ec7805 */ /* 0x000fc4000001ff00 */
[----:B------:R-:W-:Y:S01]  /*1700*/  CS2R R234, SRZ ;  /* 0x0000000000ea7805 */ /* 0x000fe2000001ff00 */
[----:B------:R-:W-:Y:S01]  /*1710*/  STL [R1+0x490], RZ ;  /* 0x000490ff01007387 */ /* 0x000fe20000100800 */
[----:B------:R-:W-:Y:S02]  /*1720*/  CS2R R232, SRZ ;  /* 0x0000000000e87805 */ /* 0x000fe4000001ff00 */
[----:B------:R-:W-:Y:S02]  /*1730*/  CS2R R230, SRZ ;  /* 0x0000000000e67805 */ /* 0x000fe4000001ff00 */
[----:B------:R-:W-:Y:S01]  /*1740*/  CS2R R228, SRZ ;  /* 0x0000000000e47805 */ /* 0x000fe2000001ff00 */
[----:B------:R-:W-:Y:S01]  /*1750*/  STL [R1+0x48c], RZ ;  /* 0x00048cff01007387 */ /* 0x000fe20000100800 */
[----:B------:R-:W-:Y:S02]  /*1760*/  CS2R R226, SRZ ;  /* 0x0000000000e27805 */ /* 0x000fe4000001ff00 */
[----:B------:R-:W-:-:S02]  /*1770*/  CS2R R224, SRZ ;  /* 0x0000000000e07805 */ /* 0x000fc4000001ff00 */
[----:B------:R-:W-:Y:S01]  /*1780*/  CS2R R222, SRZ ;  /* 0x0000000000de7805 */ /* 0x000fe2000001ff00 */
[----:B------:R-:W-:Y:S01]  /*1790*/  STL [R1+0x488], RZ ;  /* 0x000488ff01007387 */ /* 0x000fe20000100800 */
[----:B------:R-:W-:Y:S02]  /*17a0*/  CS2R R220, SRZ ;  /* 0x0000000000dc7805 */ /* 0x000fe4000001ff00 */
[----:B------:R-:W-:Y:S02]  /*17b0*/  CS2R R218, SRZ ;  /* 0x0000000000da7805 */ /* 0x000fe4000001ff00 */
[----:B------:R-:W-:Y:S01]  /*17c0*/  CS2R R216, SRZ ;  /* 0x0000000000d87805 */ /* 0x000fe2000001ff00 */
[----:B------:R-:W-:Y:S01]  /*17d0*/  STL [R1+0x484], RZ ;  /* 0x000484ff01007387 */ /* 0x000fe20000100800 */
[----:B-1----:R-:W-:Y:S01]  /*17e0*/  ULEA UR48, UR9, UR48, 0x18 ;  /* 0x0000003009307291 */ /* 0x002fe2000f8ec03f */
[----:B------:R-:W-:Y:S02]  /*17f0*/  CS2R R214, SRZ ;  /* 0x0000000000d67805 */ /* 0x000fe4000001ff00 */
[----:B------:R-:W-:Y:S01]  /*1800*/  CS2R R212, SRZ ;  /* 0x0000000000d47805 */ /* 0x000fe2000001ff00 */
[----:B------:R-:W-:Y:S01]  /*1810*/  STL [R1+0x480], RZ ;  /* 0x000480ff01007387 */ /* 0x000fe20000100800 */
[----:B------:R-:W-:-:S02]  /*1820*/  CS2R R210, SRZ ;  /* 0x0000000000d27805 */ /* 0x000fc4000001ff00 */
[----:B------:R-:W-:Y:S02]  /*1830*/  CS2R R208, SRZ ;  /* 0x0000000000d07805 */ /* 0x000fe4000001ff00 */
[----:B------:R-:W-:Y:S01]  /*1840*/  CS2R R206, SRZ ;  /* 0x0000000000ce7805 */ /* 0x000fe2000001ff00 */
[----:B------:R-:W-:Y:S01]  /*1850*/  STL [R1+0x47c], RZ ;  /* 0x00047cff01007387 */ /* 0x000fe20000100800 */
[----:B--2---:R-:W-:Y:S02]  /*1860*/  ISETP.GE.AND P0, PT, R3, 0x1, PT ;  /* 0x000000010300780c */ /* 0x004fe40003f06270 */
[----:B------:R-:W-:Y:S02]  /*1870*/  CS2R R204, SRZ ;  /* 0x0000000000cc7805 */ /* 0x000fe4000001ff00 */
[----:B------:R-:W-:Y:S01]  /*1880*/  CS2R R202, SRZ ;  /* 0x0000000000ca7805 */ /* 0x000fe2000001ff00 */
[----:B------:R-:W-:Y:S01]  /*1890*/  STL [R1+0x478], RZ ;  /* 0x000478ff01007387 */ /* 0x000fe20000100800 */
[----:B------:R-:W-:-:S02]  /*18a0*/  CS2R R200, SRZ ;  /* 0x0000000000c87805 */ /* 0x000fc4000001ff00 */
[----:B------:R-:W-:Y:S02]  /*18b0*/  CS2R R198, SRZ ;  /* 0x0000000000c67805 */ /* 0x000fe4000001ff00 */
[----:B------:R-:W-:Y:S01]  /*18c0*/  CS2R R196, SRZ ;  /* 0x0000000000c47805 */ /* 0x000fe2000001ff00 */
[----:B------:R-:W-:Y:S01]  /*18d0*/  STL [R1+0x474], RZ ;  /* 0x000474ff01007387 */ /* 0x000fe20000100800 */
[----:B------:R-:W-:Y:S02]  /*18e0*/  CS2R R194, SRZ ;  /* 0x0000000000c27805 */ /* 0x000fe4000001ff00 */
        /* <DEDUP_REMOVED lines=114> */
[----:B------:R-:W-:Y:S04]  /*2010*/  STL [R1+0x400], RZ ;  /* 0x000400ff01007387 */ /* 0x000fe80000100800 */
        /* <DEDUP_REMOVED lines=128> */
[----:B------:R-:W-:Y:S04]  /*2820*/  STL [R1], RZ ;  /* 0x000000ff01007387 */ /* 0x000fe80000100800 */
        /* <DEDUP_REMOVED lines=39> */
[----:B------:R-:W-:Y:S01]  /*2aa0*/  STL [R1+0xa0], RZ ;  /* 0x0000a0ff01007387 */ /* 0x000fe20000100800 */
[----:B------:R-:W1:Y:S03]  /*2ab0*/  S2R R0, SR_TID.X ;  /* 0x0000000000007919 */ /* 0x000e660000002100 */
        /* <DEDUP_REMOVED lines=8> */
[----:B-1----:R-:W-:-:S03]  /*2b40*/  LOP3.LUT R0, R0, 0x80, RZ, 0xc0, !PT ;  /* 0x0000008000007812 */ /* 0x002fc600078ec0ff */
[----:B------:R-:W-:Y:S01]  /*2b50*/  STL [R1+0xc4], RZ ;  /* 0x0000c4ff01007387 */ /* 0x000fe20000100800 */
[----:B------:R-:W-:-:S03]  /*2b60*/  SHF.R.U32.HI R0, RZ, 0x7, R0 ;  /* 0x00000007ff007819 */ /* 0x000fc60000011600 */
        /* <DEDUP_REMOVED lines=33> */
[----:B------:R-:W1:Y:S04]  /*2d80*/  SHFL.IDX PT, R0, R0, RZ, 0x1f ;  /* 0x00001fff00007589 */ /* 0x000e6800000e0000 */
[----:B------:R2:W-:Y:S04]  /*2d90*/  STL [R1+0x14c], RZ ;  /* 0x00014cff01007387 */ /* 0x0005e80000100800 */
[----:B------:R2:W-:Y:S04]  /*2da0*/  STL [R1+0x150], RZ ;  /* 0x000150ff01007387 */ /* 0x0005e80000100800 */
[----:B------:R2:W-:Y:S04]  /*2db0*/  STL [R1+0x154], RZ ;  /* 0x000154ff01007387 */ /* 0x0005e80000100800 */
[----:B------:R2:W-:Y:S04]  /*2dc0*/  STL [R1+0x158], RZ ;  /* 0x000158ff01007387 */ /* 0x0005e80000100800 */
[----:B------:R2:W-:Y:S04]  /*2dd0*/  STL [R1+0x15c], RZ ;  /* 0x00015cff01007387 */ /* 0x0005e80000100800 */
[----:B------:R2:W-:Y:S01]  /*2de0*/  STL [R1+0x160], RZ ;  /* 0x000160ff01007387 */ /* 0x0005e20000100800 */
[----:B-1----:R-:W-:-:S02]  /*2df0*/  R2UR UR6, R0 ;  /* 0x00000000000672ca */ /* 0x002fc400000e0000 */
[----:B------:R-:W-:Y:S01]  /*2e00*/  MOV R0, UR36 ;  /* 0x0000002400007c02 */ /* 0x000fe20008000f00 */
[----:B------:R2:W-:Y:S04]  /*2e10*/  STL [R1+0x164], RZ ;  /* 0x000164ff01007387 */ /* 0x0005e80000100800 */
[----:B------:R2:W-:Y:S04]  /*2e20*/  STL [R1+0x168], RZ ;  /* 0x000168ff01007387 */ /* 0x0005e80000100800 */
[----:B------:R2:W-:Y:S02]  /*2e30*/  STL [R1+0x16c], RZ ;  /* 0x00016cff01007387 */ /* 0x0005e40000100800 */
[----:B------:R-:W-:-:S02]  /*2e40*/  ULEA.HI UR7, UR6, UR6, URZ, 0x1 ;  /* 0x0000000606077291 */ /* 0x000fc4000f8f083f */
[----:B------:R2:W-:Y:S02]  /*2e50*/  STL [R1+0x170], RZ ;  /* 0x000170ff01007387 */ /* 0x0005e40000100800 */
[----:B------:R-:W-:Y:S02]  /*2e60*/  ULOP3.LUT UR7, UR7, 0xffffe, URZ, 0xc0, !UPT ;  /* 0x000ffffe07077892 */ /* 0x000fe4000f8ec03f */
[----:B------:R2:W-:Y:S02]  /*2e70*/  STL [R1+0x174], RZ ;  /* 0x000174ff01007387 */ /* 0x0005e40000100800 */
[----:B------:R-:W-:Y:S02]  /*2e80*/  UIADD3 UR7, UR6, -UR7, URZ ;  /* 0x8000000706077290 */ /* 0x000fe4000fffe03f */
[----:B------:R2:W-:Y:S02]  /*2e90*/  STL [R1+0x178], RZ ;  /* 0x000178ff01007387 */ /* 0x0005e40000100800 */
[----:B------:R-:W-:-:S02]  /*2ea0*/  ULEA UR7, UR7, UR48, 0xc ;  /* 0x0000003007077291 */ /* 0x000fc4000f8e603f */
[----:B------:R2:W-:Y:S02]  /*2eb0*/  STL [R1+0x17c], RZ ;  /* 0x00017cff01007387 */ /* 0x0005e40000100800 */
[----:B------:R-:W-:Y:S02]  /*2ec0*/  UIADD3 UR7, UR7, 0x6200, URZ ;  /* 0x0000620007077890 */ /* 0x000fe4000fffe03f */
[----:B------:R2:W-:Y:S02]  /*2ed0*/  STL [R1+0x180], RZ ;  /* 0x000180ff01007387 */ /* 0x0005e40000100800 */
[----:B------:R-:W-:Y:S02]  /*2ee0*/  USHF.R.U32.HI UR7, URZ, 0x4, UR7 ;  /* 0x000000043f077899 */ /* 0x000fe40008011607 */
[----:B------:R2:W-:Y:S02]  /*2ef0*/  STL [R1+0x184], RZ ;  /* 0x000184ff01007387 */ /* 0x0005e40000100800 */
[----:B------:R-:W-:-:S02]  /*2f00*/  ULOP3.LUT UR9, UR7, 0x3fff, URZ, 0xc0, !UPT ;  /* 0x00003fff07097892 */ /* 0x000fc4000f8ec03f */
[----:B------:R2:W-:Y:S04]  /*2f10*/  STL [R1+0x188], RZ ;  /* 0x000188ff01007387 */ /* 0x0005e80000100800 */
        /* <DEDUP_REMOVED lines=28> */
[----:B------:R2:W-:Y:S01]  /*30e0*/  STL [R1+0x1fc], RZ ;  /* 0x0001fcff01007387 */ /* 0x0005e20000100800 */
[----:B------:R-:W-:Y:S05]  /*30f0*/  @!P0 BRA `(.L_x_16) ;  /* 0x0000004400608947 */ /* 0x000fea0003800000 */
[----:B------:R-:W-:-:S06]  /*3100*/  UISETP.NE.AND UP0, UPT, UR49, 0x3, UPT ;  /* 0x000000033100788c */ /* 0x000fcc000bf05270 */
[----:B------:R-:W-:-:S13]  /*3110*/  PLOP3.LUT P1, PT, PT, PT, UP0, 0x80, 0x0 ;  /* 0x000000000000781c */ /* 0x000fda0003f2f008 */
[----:B------:R-:W-:Y:S05]  /*3120*/  @!P1 BRA `(.L_x_17) ;  /* 0x0000000000049947 */ /* 0x000fea0003800000 */
[----:B------:R-:W-:Y:S01]  /*3130*/  BPT.TRAP 0x1 ;  /* 0x000000040000795c */ /* 0x000fe20000300000 */
.L_x_17:
[----:B------:R-:W-:Y:S01]  /*3140*/  ULEA UR4, UR51, UR48, 0x3 ;  /* 0x0000003033047291 */ /* 0x000fe2000f8e183f */
[----:B------:R-:W-:-:S04]  /*3150*/  MOV R0, UR36 ;  /* 0x0000002400007c02 */ /* 0x000fc80008000f00 */
[----:B------:R-:W-:-:S04]  /*3160*/  SHF.L.U32 R0, R0, 0x1f, RZ ;  /* 0x0000001f00007819 */ /* 0x000fc800000006ff */
[----:B------:R1:W3:Y:S01]  /*3170*/  SYNCS.PHASECHK.TRANS64.TRYWAIT P0, [UR4], R0 ;  /* 0x00000000ff0075a7 */ /* 0x0002e20008000144 */
[----:B------:R-:W-:Y:S05]  /*3180*/  @!P1 BRA `(.L_x_18) ;  /* 0x0000000000049947 */ /* 0x000fea0003800000 */
[----:B------:R-:W-:Y:S01]  /*3190*/  BPT.TRAP 0x1 ;  /* 0x000000040000795c */ /* 0x000fe20000300000 */
.L_x_18:
[----:B---3--:R-:W-:Y:S05]  /*31a0*/  @P0 BRA `(.L_x_19) ;  /* 0x0000000000080947 */ /* 0x008fea0003800000 */
[----:B------:R-:W3:Y:S02]  /*31b0*/  SYNCS.PHASECHK.TRANS64.TRYWAIT P0, [UR4], R0 ;  /* 0x00000000ff0075a7 */ /* 0x000ee40008000144 */
[----:B---3--:R-:W-:Y:S05]  /*31c0*/  @!P0 BRA `(.L_x_20) ;  /* 0x0000034c00cc8947 */ /* 0x008fea0003800000 */
.L_x_19:
[----:B------:R-:W-:Y:S01]  /*31d0*/  UIADD3 UR4, UR48, 0x1e200, URZ ;  /* 0x0001e20030047890 */ /* 0x000fe2000fffe03f */
[----:B------:R-:W-:Y:S01]  /*31e0*/  WARPGROUP.ARRIVE ;  /* 0x00000000000079c5 */ /* 0x000fe20000000000 */
[----:B------:R-:W-:Y:S02]  /*31f0*/  ULOP3.LUT UR10, UR9, 0x10000, URZ, 0xfc, !UPT ;  /* 0x00010000090a7892 */ /* 0x000fe4000f8efc3f */
[----:B------:R-:W-:Y:S02]  /*3200*/  USHF.R.U32.HI UR4, URZ, 0x4, UR4 ;  /* 0x000000043f047899 */ /* 0x000fe40008011604 */
[----:B------:R-:W-:Y:S02]  /*3210*/  ULEA UR10, UR51, UR10, 0xa ;  /* 0x0000000a330a7291 */ /* 0x000fe4000f8e503f */
[----:B------:R-:W-:Y:S01]  /*3220*/  ULOP3.LUT UR4, UR4, 0x3fff, URZ, 0xc0, !UPT ;  /* 0x00003fff04047892 */ /* 0x000fe2000f8ec03f */
[----:B------:R-:W-:Y:S01]  /*3230*/  UMOV UR5, 0x80000020 ;  /* 0x8000002000057882 */ /* 0x000fe20000000000 */
[----:B------:R-:W-:-:S02]  /*3240*/  UMOV UR7, 0x80000020 ;  /* 0x8000002000077882 */ /* 0x000fc40000000000 */
[----:B------:R-:W-:Y:S01]  /*3250*/  ULOP3.LUT UR4, UR4, 0x10000, URZ, 0xfc, !UPT ;  /* 0x0001000004047892 */ /* 0x000fe2000f8efc3f */
[----:B------:R-:W-:-:S03]  /*3260*/  UMOV UR8, 0x2 ;  /* 0x0000000200087882 */ /* 0x000fc60000000000 */
[----:B------:R-:W-:-:S03]  /*3270*/  ULEA UR11, UR51, UR4, 0xa ;  /* 0x00000004330b7291 */ /* 0x000fc6000f8e503f */
[----:B------:R-:W-:-:S04]  /*3280*/  UMOV UR4, UR10 ;  /* 0x0000000a00047c82 */ /* 0x000fc80008000000 */
[----:B------:R-:W-:Y:S02]  /*3290*/  UMOV UR6, UR11 ;  /* 0x0000000b00067c82 */ /* 0x000fe40008000000 */
[----:B------:R-:W-:Y:S01]  /*32a0*/  QGMMA.64x256x32.F32.E4M3.E4M3 R24, gdesc[UR4], RZ, !UPT, gsb0 ;  /* 0x03e00000041879f3 */ /* 0x000fe2000c0008ff */
[----:B------:R-:W-:Y:S01]  /*32b0*/  UIADD3 UR4, UR10, 0x200, URZ ;  /* 0x000002000a047890 */ /* 0x000fe2000fffe03f */
[----:B------:R-:W-:Y:S01]  /*32c0*/  UMOV UR5, 0x80000020 ;  /* 0x8000002000057882 */ /* 0x000fe20000000000 */
[----:B------:R-:W-:Y:S02]  /*32d0*/  WARPGROUP.DEPBAR.LE gsb0, 0x0 ;  /* 0x00008000000079c5 */ /* 0x000fe40000010000 */
[----:B------:R-:W-:Y:S04]  /*32e0*/  STL.64 [R1], R24 ;  /* 0x0000001801007387 */ /* 0x000fe80000100a00 */
[----:B------:R-:W-:Y:S04]  /*32f0*/  STL.64 [R1+0x8], R26 ;  /* 0x0000081a01007387 */ /* 0x000fe80000100a00 */
        /* <DEDUP_REMOVED lines=61> */
[----:B------:R4:W-:Y:S02]  /*36d0*/  STL.64 [R1+0x1f8], R150 ;  /* 0x0001f89601007387 */ /* 0x0009e40000100a00 */
[----:B----4-:R-:W-:-:S06]  /*36e0*/  WARPGROUP.ARRIVE ;  /* 0x00000000000079c5 */ /* 0x010fcc0000000000 */
[----:B------:R-:W-:Y:S03]  /*36f0*/  QGMMA.64x256x32.F32.E4M3.E4M3 R24, gdesc[UR4], RZ, !UPT, gsb0 ;  /* 0x03e00000041879f3 */ /* 0x000fe6000c0008ff */
[----:B------:R-:W-:Y:S02]  /*3700*/  WARPGROUP.DEPBAR.LE gsb0, 0x0 ;  /* 0x00008000000079c5 */ /* 0x000fe40000010000 */
        /* <DEDUP_REMOVED lines=21> */
[----:B------:R4:W-:Y:S04]  /*3860*/  STL.64 [R1+0x4b8], R108 ;  /* 0x0004b86c01007387 */ /* 0x0009e80000100a00 */
        /* <DEDUP_REMOVED lines=70> */
[----:B----4-:R-:W4:Y:S04]  /*3cd0*/  LDL.LU.64 R108, [R1] ;  /* 0x00000000016c7983 */ /* 0x010f280000300a00 */
[----:B------:R-:W4:Y:S04]  /*3ce0*/  LDL.LU.64 R110, [R1+0x8] ;  /* 0x00000800016e7983 */ /* 0x000f280000300a00 */
        /* <DEDUP_REMOVED lines=61> */
[----:B------:R-:W4:Y:S01]  /*40c0*/  LDL.LU.64 R234, [R1+0x1f8] ;  /* 0x0001f80001ea7983 */ /* 0x000f220000300a00 */
[----:B------:R-:W-:-:S02]  /*40d0*/  UIADD3 UR4, UR10, 0x2, URZ ;  /* 0x000000020a047890 */ /* 0x000fc4000fffe03f */
[----:B------:R-:W-:Y:S01]  /*40e0*/  UIADD3 UR6, UR11, 0x2, URZ ;  /* 0x000000020b067890 */ /* 0x000fe2000fffe03f */
[----:B------:R-:W-:Y:S01]  /*40f0*/  STL [R1+0x384], RZ ;  /* 0x000384ff01007387 */ /* 0x000fe20000100800 */
[----:B------:R-:W-:Y:S01]  /*4100*/  UMOV UR5, 0x80000020 ;  /* 0x8000002000057882 */ /* 0x000fe20000000000 */
[----:B------:R-:W-:Y:S02]  /*4110*/  UMOV UR7, 0x80000020 ;  /* 0x8000002000077882 */ /* 0x000fe40000000000 */
        /* <DEDUP_REMOVED lines=25> */
[----:B----4-:R-:W-:-:S06]  /*42b0*/  WARPGROUP.ARRIVE ;  /* 0x00000000000079c5 */ /* 0x010fcc0000000000 */
[----:B------:R-:W-:Y:S03]  /*42c0*/  QGMMA.64x256x32.F32.E4M3.E4M3 R108, gdesc[UR4], R108, gsb0 ;  /* 0x03e00000046c79f3 */ /* 0x000fe6000800086c */
[----:B------:R-:W-:Y:S02]  /*42d0*/  WARPGROUP.DEPBAR.LE gsb0, 0x0 ;  /* 0x00008000000079c5 */ /* 0x000fe40000010000 */
[----:B------:R-:W-:Y:S01]  /*42e0*/  STL.64 [R1], R108 ;  /* 0x0000006c01007387 */ /* 0x000fe20000100a00 */
[----:B------:R-:W-:Y:S01]  /*42f0*/  UIADD3 UR4, UR10, 0x202, URZ ;  /* 0x000002020a047890 */ /* 0x000fe2000fffe03f */
[----:B------:R-:W-:Y:S02]  /*4300*/  MOV R21, R221 ;  /* 0x000000dd00157202 */ /* 0x000fe40000000f00 */
[----:B------:R-:W-:Y:S01]  /*4310*/  STL.64 [R1+0x8], R110 ;  /* 0x0000086e01007387 */ /* 0x000fe20000100a00 */
[----:B------:R-:W-:Y:S01]  /*4320*/  UMOV UR5, 0x80000020 ;  /* 0x8000002000057882 */ /* 0x000fe20000000000 */
[----:B------:R-:W-:-:S02]  /*4330*/  MOV R20, R222 ;  /* 0x000000de00147202 */ /* 0x000fc40000000f00 */
[----:B------:R-:W-:Y:S01]  /*4340*/  STL.64 [R1+0x10], R112 ;  /* 0x0000107001007387 */ /* 0x000fe20000100a00 */
[----:B------:R-:W-:Y:S02]  /*4350*/  MOV R15, R223 ;  /* 0x000000df000f7202 */ /* 0x000fe40000000f00 */
[----:B------:R-:W-:Y:S02]  /*4360*/  CS2R R236, SRZ ;  /* 0x0000000000ec7805 */ /* 0x000fe4000001ff00 */
[----:B------:R-:W-:Y:S01]  /*4370*/  MOV R14, R224 ;  /* 0x000000e0000e7202 */ /* 0x000fe20000000f00 */
[----:B------:R-:W-:Y:S01]  /*4380*/  STL.64 [R1+0x18], R114 ;  /* 0x0000187201007387 */ /* 0x000fe20000100a00 */
[----:B------:R-:W-:Y:S02]  /*4390*/  MOV R13, R225 ;  /* 0x000000e1000d7202 */ /* 0x000fe40000000f00 */
[----:B------:R-:W-:Y:S02]  /*43a0*/  CS2R R22, SRZ ;  /* 0x0000000000167805 */ /* 0x000fe4000001ff00 */
[----:B------:R-:W-:Y:S01]  /*43b0*/  MOV R12, R226 ;  /* 0x000000e2000c7202 */ /* 0x000fe20000000f00 */
[----:B------:R-:W-:Y:S01]  /*43c0*/  STL.64 [R1+0x20], R116 ;  /* 0x0000207401007387 */ /* 0x000fe20000100a00 */
[----:B------:R-:W-:-:S02]  /*43d0*/  MOV R11, R227 ;  /* 0x000000e3000b7202 */ /* 0x000fc40000000f00 */
[----:B------:R-:W-:Y:S01]  /*43e0*/  MOV R10, R228 ;  /* 0x000000e4000a7202 */ /* 0x000fe20000000f00 */
[----:B------:R-:W-:Y:S01]  /*43f0*/  STL.64 [R1+0x28], R118 ;  /* 0x0000287601007387 */ /* 0x000fe20000100a00 */
[----:B------:R-:W-:Y:S02]  /*4400*/  MOV R9, R229 ;  /* 0x000000e500097202 */ /* 0x000fe40000000f00 */
[----:B------:R-:W-:Y:S01]  /*4410*/  MOV R8, R230 ;  /* 0x000000e600087202 */ /* 0x000fe20000000f00 */
[----:B------:R-:W-:Y:S01]  /*4420*/  STL.64 [R1+0x30], R120 ;  /* 0x0000307801007387 */ /* 0x000fe20000100a00 */
[----:B------:R-:W-:Y:S02]  /*4430*/  MOV R7, R231 ;  /* 0x000000e700077202 */ /* 0x000fe40000000f00 */
[----:B------:R-:W-:Y:S01]  /*4440*/  MOV R6, R232 ;  /* 0x000000e800067202 */ /* 0x000fe20000000f00 */
[----:B------:R-:W-:Y:S01]  /*4450*/  STL.64 [R1+0x38], R122 ;  /* 0x0000387a01007387 */ /* 0x000fe20000100a00 */
[----:B------:R-:W-:-:S02]  /*4460*/  MOV R4, R233 ;  /* 0x000000e900047202 */ /* 0x000fc40000000f00 */
[----:B---3--:R-:W-:Y:S01]  /*4470*/  MOV R3, R234 ;  /* 0x000000ea00037202 */ /* 0x008fe20000000f00 */
[----:B------:R-:W-:Y:S01]  /*4480*/  STL.64 [R1+0x40], R124 ;  /* 0x0000407c01007387 */ /* 0x000fe20000100a00 */
[----:B-1----:R-:W-:-:S03]  /*4490*/  MOV R0, R235 ;  /* 0x000000eb00007202 */ /* 0x002fc60000000f00 */
        /* <DEDUP_REMOVED lines=55> */
[----:B-1----:R-:W4:Y:S04]  /*4810*/  LDL.LU.64 R150, [R1+0x560] ;  /* 0x0005600001967983 */ /* 0x002f280000300a00 */
        /* <DEDUP_REMOVED lines=21> */
[----:B---3--:R-:W-:-:S02]  /*4970*/  CS2R R234, SRZ ;  /* 0x0000000000ea7805 */ /* 0x008fc4000001ff00 */
[----:B------:R-:W-:Y:S02]  /*4980*/  CS2R R232, SRZ ;  /* 0x0000000000e87805 */ /* 0x000fe4000001ff00 */
[----:B------:R-:W-:Y:S01]  /*4990*/  CS2R R230, SRZ ;  /* 0x0000000000e67805 */ /* 0x000fe2000001ff00 */
[----:B------:R1:W-:Y:S01]  /*49a0*/  STL [R1+0x31c], RZ ;  /* 0x00031cff01007387 */ /* 0x0003e20000100800 */
[----:B------:R-:W-:Y:S02]  /*49b0*/  CS2R R228, SRZ ;  /* 0x0000000000e47805 */ /* 0x000fe4000001ff00 */
[----:B------:R-:W-:Y:S02]  /*49c0*/  CS2R R226, SRZ ;  /* 0x0000000000e27805 */ /* 0x000fe4000001ff00 */
[----:B------:R-:W-:Y:S01]  /*49d0*/  CS2R R224, SRZ ;  /* 0x0000000000e07805 */ /* 0x000fe2000001ff00 */
[----:B------:R1:W-:Y:S01]  /*49e0*/  STL [R1+0x318], RZ ;  /* 0x000318ff01007387 */ /* 0x0003e20000100800 */
[----:B------:R-:W-:-:S02]  /*49f0*/  CS2R R222, SRZ ;  /* 0x0000000000de7805 */ /* 0x000fc4000001ff00 */
        /* <DEDUP_REMOVED lines=105> */
[----:B----4-:R-:W-:-:S06]  /*5090*/  WARPGROUP.ARRIVE ;  /* 0x00000000000079c5 */ /* 0x010fcc0000000000 */
[----:B------:R-:W-:Y:S01]  /*50a0*/  QGMMA.64x256x32.F32.E4M3.E4M3 R24, gdesc[UR4], R24, gsb0 ;  /* 0x03e00000041879f3 */ /* 0x000fe20008000818 */
[----:B------:R-:W-:Y:S02]  /*50b0*/  ULDC UR4, c[0x0][0x50c] ;  /* 0x0001430000047ab9 */ /* 0x000fe40000000800 */
[----:B------:R-:W-:-:S04]  /*50c0*/  UISETP.NE.AND UP0, UPT, UR4, 0x2, UPT ;  /* 0x000000020400788c */ /* 0x000fc8000bf05270 */
[----:B------:R-:W-:-:S06]  /*50d0*/  USEL UR4, URZ, 0x1, UP0 ;  /* 0x000000013f047887 */ /* 0x000fcc0008000000 */
[----:B------:R-:W-:Y:S01]  /*50e0*/  ISETP.NE.AND P0, PT, RZ, UR4, PT ;  /* 0x00000004ff007c0c */ /* 0x000fe2000bf05270 */
[----:B------:R-:W-:-:S12]  /*50f0*/  WARPGROUP.DEPBAR.LE gsb0, 0x0 ;  /* 0x00008000000079c5 */ /* 0x000fd80000010000 */
[----:B-1----:R-:W-:Y:S05]  /*5100*/  @!P0 BRA `(.L_x_21) ;  /* 0x0000002400408947 */ /* 0x002fea0003800000 */
[----:B------:R-:W3:Y:S04]  /*5110*/  LDL R22, [R1] ;  /* 0x0000000001167983 */ /* 0x000ee80000100800 */
[----:B------:R-:W4:Y:S04]  /*5120*/  LDL R23, [R1+0x4] ;  /* 0x0000040001177983 */ /* 0x000f280000100800 */
[----:B------:R-:W2:Y:S04]  /*5130*/  LDL R152, [R1+0x8] ;  /* 0x0000080001987983 */ /* 0x000ea80000100800 */
        /* <DEDUP_REMOVED lines=83> */
[----:B------:R1:W-:Y:S04]  /*5670*/  STL [R1+0x51c], R131 ;  /* 0x00051c8301007387 */ /* 0x0003e80000100800 */
[----:B-1----:R-:W3:Y:S04]  /*5680*/  LDL R131, [R1+0x158] ;  /* 0x0001580001837983 */ /* 0x002ee80000100800 */
[----:B------:R1:W-:Y:S04]  /*5690*/  STL [R1+0x518], R132 ;  /* 0x0005188401007387 */ /* 0x0003e80000100800 */
[----:B-1----:R-:W4:Y:S04]  /*56a0*/  LDL R132, [R1+0x15c] ;  /* 0x00015c0001847983 */ /* 0x002f280000100800 */
[----:B------:R1:W-:Y:S04]  /*56b0*/  STL [R1+0x514], R133 ;  /* 0x0005148501007387 */ /* 0x0003e80000100800 */
[----:B-1----:R-:W2:Y:S04]  /*56c0*/  LDL R133, [R1+0x160] ;  /* 0x0001600001857983 */ /* 0x002ea80000100800 */
[----:B------:R1:W-:Y:S04]  /*56d0*/  STL [R1+0x510], R134 ;  /* 0x0005108601007387 */ /* 0x0003e80000100800 */
[----:B-1----:R-:W4:Y:S04]  /*56e0*/  LDL R134, [R1+0x164] ;  /* 0x0001640001867983 */ /* 0x002f280000100800 */
        /* <DEDUP_REMOVED lines=40> */
[----:B-----5:R1:W-:Y:S04]  /*5970*/  STL [R1+0x4bc], R16 ;  /* 0x0004bc1001007387 */ /* 0x0203e80000100800 */
[----:B-1----:R-:W4:Y:S04]  /*5980*/  LDL R16, [R1+0x1b8] ;  /* 0x0001b80001107983 */ /* 0x002f280000100800 */
[----:B------:R1:W-:Y:S04]  /*5990*/  STL [R1+0x4b8], R5 ;  /* 0x0004b80501007387 */ /* 0x0003e80000100800 */
[----:B-1----:R-:W4:Y:S04]  /*59a0*/  LDL R5, [R1+0x1bc] ;  /* 0x0001bc0001057983 */ /* 0x002f280000100800 */
[----:B------:R1:W-:Y:S04]  /*59b0*/  STL [R1+0x4b4], R2 ;  /* 0x0004b40201007387 */ /* 0x0003e80000100800 */
[----:B-1----:R-:W4:Y:S01]  /*59c0*/  LDL R2, [R1+0x1c0] ;  /* 0x0001c00001027983 */ /* 0x002f220000100800 */
[----:B--2---:R-:W-:-:S01]  /*59d0*/  FADD R133, RZ, R133 ;  /* 0x00000085ff857221 */ /* 0x004fc20000000000 */
[----:B---3--:R-:W-:Y:S01]  /*59e0*/  FADD R236, RZ, R131 ;  /* 0x00000083ffec7221 */ /* 0x008fe20000000000 */
[----:B----4-:R-:W-:-:S01]  /*59f0*/  FADD R134, RZ, R134 ;  /* 0x00000086ff867221 */ /* 0x010fc20000000000 */
[----:B------:R-:W2:Y:S01]  /*5a00*/  LDL.LU R131, [R1+0x51c] ;  /* 0x00051c0001837983 */ /* 0x000ea20000300800 */
[----:B------:R-:W-:-:S01]  /*5a10*/  FADD R237, RZ, R132 ;  /* 0x00000084ffed7221 */ /* 0x000fc20000000000 */
[----:B------:R-:W-:Y:S01]  /*5a20*/  FADD R135, RZ, R135 ;  /* 0x00000087ff877221 */ /* 0x000fe20000000000 */
[----:B------:R-:W-:-:S01]  /*5a30*/  FADD R21, RZ, R21 ;  /* 0x00000015ff157221 */ /* 0x000fc20000000000 */
[----:B------:R-:W3:Y:S01]  /*5a40*/  LDL.LU R132, [R1+0x518] ;  /* 0x0005180001847983 */ /* 0x000ee20000300800 */
[----:B------:R-:W-:-:S01]  /*5a50*/  FADD R136, RZ, R136 ;  /* 0x00000088ff887221 */ /* 0x000fc20000000000 */
[----:B------:R-:W-:Y:S01]  /*5a60*/  FADD R20, RZ, R20 ;  /* 0x00000014ff147221 */ /* 0x000fe20000000000 */
[----:B------:R-:W-:-:S01]  /*5a70*/  FADD R22, RZ, R22 ;  /* 0x00000016ff167221 */ /* 0x000fc20000000000 */
[----:B------:R1:W-:Y:S01]  /*5a80*/  STL [R1+0x200], R133 ;  /* 0x0002008501007387 */ /* 0x0003e20000100800 */
[----:B------:R-:W-:-:S01]  /*5a90*/  FADD R23, RZ, R23 ;  /* 0x00000017ff177221 */ /* 0x000fc20000000000 */
[----:B------:R-:W-:Y:S01]  /*5aa0*/  FADD R152, RZ, R152 ;  /* 0x00000098ff987221 */ /* 0x000fe20000000000 */
[----:B------:R-:W-:-:S01]  /*5ab0*/  FADD R153, RZ, R153 ;  /* 0x00000099ff997221 */ /* 0x000fc20000000000 */
[----:B------:R-:W-:Y:S01]  /*5ac0*/  FADD R154, RZ, R154 ;  /* 0x0000009aff9a7221 */ /* 0x000fe20000000000 */
[----:B------:R-:W-:-:S01]  /*5ad0*/  FADD R155, RZ, R155 ;  /* 0x0000009bff9b7221 */ /* 0x000fc20000000000 */
[----:B------:R-:W-:Y:S01]  /*5ae0*/  FADD R156, RZ, R156 ;  /* 0x0000009cff9c7221 */ /* 0x000fe20000000000 */
[----:B------:R-:W-:-:S01]  /*5af0*/  FADD R157, RZ, R157 ;  /* 0x0000009dff9d7221 */ /* 0x000fc20000000000 */
[----:B------:R-:W-:Y:S01]  /*5b00*/  FADD R137, RZ, R137 ;  /* 0x00000089ff897221 */ /* 0x000fe20000000000 */
[----:B------:R-:W-:-:S01]  /*5b10*/  FADD R158, RZ, R158 ;  /* 0x0000009eff9e7221 */ /* 0x000fc20000000000 */
[----:B-1----:R-:W4:Y:S01]  /*5b20*/  LDL.LU R133, [R1+0x514] ;  /* 0x0005140001857983 */ /* 0x002f220000300800 */
        /* <DEDUP_REMOVED lines=97> */
[----:B-1----:R-:W4:Y:S04]  /*6140*/  LDL.LU R140, [R1+0x4f8] ;  /* 0x0004f800018c7983 */ /* 0x002f280000300800 */
[----:B------:R1:W-:Y:S01]  /*6150*/  STL [R1+0x220], R141 ;  /* 0x0002208d01007387 */ /* 0x0003e20000100800 */
[----:B------:R-:W-:-:S03]  /*6160*/  FADD R145, RZ, R145 ;  /* 0x00000091ff917221 */ /* 0x000fc60000000000 */
        /* <DEDUP_REMOVED lines=19> */
[----:B------:R1:W-:Y:S04]  /*62a0*/  STL [R1+0x23c], R148 ;  /* 0x00023c9401007387 */ /* 0x0003e80000100800 */
[----:B-1----:R-:W4:Y:S04]  /*62b0*/  LDL.LU R148, [R1+0x4d8] ;  /* 0x0004d80001947983 */ /* 0x002f280000300800 */
[----:B------:R1:W-:Y:S04]  /*62c0*/  STL [R1+0x240], R149 ;  /* 0x0002409501007387 */ /* 0x0003e80000100800 */
[----:B-1----:R-:W4:Y:S04]  /*62d0*/  LDL.LU R149, [R1+0x4d4] ;  /* 0x0004d40001957983 */ /* 0x002f280000300800 */
[----:B------:R1:W-:Y:S04]  /*62e0*/  STL [R1+0x244], R150 ;  /* 0x0002449601007387 */ /* 0x0003e80000100800 */
[----:B-1----:R-:W4:Y:S04]  /*62f0*/  LDL.LU R150, [R1+0x4d0] ;  /* 0x0004d00001967983 */ /* 0x002f280000300800 */
[----:B------:R1:W-:Y:S04]  /*6300*/  STL [R1+0x248], R151 ;  /* 0x0002489701007387 */ /* 0x0003e80000100800 */
[----:B-1----:R-:W4:Y:S01]  /*6310*/  LDL.LU R151, [R1+0x4cc] ;  /* 0x0004cc0001977983 */ /* 0x002f220000300800 */
[----:B------:R-:W-:-:S01]  /*6320*/  FADD R19, RZ, R19 ;  /* 0x00000013ff137221 */ /* 0x000fc20000000000 */
[----:B------:R-:W-:Y:S01]  /*6330*/  FADD R18, RZ, R18 ;  /* 0x00000012ff127221 */ /* 0x000fe20000000000 */
[----:B------:R-:W-:-:S01]  /*6340*/  FADD R17, RZ, R17 ;  /* 0x00000011ff117221 */ /* 0x000fc20000000000 */
[----:B------:R-:W-:-:S02]  /*6350*/  FADD R16, RZ, R16 ;  /* 0x00000010ff107221 */ /* 0x000fc40000000000 */
[----:B------:R1:W-:Y:S01]  /*6360*/  STL [R1+0x24c], R19 ;  /* 0x00024c1301007387 */ /* 0x0003e20000100800 */
[----:B------:R-:W-:-:S03]  /*6370*/  FADD R5, RZ, R5 ;  /* 0x00000005ff057221 */ /* 0x000fc60000000000 */
[----:B-1----:R1:W5:Y:S04]  /*6380*/  LDL.LU R19, [R1+0x4c8] ;  /* 0x0004c80001137983 */ /* 0x0023680000300800 */
[----:B------:R1:W-:Y:S01]  /*6390*/  STL [R1+0x250], R18 ;  /* 0x0002501201007387 */ /* 0x0003e20000100800 */
[----:B------:R-:W-:-:S03]  /*63a0*/  FADD R2, RZ, R2 ;  /* 0x00000002ff027221 */ /* 0x000fc60000000000 */
[----:B-1----:R1:W5:Y:S04]  /*63b0*/  LDL.LU R18, [R1+0x4c4] ;  /* 0x0004c40001127983 */ /* 0x0023680000300800 */
[----:B------:R2:W-:Y:S04]  /*63c0*/  STL [R1+0x254], R17 ;  /* 0x0002541101007387 */ /* 0x0005e80000100800 */
[----:B--2---:R1:W5:Y:S04]  /*63d0*/  LDL.LU R17, [R1+0x4c0] ;  /* 0x0004c00001117983 */ /* 0x0043680000300800 */
[----:B------:R2:W-:Y:S04]  /*63e0*/  STL [R1+0x258], R16 ;  /* 0x0002581001007387 */ /* 0x0005e80000100800 */
[----:B--2---:R1:W5:Y:S04]  /*63f0*/  LDL.LU R16, [R1+0x4bc] ;  /* 0x0004bc0001107983 */ /* 0x0043680000300800 */
[----:B------:R2:W-:Y:S04]  /*6400*/  STL [R1+0x25c], R5 ;  /* 0x00025c0501007387 */ /* 0x0005e80000100800 */
[----:B--2---:R1:W5:Y:S04]  /*6410*/  LDL.LU R5, [R1+0x4b8] ;  /* 0x0004b80001057983 */ /* 0x0043680000300800 */
[----:B------:R2:W-:Y:S04]  /*6420*/  STL [R1+0x260], R2 ;  /* 0x0002600201007387 */ /* 0x0005e80000100800 */
[----:B--2---:R1:W5:Y:S04]  /*6430*/  LDL.LU R2, [R1+0x4b4] ;  /* 0x0004b40001027983 */ /* 0x0043680000300800 */
[----:B------:R2:W-:Y:S04]  /*6440*/  STL [R1+0x264], R21 ;  /* 0x0002641501007387 */ /* 0x0005e80000100800 */
[----:B------:R3:W-:Y:S01]  /*6450*/  STL [R1+0x268], R20 ;  /* 0x0002681401007387 */ /* 0x0007e20000100800 */
[----:B--2---:R-:W-:-:S01]  /*6460*/  FADD R21, RZ, R15 ;  /* 0x0000000fff157221 */ /* 0x004fc20000000000 */
[----:B------:R-:W-:Y:S01]  /*6470*/  FADD R15, RZ, R13 ;  /* 0x0000000dff0f7221 */ /* 0x000fe20000000000 */
[----:B---3--:R-:W-:-:S01]  /*6480*/  FADD R20, RZ, R14 ;  /* 0x0000000eff147221 */ /* 0x008fc20000000000 */
[----:B------:R-:W-:Y:S01]  /*6490*/  FADD R14, RZ, R12 ;  /* 0x0000000cff0e7221 */ /* 0x000fe20000000000 */
[----:B------:R-:W-:-:S01]  /*64a0*/  FADD R13, RZ, R11 ;  /* 0x0000000bff0d7221 */ /* 0x000fc20000000000 */
[----:B------:R-:W-:Y:S01]  /*64b0*/  STL [R1+0x26c], R21 ;  /* 0x00026c1501007387 */ /* 0x000fe20000100800 */
[----:B------:R-:W-:-:S01]  /*64c0*/  FADD R12, RZ, R10 ;  /* 0x0000000aff0c7221 */ /* 0x000fc20000000000 */
[----:B------:R-:W-:Y:S01]  /*64d0*/  FADD R11, RZ, R9 ;  /* 0x00000009ff0b7221 */ /* 0x000fe20000000000 */
[----:B------:R-:W-:-:S01]  /*64e0*/  FADD R10, RZ, R8 ;  /* 0x00000008ff0a7221 */ /* 0x000fc20000000000 */
[----:B------:R-:W-:Y:S01]  /*64f0*/  STL [R1+0x270], R20 ;  /* 0x0002701401007387 */ /* 0x000fe20000100800 */
[----:B------:R-:W-:-:S01]  /*6500*/  FADD R9, RZ, R7 ;  /* 0x00000007ff097221 */ /* 0x000fc20000000000 */
[----:B------:R-:W-:-:S02]  /*6510*/  FADD R8, RZ, R6 ;  /* 0x00000006ff087221 */ /* 0x000fc40000000000 */
[----:B------:R-:W-:Y:S01]  /*6520*/  STL [R1+0x274], R15 ;  /* 0x0002740f01007387 */ /* 0x000fe20000100800 */
[----:B------:R-:W-:-:S03]  /*6530*/  FADD R7, RZ, R4 ;  /* 0x00000004ff077221 */ /* 0x000fc60000000000 */
        /* <DEDUP_REMOVED lines=8> */
[----:B------:R-:W-:Y:S04]  /*65c0*/  STL [R1+0x288], R10 ;  /* 0x0002880a01007387 */ /* 0x000fe80000100800 */
[----:B------:R-:W-:Y:S04]  /*65d0*/  STL [R1+0x28c], R9 ;  /* 0x00028c0901007387 */ /* 0x000fe80000100800 */
[----:B------:R-:W-:Y:S04]  /*65e0*/  STL [R1+0x290], R8 ;  /* 0x0002900801007387 */ /* 0x000fe80000100800 */
[----:B------:R-:W-:Y:S04]  /*65f0*/  STL [R1+0x294], R7 ;  /* 0x0002940701007387 */ /* 0x000fe80000100800 */
[----:B------:R-:W-:Y:S04]  /*6600*/  STL [R1+0x298], R6 ;  /* 0x0002980601007387 */ /* 0x000fe80000100800 */
[----:B------:R2:W-:Y:S04]  /*6610*/  STL [R1+0x29c], R4 ;  /* 0x00029c0401007387 */ /* 0x0005e80000100800 */
[----:B------:R3:W-:Y:S04]  /*6620*/  STL [R1+0x2a0], R3 ;  /* 0x0002a00301007387 */ /* 0x0007e80000100800 */
[----:B------:R1:W-:Y:S01]  /*6630*/  STL [R1+0x2a4], R0 ;  /* 0x0002a40001007387 */ /* 0x0003e20000100800 */
[----:B--2---:R-:W-:-:S01]  /*6640*/  FADD R4, RZ, R26 ;  /* 0x0000001aff047221 */ /* 0x004fc20000000000 */
[----:B---3--:R-:W-:-:S04]  /*6650*/  FADD R3, RZ, R27 ;  /* 0x0000001bff037221 */ /* 0x008fc80000000000 */
[----:B------:R2:W-:Y:S01]  /*6660*/  STL [R1+0x2a8], R4 ;  /* 0x0002a80401007387 */ /* 0x0005e20000100800 */
[----:B-1----:R-:W-:-:S03]  /*6670*/  FADD R0, RZ, R28 ;  /* 0x0000001cff007221 */ /* 0x002fc60000000000 */
[----:B------:R1:W-:Y:S04]  /*6680*/  STL [R1+0x2ac], R3 ;  /* 0x0002ac0301007387 */ /* 0x0003e80000100800 */
[----:B------:R3:W-:Y:S01]  /*6690*/  STL [R1+0x2b0], R0 ;  /* 0x0002b00001007387 */ /* 0x0007e20000100800 */
[----:B--2---:R-:W-:-:S01]  /*66a0*/  FADD R4, RZ, R29 ;  /* 0x0000001dff047221 */ /* 0x004fc20000000000 */
[----:B-1----:R-:W-:-:S04]  /*66b0*/  FADD R3, RZ, R30 ;  /* 0x0000001eff037221 */ /* 0x002fc80000000000 */
[----:B------:R1:W-:Y:S01]  /*66c0*/  STL [R1+0x2b4], R4 ;  /* 0x0002b40401007387 */ /* 0x0003e20000100800 */
[----:B---3--:R-:W-:-:S03]  /*66d0*/  FADD R0, RZ, R31 ;  /* 0x0000001fff007221 */ /* 0x008fc60000000000 */
[----:B------:R2:W-:Y:S04]  /*66e0*/  STL [R1+0x2b8], R3 ;  /* 0x0002b80301007387 */ /* 0x0005e80000100800 */
[----:B------:R3:W-:Y:S01]  /*66f0*/  STL [R1+0x2bc], R0 ;  /* 0x0002bc0001007387 */ /* 0x0007e20000100800 */
[----:B-1----:R-:W-:-:S01]  /*6700*/  FADD R4, RZ, R32 ;  /* 0x00000020ff047221 */ /* 0x002fc20000000000 */
[----:B--2---:R-:W-:-:S04]  /*6710*/  FADD R3, RZ, R33 ;  /* 0x00000021ff037221 */ /* 0x004fc80000000000 */
        /* <DEDUP_REMOVED lines=199> */
[----:B----4-:R-:W-:-:S03]  /*7390*/  FADD R0, RZ, R133 ;  /* 0x00000085ff007221 */ /* 0x010fc60000000000 */
        /* <DEDUP_REMOVED lines=38> */
[----:B------:R-:W-:-:S05]  /*7600*/  UMOV UR8, URZ ;  /* 0x0000003f00087c82 */ /* 0x000fca0008000000 */
.L_x_21:
[----:B------:R-:W-:-:S04]  /*7610*/  UIADD3 UR10, UR51, 0x1, URZ ;  /* 0x00000001330a7890 */ /* 0x000fc8000fffe03f */
[----:B------:R-:W-:-:S04]  /*7620*/  UISETP.NE.AND UP0, UPT, UR10, 0x6, UPT ;  /* 0x000000060a00788c */ /* 0x000fc8000bf05270 */
[----:B------:R-:W-:Y:S02]  /*7630*/  USEL UR5, URZ, 0x1, UP0 ;  /* 0x000000013f057887 */ /* 0x000fe40008000000 */
[----:B------:R-:W-:Y:S02]  /*7640*/  USEL UR10, UR10, URZ, UP0 ;  /* 0x0000003f0a0a7287 */ /* 0x000fe40008000000 */
[----:B------:R-:W-:-:S06]  /*7650*/  ULOP3.LUT UR5, UR36, UR5, URZ, 0x3c, !UPT ;  /* 0x0000000524057292 */ /* 0x000fcc000f8e3c3f */
[----:B-1----:R-:W-:Y:S01]  /*7660*/  MOV R0, UR5 ;  /* 0x0000000500007c02 */ /* 0x002fe20008000f00 */
[----:B------:R-:W-:-:S06]  /*7670*/  UMOV UR5, 0x1 ;  /* 0x0000000100057882 */ /* 0x000fcc0000000000 */
.L_x_16:
[----:B------:R-:W-:-:S04]  /*7680*/  UISETP.LT.AND UP0, UPT, UR50, 0x1, UPT ;  /* 0x000000013200788c */ /* 0x000fc8000bf01270 */
[----:B------:R-:W-:-:S04]  /*7690*/  USEL UR6, UR50, 0x1, UP0 ;  /* 0x0000000132067887 */ /* 0x000fc80008000000 */
[----:B------:R-:W-:-:S04]  /*76a0*/  UIADD3 UR6, UR50, -UR6, URZ ;  /* 0x8000000632067290 */ /* 0x000fc8000fffe03f */
[----:B------:R-:W-:-:S06]  /*76b0*/  UISETP.GE.AND UP0, UPT, UR6, 0x1, UPT ;  /* 0x000000010600788c */ /* 0x000fcc000bf06270 */
[----:B------:R-:W-:-:S13]  /*76c0*/  PLOP3.LUT P0, PT, PT, PT, UP0, 0x80, 0x0 ;  /* 0x000000000000781c */ /* 0x000fda0003f0f008 */
[----:B------:R-:W-:Y:S05]  /*76d0*/  @!P0 BRA `(.L_x_22) ;  /* 0x0000005c00dc8947 */ /* 0x000fea0003800000 */
[----:B------:R-:W-:Y:S01]  /*76e0*/  MOV R3, UR6 ;  /* 0x0000000600037c02 */ /* 0x000fe20008000f00 */
[----:B------:R-:W-:Y:S01]  /*76f0*/  UMOV UR11, UR51 ;  /* 0x00000033000b7c82 */ /* 0x000fe20008000000 */
[----:B------:R-:W-:-:S05]  /*7700*/  ULDC UR14, c[0x0][0x50c] ;  /* 0x00014300000e7ab9 */ /* 0x000fca0000000800 */
.L_x_30:
[----:B------:R-:W-:-:S06]  /*7710*/  UISETP.NE.AND UP0, UPT, UR49, 0x3, UPT ;  /* 0x000000033100788c */ /* 0x000fcc000bf05270 */
[----:B------:R-:W-:-:S13]  /*7720*/  PLOP3.LUT P1, PT, PT, PT, UP0, 0x80, 0x0 ;  /* 0x000000000000781c */ /* 0x000fda0003f2f008 */
[----:B-1----:R-:W-:Y:S05]  /*7730*/  @!P1 BRA `(.L_x_23) ;  /* 0x0000000000049947 */ /* 0x002fea0003800000 */
[----:B------:R-:W-:Y:S01]  /*7740*/  BPT.TRAP 0x1 ;  /* 0x000000040000795c */ /* 0x000fe20000300000 */
.L_x_23:
[----:B------:R-:W-:Y:S01]  /*7750*/  ULEA UR6, UR10, UR48, 0x3 ;  /* 0x000000300a067291 */ /* 0x000fe2000f8e183f */
[----:B------:R-:W-:-:S08]  /*7760*/  SHF.L.U32 R4, R0, 0x1f, RZ ;  /* 0x0000001f00047819 */ /* 0x000fd000000006ff */
[----:B------:R1:W3:Y:S01]  /*7770*/  SYNCS.PHASECHK.TRANS64.TRYWAIT P0, [UR6], R4 ;  /* 0x00000004ff0075a7 */ /* 0x0002e20008000146 */
[----:B------:R-:W-:Y:S05]  /*7780*/  @!P1 BRA `(.L_x_24) ;  /* 0x0000000000049947 */ /* 0x000fea0003800000 */
[----:B------:R-:W-:Y:S01]  /*7790*/  BPT.TRAP 0x1 ;  /* 0x000000040000795c */ /* 0x000fe20000300000 */
.L_x_24:
[----:B---3--:R-:W-:Y:S05]  /*77a0*/  @P0 BRA `(.L_x_25) ;  /* 0x0000000000080947 */ /* 0x008fea0003800000 */
[----:B------:R-:W3:Y:S02]  /*77b0*/  SYNCS.PHASECHK.TRANS64.TRYWAIT P0, [UR6], R4 ;  /* 0x00000004ff0075a7 */ /* 0x000ee40008000146 */
[----:B---3--:R-:W-:Y:S05]  /*77c0*/  @!P0 BRA `(.L_x_26) ;  /* 0x0000030800648947 */ /* 0x008fea0003800000 */
.L_x_25:
        /* <DEDUP_REMOVED lines=129> */
[----:B------:R-:W-:Y:S02]  /*7fe0*/  UISETP.NE.AND UP0, UPT, UR4, URZ, UPT ;  /* 0x0000003f0400728c */ /* 0x000fe4000bf05270 */
[----:B------:R-:W-:Y:S02]  /*7ff0*/  USHF.R.U32.HI UR6, URZ, 0x4, UR6 ;  /* 0x000000043f067899 */ /* 0x000fe40008011606 */
[----:B------:R-:W-:Y:S02]  /*8000*/  USEL UR5, UR5, URZ, !UP0 ;  /* 0x0000003f05057287 */ /* 0x000fe4000c000000 */
[----:B------:R-:W-:Y:S02]  /*8010*/  ULOP3.LUT UR6, UR6, 0x3fff, URZ, 0xc0, !UPT ;  /* 0x00003fff06067892 */ /* 0x000fe4000f8ec03f */
[----:B------:R-:W-:Y:S02]  /*8020*/  ULOP3.LUT UR12, UR9, 0x10000, URZ, 0xfc, !UPT ;  /* 0x00010000090c7892 */ /* 0x000fe4000f8efc3f */
[----:B------:R-:W-:-:S02]  /*8030*/  ULOP3.LUT UR6, UR6, 0x10000, URZ, 0xfc, !UPT ;  /* 0x0001000006067892 */ /* 0x000fc4000f8efc3f */
[----:B------:R-:W-:Y:S02]  /*8040*/  UISETP.NE.U32.AND UP0, UPT, UR5, URZ, UPT ;  /* 0x0000003f0500728c */ /* 0x000fe4000bf05070 */
[----:B------:R-:W-:Y:S02]  /*8050*/  ULEA UR12, UR10, UR12, 0xa ;  /* 0x0000000c0a0c7291 */ /* 0x000fe4000f8e503f */
[----:B------:R-:W-:Y:S01]  /*8060*/  ULEA UR13, UR10, UR6, 0xa ;  /* 0x000000060a0d7291 */ /* 0x000fe2000f8e503f */
[----:B------:R-:W-:Y:S01]  /*8070*/  UMOV UR5, 0x80000020 ;  /* 0x8000002000057882 */ /* 0x000fe20000000000 */
[----:B------:R-:W-:-:S03]  /*8080*/  UMOV UR7, 0x80000020 ;  /* 0x8000002000077882 */ /* 0x000fc60000000000 */
[----:B------:R-:W-:Y:S02]  /*8090*/  UMOV UR4, UR12 ;  /* 0x0000000c00047c82 */ /* 0x000fe40008000000 */
[----:B------:R-:W-:Y:S01]  /*80a0*/  UMOV UR6, UR13 ;  /* 0x0000000d00067c82 */ /* 0x000fe20008000000 */
[----:B----4-:R-:W-:-:S06]  /*80b0*/  WARPGROUP.ARRIVE ;  /* 0x00000000000079c5 */ /* 0x010fcc0000000000 */
[----:B------:R-:W-:Y:S03]  /*80c0*/  QGMMA.64x256x32.F32.E4M3.E4M3 R108, gdesc[UR4], R108, UP0, gsb0 ;  /* 0x03e00000046c79f3 */ /* 0x000fe6000b80086c */
        /* <DEDUP_REMOVED lines=65> */
[----:B----4-:R-:W4:Y:S04]  /*84e0*/  LDL.LU.64 R234, [R1+0x8b0] ;  /* 0x0008b00001ea7983 */ /* 0x010f280000300a00 */
[----:B------:R-:W2:Y:S04]  /*84f0*/  LDL.LU.64 R232, [R1+0x8a8] ;  /* 0x0008a80001e87983 */ /* 0x000ea80000300a00 */
[----:B------:R-:W3:Y:S04]  /*8500*/  LDL.LU.64 R230, [R1+0x8a0] ;  /* 0x0008a00001e67983 */ /* 0x000ee80000300a00 */
        /* <DEDUP_REMOVED lines=60> */
[----:B------:R-:W3:Y:S01]  /*88d0*/  LDL.LU.64 R108, [R1+0x6b8] ;  /* 0x0006b800016c7983 */ /* 0x000ee20000300a00 */
[----:B------:R-:W-:Y:S01]  /*88e0*/  UIADD3 UR4, UR12, 0x200, URZ ;  /* 0x000002000c047890 */ /* 0x000fe2000fffe03f */
[----:B------:R-:W-:-:S02]  /*88f0*/  UMOV UR5, 0x80000020 ;  /* 0x8000002000057882 */ /* 0x000fc40000000000 */
[----:B----4-:R-:W-:Y:S04]  /*8900*/  STL.64 [R1+0x6b0], R234 ;  /* 0x0006b0ea01007387 */ /* 0x010fe80000100a00 */
[----:B--2---:R-:W-:Y:S04]  /*8910*/  STL.64 [R1+0x6a8], R232 ;  /* 0x0006a8e801007387 */ /* 0x004fe80000100a00 */
[----:B---3--:R-:W-:Y:S04]  /*8920*/  STL.64 [R1+0x6a0], R230 ;  /* 0x0006a0e601007387 */ /* 0x008fe80000100a00 */
        /* <DEDUP_REMOVED lines=38> */
[----:B------:R-:W-:Y:S01]  /*8b90*/  STL.64 [R1+0x568], R152 ;  /* 0x0005689801007387 */ /* 0x000fe20000100a00 */
[----:B------:R-:W-:-:S06]  /*8ba0*/  WARPGROUP.ARRIVE ;  /* 0x00000000000079c5 */ /* 0x000fcc0000000000 */
[----:B------:R-:W-:Y:S03]  /*8bb0*/  QGMMA.64x256x32.F32.E4M3.E4M3 R24, gdesc[UR4], R24, UP0, gsb0 ;  /* 0x03e00000041879f3 */ /* 0x000fe6000b800818 */
        /* <DEDUP_REMOVED lines=23> */
[----:B--2---:R-:W2:Y:S04]  /*8d30*/  LDL.LU.64 R108, [R1] ;  /* 0x00000000016c7983 */ /* 0x004ea80000300a00 */
[----:B------:R-:W2:Y:S04]  /*8d40*/  LDL.LU.64 R110, [R1+0x8] ;  /* 0x00000800016e7983 */ /* 0x000ea80000300a00 */
        /* <DEDUP_REMOVED lines=61> */
[----:B------:R-:W2:Y:S01]  /*9120*/  LDL.LU.64 R234, [R1+0x1f8] ;  /* 0x0001f80001ea7983 */ /* 0x000ea20000300a00 */
[----:B------:R-:W-:-:S02]  /*9130*/  UIADD3 UR4, UR12, 0x2, URZ ;  /* 0x000000020c047890 */ /* 0x000fc4000fffe03f */
[----:B------:R-:W-:Y:S01]  /*9140*/  UIADD3 UR6, UR13, 0x2, URZ ;  /* 0x000000020d067890 */ /* 0x000fe2000fffe03f */
[----:B------:R-:W-:Y:S01]  /*9150*/  UMOV UR5, 0x80000020 ;  /* 0x8000002000057882 */ /* 0x000fe20000000000 */
[----:B------:R-:W-:Y:S01]  /*9160*/  UMOV UR7, 0x80000020 ;  /* 0x8000002000077882 */ /* 0x000fe20000000000 */
[----:B--2---:R-:W-:-:S06]  /*9170*/  WARPGROUP.ARRIVE ;  /* 0x00000000000079c5 */ /* 0x004fcc0000000000 */
[----:B------:R-:W-:Y:S03]  /*9180*/  QGMMA.64x256x32.F32.E4M3.E4M3 R108, gdesc[UR4], R108, gsb0 ;  /* 0x03e00000046c79f3 */ /* 0x000fe6000800086c */
[----:B------:R-:W-:Y:S02]  /*9190*/  WARPGROUP.DEPBAR.LE gsb0, 0x0 ;  /* 0x00008000000079c5 */ /* 0x000fe40000010000 */
[----:B------:R-:W-:Y:S01]  /*91a0*/  STL.64 [R1], R108 ;  /* 0x0000006c01007387 */ /* 0x000fe20000100a00 */
[----:B------:R-:W-:Y:S02]  /*91b0*/  MOV R13, R234 ;  /* 0x000000ea000d7202 */ /* 0x000fe40000000f00 */
[----:B------:R-:W-:Y:S01]  /*91c0*/  MOV R11, R235 ;  /* 0x000000eb000b7202 */ /* 0x000fe20000000f00 */
[----:B------:R-:W-:Y:S01]  /*91d0*/  STL.64 [R1+0x8], R110 ;  /* 0x0000086e01007387 */ /* 0x000fe20000100a00 */
[----:B------:R-:W-:-:S02]  /*91e0*/  MOV R21, R232 ;  /* 0x000000e800157202 */ /* 0x000fc40000000f00 */
[----:B------:R-:W-:Y:S01]  /*91f0*/  MOV R15, R233 ;  /* 0x000000e9000f7202 */ /* 0x000fe20000000f00 */
[----:B------:R-:W-:Y:S01]  /*9200*/  STL.64 [R1+0x10], R112 ;  /* 0x0000107001007387 */ /* 0x000fe20000100a00 */
[----:B------:R-:W-:Y:S02]  /*9210*/  MOV R6, R226 ;  /* 0x000000e200067202 */ /* 0x000fe40000000f00 */
[----:B-1----:R-:W-:Y:S01]  /*9220*/  MOV R4, R227 ;  /* 0x000000e300047202 */ /* 0x002fe20000000f00 */
[----:B------:R-:W-:Y:S01]  /*9230*/  STL.64 [R1+0x18], R114 ;  /* 0x0000187201007387 */ /* 0x000fe20000100a00 */
[----:B------:R-:W-:Y:S02]  /*9240*/  MOV R8, R224 ;  /* 0x000000e000087202 */ /* 0x000fe40000000f00 */
        /* <DEDUP_REMOVED lines=8> */
[----:B------:R-:W-:-:S03]  /*92d0*/  MOV R12, R211 ;  /* 0x000000d3000c7202 */ /* 0x000fc60000000f00 */
        /* <DEDUP_REMOVED lines=57> */
[----:B-1----:R1:W5:Y:S04]  /*9670*/  LDL.LU.64 R234, [R1+0x6b0] ;  /* 0x0006b00001ea7983 */ /* 0x0023680000300a00 */
[----:B------:R1:W5:Y:S04]  /*9680*/  LDL.LU.64 R232, [R1+0x6a8] ;  /* 0x0006a80001e87983 */ /* 0x0003680000300a00 */
        /* <DEDUP_REMOVED lines=62> */
[----:B------:R-:W-:Y:S01]  /*9a70*/  UIADD3 UR4, UR12, 0x202, URZ ;  /* 0x000002020c047890 */ /* 0x000fe2000fffe03f */
[----:B------:R-:W-:Y:S01]  /*9a80*/  UMOV UR5, 0x80000020 ;  /* 0x8000002000057882 */ /* 0x000fe20000000000 */
[----:B------:R-:W-:-:S04]  /*9a90*/  UIADD3 UR8, UR8, 0x2, URZ ;  /* 0x0000000208087890 */ /* 0x000fc8000fffe03f */
[----:B------:R-:W-:Y:S01]  /*9aa0*/  UISETP.NE.AND UP0, UPT, UR8, UR14, UPT ;  /* 0x0000000e0800728c */ /* 0x000fe2000bf05270 */
[----:B--2---:R-:W-:-:S06]  /*9ab0*/  WARPGROUP.ARRIVE ;  /* 0x00000000000079c5 */ /* 0x004fcc0000000000 */
[----:B------:R-:W-:Y:S01]  /*9ac0*/  QGMMA.64x256x32.F32.E4M3.E4M3 R24, gdesc[UR4], R24, gsb0 ;  /* 0x03e00000041879f3 */ /* 0x000fe20008000818 */
[----:B------:R-:W-:-:S06]  /*9ad0*/  USEL UR4, URZ, 0x1, UP0 ;  /* 0x000000013f047887 */ /* 0x000fcc0008000000 */
[----:B------:R-:W-:Y:S01]  /*9ae0*/  ISETP.NE.AND P0, PT, RZ, UR4, PT ;  /* 0x00000004ff007c0c */ /* 0x000fe2000bf05270 */
[----:B------:R-:W-:-:S12]  /*9af0*/  WARPGROUP.DEPBAR.LE gsb0, 0x0 ;  /* 0x00008000000079c5 */ /* 0x000fd80000010000 */
[----:B-1----:R-:W-:Y:S05]  /*9b00*/  @!P0 BRA `(.L_x_27) ;  /* 0x0000003800788947 */ /* 0x002fea0003800000 */
[----:B------:R1:W-:Y:S04]  /*9b10*/  STL [R1+0x664], R51 ;  /* 0x0006643301007387 */ /* 0x0003e80000100800 */
[----:B-1----:R-:W2:Y:S04]  /*9b20*/  LDL R51, [R1] ;  /* 0x0000000001337983 */ /* 0x002ea80000100800 */
[----:B------:R1:W-:Y:S04]  /*9b30*/  STL [R1+0x660], R52 ;  /* 0x0006603401007387 */ /* 0x0003e80000100800 */
[----:B-1----:R-:W3:Y:S04]  /*9b40*/  LDL R52, [R1+0x4] ;  /* 0x0000040001347983 */ /* 0x002ee80000100800 */
        /* <DEDUP_REMOVED lines=161> */
[----:B-1----:R-:W4:Y:S04]  /*a560*/  LDL.LU R133, [R1+0x214] ;  /* 0x0002140001857983 */ /* 0x002f280000300800 */
        /* <DEDUP_REMOVED lines=33> */
[----:B-1----:R-:W4:Y:S04]  /*a780*/  LDL.LU R150, [R1+0x200] ;  /* 0x0002000001967983 */ /* 0x002f280000300800 */
[----:B------:R1:W-:Y:S04]  /*a790*/  STL [R1+0x4d4], R151 ;  /* 0x0004d49701007387 */ /* 0x0003e80000100800 */
[----:B-1----:R-:W4:Y:S04]  /*a7a0*/  LDL R151, [R1+0x188] ;  /* 0x0001880001977983 */ /* 0x002f280000100800 */
[----:B-----5:R1:W-:Y:S04]  /*a7b0*/  STL [R1+0x4d0], R19 ;  /* 0x0004d01301007387 */ /* 0x0203e80000100800 */
        /* <DEDUP_REMOVED lines=14> */
[----:B-1----:R-:W4:Y:S01]  /*a8a0*/  LDL R0, [R1+0x144] ;  /* 0x0001440001007983 */ /* 0x002f220000100800 */
[----:B--2---:R-:W-:-:S01]  /*a8b0*/  FADD R22, R51, R22 ;  /* 0x0000001633167221 */ /* 0x004fc20000000000 */
[----:B---3--:R-:W-:Y:S01]  /*a8c0*/  FADD R23, R52, R23 ;  /* 0x0000001734177221 */ /* 0x008fe20000000000 */
[----:B----4-:R-:W-:-:S01]  /*a8d0*/  FADD R152, R53, R152 ;  /* 0x0000009835987221 */ /* 0x010fc20000000000 */
[----:B------:R-:W2:Y:S01]  /*a8e0*/  LDL.LU R51, [R1+0x664] ;  /* 0x0006640001337983 */ /* 0x000ea20000300800 */
[----:B------:R-:W-:-:S01]  /*a8f0*/  FADD R153, R54, R153 ;  /* 0x0000009936997221 */ /* 0x000fc20000000000 */
[----:B------:R-:W-:-:S02]  /*a900*/  FADD R154, R55, R154 ;  /* 0x0000009a379a7221 */ /* 0x000fc40000000000 */
[----:B------:R-:W3:Y:S01]  /*a910*/  LDL.LU R52, [R1+0x660] ;  /* 0x0006600001347983 */ /* 0x000ee20000300800 */
[----:B------:R-:W-:-:S03]  /*a920*/  FADD R155, R56, R155 ;  /* 0x0000009b389b7221 */ /* 0x000fc60000000000 */
[----:B------:R-:W4:Y:S01]  /*a930*/  LDL.LU R53, [R1+0x65c] ;  /* 0x00065c0001357983 */ /* 0x000f220000300800 */
        /* <DEDUP_REMOVED lines=142> */
[----:B------:R-:W-:-:S01]  /*b220*/  FADD R227, R128, R227 ;  /* 0x000000e380e37221 */ /* 0x000fc20000000000 */
[----:B------:R-:W-:Y:S02]  /*b230*/  FADD R150, R19, R150 ;  /* 0x0000009613967221 */ /* 0x000fe40000000000 */
[----:B------:R-:W4:Y:S01]  /*b240*/  LDL.LU R125, [R1+0x53c] ;  /* 0x00053c00017d7983 */ /* 0x000f220000300800 */
[----:B------:R-:W-:-:S01]  /*b250*/  FADD R228, R129, R228 ;  /* 0x000000e481e47221 */ /* 0x000fc20000000000 */
[----:B------:R-:W-:Y:S02]  /*b260*/  FADD R148, R149, R148 ;  /* 0x0000009495947221 */ /* 0x000fe40000000000 */
[----:B------:R-:W4:Y:S01]  /*b270*/  LDL.LU R126, [R1+0x538] ;  /* 0x00053800017e7983 */ /* 0x000f220000300800 */
[----:B------:R-:W-:-:S03]  /*b280*/  FADD R229, R130, R229 ;  /* 0x000000e582e57221 */ /* 0x000fc60000000000 */
[----:B------:R-:W4:Y:S01]  /*b290*/  LDL.LU R127, [R1+0x534] ;  /* 0x00053400017f7983 */ /* 0x000f220000300800 */
[----:B------:R-:W-:-:S01]  /*b2a0*/  FADD R230, R131, R230 ;  /* 0x000000e683e67221 */ /* 0x000fc20000000000 */
[----:B------:R-:W-:Y:S02]  /*b2b0*/  FADD R145, R147, R145 ;  /* 0x0000009193917221 */ /* 0x000fe40000000000 */
        /* <DEDUP_REMOVED lines=9> */
[----:B------:R-:W-:Y:S01]  /*b350*/  FADD R236, R17, R236 ;  /* 0x000000ec11ec7221 */ /* 0x000fe20000000000 */
[----:B------:R-:W-:-:S01]  /*b360*/  FADD R235, R16, R235 ;  /* 0x000000eb10eb7221 */ /* 0x000fc20000000000 */
[----:B------:R-:W-:Y:S01]  /*b370*/  STL [R1+0x200], R150 ;  /* 0x0002009601007387 */ /* 0x000fe20000100800 */
[----:B------:R-:W-:-:S01]  /*b380*/  FADD R234, R5, R234 ;  /* 0x000000ea05ea7221 */ /* 0x000fc20000000000 */
[----:B------:R-:W-:Y:S01]  /*b390*/  FADD R231, R0, R231 ;  /* 0x000000e700e77221 */ /* 0x000fe20000000000 */
[----:B------:R-:W-:-:S01]  /*b3a0*/  FADD R232, R2, R232 ;  /* 0x000000e802e87221 */ /* 0x000fc20000000000 */
[----:B------:R-:W-:Y:S04]  /*b3b0*/  STL [R1+0x204], R148 ;  /* 0x0002049401007387 */ /* 0x000fe80000100800 */
[----:B------:R-:W2:Y:S04]  /*b3c0*/  LDL.LU R3, [R1+0x238] ;  /* 0x0002380001037983 */ /* 0x000ea80000300800 */
[----:B------:R-:W-:Y:S04]  /*b3d0*/  STL [R1+0x208], R145 ;  /* 0x0002089101007387 */ /* 0x000fe80000100800 */
[----:B------:R-:W-:Y:S04]  /*b3e0*/  STL [R1+0x20c], R141 ;  /* 0x00020c8d01007387 */ /* 0x000fe80000100800 */
[----:B------:R1:W-:Y:S04]  /*b3f0*/  STL [R1+0x214], R133 ;  /* 0x0002148501007387 */ /* 0x0003e80000100800 */
[----:B------:R3:W-:Y:S04]  /*b400*/  STL [R1+0x210], R137 ;  /* 0x0002108901007387 */ /* 0x0007e80000100800 */
[----:B-1----:R-:W4:Y:S04]  /*b410*/  LDL.LU R133, [R1+0x218] ;  /* 0x0002180001857983 */ /* 0x002f280000300800 */
[----:B------:R-:W4:Y:S04]  /*b420*/  LDL.LU R135, [R1+0x21c] ;  /* 0x00021c0001877983 */ /* 0x000f280000300800 */
[----:B---3--:R-:W3:Y:S04]  /*b430*/  LDL.LU R137, [R1+0x220] ;  /* 0x0002200001897983 */ /* 0x008ee80000300800 */
[----:B------:R-:W3:Y:S04]  /*b440*/  LDL.LU R19, [R1+0x224] ;  /* 0x0002240001137983 */ /* 0x000ee80000300800 */
[----:B------:R-:W3:Y:S04]  /*b450*/  LDL.LU R18, [R1+0x228] ;  /* 0x0002280001127983 */ /* 0x000ee80000300800 */
[----:B------:R-:W3:Y:S04]  /*b460*/  LDL.LU R17, [R1+0x22c] ;  /* 0x00022c0001117983 */ /* 0x000ee80000300800 */
[----:B------:R-:W3:Y:S04]  /*b470*/  LDL.LU R16, [R1+0x230] ;  /* 0x0002300001107983 */ /* 0x000ee80000300800 */
[----:B------:R-:W3:Y:S04]  /*b480*/  LDL.LU R5, [R1+0x234] ;  /* 0x0002340001057983 */ /* 0x000ee80000300800 */
[----:B------:R-:W3:Y:S04]  /*b490*/  LDL.LU R0, [R1+0x23c] ;  /* 0x00023c0001007983 */ /* 0x000ee80000300800 */
[----:B------:R-:W3:Y:S04]  /*b4a0*/  LDL.LU R2, [R1+0x240] ;  /* 0x0002400001027983 */ /* 0x000ee80000300800 */
[----:B------:R-:W3:Y:S04]  /*b4b0*/  LDL R150, [R1+0x1a4] ;  /* 0x0001a40001967983 */ /* 0x000ee80000100800 */
[----:B------:R-:W3:Y:S04]  /*b4c0*/  LDL R148, [R1+0x1a8] ;  /* 0x0001a80001947983 */ /* 0x000ee80000100800 */
[----:B------:R-:W3:Y:S04]  /*b4d0*/  LDL R139, [R1+0x1ac] ;  /* 0x0001ac00018b7983 */ /* 0x000ee80000100800 */
[----:B------:R-:W3:Y:S04]  /*b4e0*/  LDL R141, [R1+0x1b0] ;  /* 0x0001b000018d7983 */ /* 0x000ee80000100800 */
[----:B------:R-:W3:Y:S04]  /*b4f0*/  LDL R143, [R1+0x1b4] ;  /* 0x0001b400018f7983 */ /* 0x000ee80000100800 */
[----:B------:R-:W3:Y:S04]  /*b500*/  LDL R145, [R1+0x1b8] ;  /* 0x0001b80001917983 */ /* 0x000ee80000100800 */
[----:B------:R-:W3:Y:S04]  /*b510*/  LDL R147, [R1+0x1bc] ;  /* 0x0001bc0001937983 */ /* 0x000ee80000100800 */
[----:B------:R-:W3:Y:S01]  /*b520*/  LDL R149, [R1+0x1c0] ;  /* 0x0001c00001957983 */ /* 0x000ee20000100800 */
[----:B--2---:R-:W-:-:S01]  /*b530*/  FADD R3, R140, R3 ;  /* 0x000000038c037221 */ /* 0x004fc20000000000 */
[----:B----4-:R-:W-:-:S02]  /*b540*/  FADD R133, R132, R133 ;  /* 0x0000008584857221 */ /* 0x010fc40000000000 */
[----:B------:R-:W2:Y:S01]  /*b550*/  LDL.LU R132, [R1+0x520] ;  /* 0x0005200001847983 */ /* 0x000ea20000300800 */
[----:B------:R-:W-:-:S03]  /*b560*/  FADD R135, R134, R135 ;  /* 0x0000008786877221 */ /* 0x000fc60000000000 */
[----:B------:R1:W-:Y:S01]  /*b570*/  STL [R1+0x218], R133 ;  /* 0x0002188501007387 */ /* 0x0003e20000100800 */
[----:B---3--:R-:W-:-:S01]  /*b580*/  FADD R137, R136, R137 ;  /* 0x0000008988897221 */ /* 0x008fc20000000000 */
[----:B------:R-:W-:Y:S02]  /*b590*/  FADD R19, R138, R19 ;  /* 0x000000138a137221 */ /* 0x000fe40000000000 */
[----:B-1----:R-:W3:Y:S01]  /*b5a0*/  LDL.LU R133, [R1+0x51c] ;  /* 0x00051c0001857983 */ /* 0x002ee20000300800 */
[----:B------:R-:W-:-:S03]  /*b5b0*/  FADD R18, R151, R18 ;  /* 0x0000001297127221 */ /* 0x000fc60000000000 */
[----:B------:R-:W4:Y:S01]  /*b5c0*/  LDL.LU R134, [R1+0x518] ;  /* 0x0005180001867983 */ /* 0x000f220000300800 */
[----:B------:R-:W-:-:S03]  /*b5d0*/  FADD R17, R146, R17 ;  /* 0x0000001192117221 */ /* 0x000fc60000000000 */
[----:B------:R1:W-:Y:S01]  /*b5e0*/  STL [R1+0x21c], R135 ;  /* 0x00021c8701007387 */ /* 0x0003e20000100800 */
[----:B------:R-:W-:-:S01]  /*b5f0*/  FADD R16, R144, R16 ;  /* 0x0000001090107221 */ /* 0x000fc20000000000 */
[----:B------:R-:W-:Y:S02]  /*b600*/  FADD R5, R142, R5 ;  /* 0x000000058e057221 */ /* 0x000fe40000000000 */
[----:B-1----:R-:W4:Y:S04]  /*b610*/  LDL.LU R135, [R1+0x514] ;  /* 0x0005140001877983 */ /* 0x002f280000300800 */
[----:B------:R-:W4:Y:S04]  /*b620*/  LDL.LU R136, [R1+0x510] ;  /* 0x0005100001887983 */ /* 0x000f280000300800 */
[----:B------:R1:W-:Y:S01]  /*b630*/  STL [R1+0x220], R137 ;  /* 0x0002208901007387 */ /* 0x0003e20000100800 */
[----:B------:R-:W-:-:S03]  /*b640*/  FADD R0, R12, R0 ;  /* 0x000000000c007221 */ /* 0x000fc60000000000 */
[----:B-1----:R-:W4:Y:S04]  /*b650*/  LDL.LU R137, [R1+0x50c] ;  /* 0x00050c0001897983 */ /* 0x002f280000300800 */
[----:B------:R-:W4:Y:S04]  /*b660*/  LDL.LU R138, [R1+0x508] ;  /* 0x00050800018a7983 */ /* 0x000f280000300800 */
[----:B------:R1:W-:Y:S04]  /*b670*/  STL [R1+0x224], R19 ;  /* 0x0002241301007387 */ /* 0x0003e80000100800 */
[----:B------:R-:W-:Y:S04]  /*b680*/  STL [R1+0x228], R18 ;  /* 0x0002281201007387 */ /* 0x000fe80000100800 */
[----:B------:R1:W-:Y:S04]  /*b690*/  STL [R1+0x22c], R17 ;  /* 0x00022c1101007387 */ /* 0x0003e80000100800 */
[----:B-1----:R-:W2:Y:S04]  /*b6a0*/  LDL.LU R19, [R1+0x244] ;  /* 0x0002440001137983 */ /* 0x002ea80000300800 */
[----:B------:R-:W-:Y:S04]  /*b6b0*/  STL [R1+0x230], R16 ;  /* 0x0002301001007387 */ /* 0x000fe80000100800 */
[----:B------:R-:W3:Y:S04]  /*b6c0*/  LDL.LU R17, [R1+0x248] ;  /* 0x0002480001117983 */ /* 0x000ee80000300800 */
[----:B------:R-:W-:Y:S04]  /*b6d0*/  STL [R1+0x234], R5 ;  /* 0x0002340501007387 */ /* 0x000fe80000100800 */
[----:B------:R-:W-:Y:S04]  /*b6e0*/  STL [R1+0x238], R3 ;  /* 0x0002380301007387 */ /* 0x000fe80000100800 */
[----:B------:R1:W-:Y:S01]  /*b6f0*/  STL [R1+0x23c], R0 ;  /* 0x00023c0001007387 */ /* 0x0003e20000100800 */
[----:B------:R-:W-:-:S03]  /*b700*/  FADD R2, R9, R2 ;  /* 0x0000000209027221 */ /* 0x000fc60000000000 */
[----:B-1----:R-:W4:Y:S04]  /*b710*/  LDL.LU R0, [R1+0x27c] ;  /* 0x00027c0001007983 */ /* 0x002f280000300800 */
[----:B------:R-:W4:Y:S04]  /*b720*/  LDL.LU R140, [R1+0x24c] ;  /* 0x00024c00018c7983 */ /* 0x000f280000300800 */
[----:B------:R-:W4:Y:S04]  /*b730*/  LDL.LU R142, [R1+0x250] ;  /* 0x00025000018e7983 */ /* 0x000f280000300800 */
[----:B------:R-:W4:Y:S04]  /*b740*/  LDL.LU R144, [R1+0x254] ;  /* 0x0002540001907983 */ /* 0x000f280000300800 */
[----:B------:R1:W-:Y:S04]  /*b750*/  STL [R1+0x240], R2 ;  /* 0x0002400201007387 */ /* 0x0003e80000100800 */
[----:B------:R-:W4:Y:S04]  /*b760*/  LDL.LU R146, [R1+0x258] ;  /* 0x0002580001927983 */ /* 0x000f280000300800 */
[----:B------:R-:W4:Y:S04]  /*b770*/  LDL.LU R151, [R1+0x25c] ;  /* 0x00025c0001977983 */ /* 0x000f280000300800 */
[----:B------:R-:W4:Y:S04]  /*b780*/  LDL.LU R18, [R1+0x260] ;  /* 0x0002600001127983 */ /* 0x000f280000300800 */
[----:B------:R-:W4:Y:S04]  /*b790*/  LDL.LU R16, [R1+0x264] ;  /* 0x0002640001107983 */ /* 0x000f280000300800 */
[----:B------:R-:W4:Y:S04]  /*b7a0*/  LDL.LU R12, [R1+0x268] ;  /* 0x00026800010c7983 */ /* 0x000f280000300800 */
[----:B------:R-:W4:Y:S04]  /*b7b0*/  LDL.LU R9, [R1+0x26c] ;  /* 0x00026c0001097983 */ /* 0x000f280000300800 */
[----:B------:R-:W4:Y:S04]  /*b7c0*/  LDL.LU R5, [R1+0x270] ;  /* 0x0002700001057983 */ /* 0x000f280000300800 */
[----:B------:R-:W4:Y:S04]  /*b7d0*/  LDL.LU R3, [R1+0x274] ;  /* 0x0002740001037983 */ /* 0x000f280000300800 */
[----:B-1----:R-:W4:Y:S01]  /*b7e0*/  LDL.LU R2, [R1+0x278] ;  /* 0x0002780001027983 */ /* 0x002f220000300800 */
[----:B--2---:R-:W-:-:S03]  /*b7f0*/  FADD R19, R150, R19 ;  /* 0x0000001396137221 */ /* 0x004fc60000000000 */
[----:B------:R-:W2:Y:S01]  /*b800*/  LDL R150, [R1+0x1e4] ;  /* 0x0001e40001967983 */ /* 0x000ea20000100800 */
[----:B---3--:R-:W-:-:S03]  /*b810*/  FADD R17, R148, R17 ;  /* 0x0000001194117221 */ /* 0x008fc60000000000 */
[----:B------:R-:W3:Y:S04]  /*b820*/  LDL R148, [R1+0x1e0] ;  /* 0x0001e00001947983 */ /* 0x000ee80000100800 */
[----:B------:R1:W-:Y:S04]  /*b830*/  STL [R1+0x244], R19 ;  /* 0x0002441301007387 */ /* 0x0003e80000100800 */
[----:B-1----:R-:W2:Y:S04]  /*b840*/  LDL R19, [R1+0x1e8] ;  /* 0x0001e80001137983 */ /* 0x002ea80000100800 */
[----:B------:R1:W-:Y:S01]  /*b850*/  STL [R1+0x248], R17 ;  /* 0x0002481101007387 */ /* 0x0003e20000100800 */
[----:B----4-:R-:W-:-:S03]  /*b860*/  FADD R140, R139, R140 ;  /* 0x0000008c8b8c7221 */ /* 0x010fc60000000000 */
[----:B-1----:R-:W4:Y:S01]  /*b870*/  LDL R17, [R1+0x1ec] ;  /* 0x0001ec0001117983 */ /* 0x002f220000100800 */
[----:B------:R-:W-:-:S03]  /*b880*/  FADD R142, R141, R142 ;  /* 0x0000008e8d8e7221 */ /* 0x000fc60000000000 */
[----:B------:R-:W4:Y:S01]  /*b890*/  LDL.LU R139, [R1+0x504] ;  /* 0x00050400018b7983 */ /* 0x000f220000300800 */
[----:B------:R-:W-:-:S03]  /*b8a0*/  FADD R144, R143, R144 ;  /* 0x000000908f907221 */ /* 0x000fc60000000000 */
[----:B------:R1:W-:Y:S01]  /*b8b0*/  STL [R1+0x24c], R140 ;  /* 0x00024c8c01007387 */ /* 0x0003e20000100800 */
[----:B------:R-:W-:-:S03]  /*b8c0*/  FADD R146, R145, R146 ;  /* 0x0000009291927221 */ /* 0x000fc60000000000 */
[----:B-1----:R-:W4:Y:S04]  /*b8d0*/  LDL.LU R140, [R1+0x500] ;  /* 0x00050000018c7983 */ /* 0x002f280000300800 */
[----:B------:R-:W4:Y:S04]  /*b8e0*/  LDL.LU R141, [R1+0x4fc] ;  /* 0x0004fc00018d7983 */ /* 0x000f280000300800 */
[----:B------:R1:W-:Y:S01]  /*b8f0*/  STL [R1+0x250], R142 ;  /* 0x0002508e01007387 */ /* 0x0003e20000100800 */
[----:B------:R-:W-:-:S01]  /*b900*/  FADD R151, R147, R151 ;  /* 0x0000009793977221 */ /* 0x000fc20000000000 */
[----:B------:R-:W-:Y:S01]  /*b910*/  FADD R18, R149, R18 ;  /* 0x0000001295127221 */ /* 0x000fe20000000000 */
[----:B------:R-:W-:-:S01]  /*b920*/  FADD R16, R20, R16 ;  /* 0x0000001014107221 */ /* 0x000fc20000000000 */
[----:B------:R-:W-:Y:S01]  /*b930*/  FADD R12, R14, R12 ;  /* 0x0000000c0e0c7221 */ /* 0x000fe20000000000 */
[----:B-1----:R-:W4:Y:S04]  /*b940*/  LDL.LU R142, [R1+0x4f8] ;  /* 0x0004f800018e7983 */ /* 0x002f280000300800 */
[----:B------:R-:W4:Y:S04]  /*b950*/  LDL.LU R143, [R1+0x4f4] ;  /* 0x0004f400018f7983 */ /* 0x000f280000300800 */
[----:B------:R1:W-:Y:S01]  /*b960*/  STL [R1+0x254], R144 ;  /* 0x0002549001007387 */ /* 0x0003e20000100800 */
[----:B------:R-:W-:-:S01]  /*b970*/  FADD R9, R10, R9 ;  /* 0x000000090a097221 */ /* 0x000fc20000000000 */
[----:B------:R-:W-:-:S02]  /*b980*/  FADD R5, R8, R5 ;  /* 0x0000000508057221 */ /* 0x000fc40000000000 */
[----:B-1----:R-:W4:Y:S04]  /*b990*/  LDL.LU R144, [R1+0x4f0] ;  /* 0x0004f00001907983 */ /* 0x002f280000300800 */
[----:B------:R-:W4:Y:S04]  /*b9a0*/  LDL.LU R145, [R1+0x4ec] ;  /* 0x0004ec0001917983 */ /* 0x000f280000300800 */
[----:B------:R1:W-:Y:S01]  /*b9b0*/  STL [R1+0x258], R146 ;  /* 0x0002589201007387 */ /* 0x0003e20000100800 */
[----:B------:R-:W-:-:S01]  /*b9c0*/  FADD R3, R7, R3 ;  /* 0x0000000307037221 */ /* 0x000fc20000000000 */
[----:B------:R-:W-:-:S02]  /*b9d0*/  FADD R2, R6, R2 ;  /* 0x0000000206027221 */ /* 0x000fc40000000000 */
[----:B-1----:R-:W4:Y:S04]  /*b9e0*/  LDL.LU R146, [R1+0x4e8] ;  /* 0x0004e80001927983 */ /* 0x002f280000300800 */
[----:B------:R-:W4:Y:S04]  /*b9f0*/  LDL.LU R147, [R1+0x4e4] ;  /* 0x0004e40001937983 */ /* 0x000f280000300800 */
[----:B------:R1:W-:Y:S04]  /*ba00*/  STL [R1+0x25c], R151 ;  /* 0x00025c9701007387 */ /* 0x0003e80000100800 */
[----:B------:R1:W-:Y:S04]  /*ba10*/  STL [R1+0x260], R18 ;  /* 0x0002601201007387 */ /* 0x0003e80000100800 */
[----:B------:R1:W-:Y:S04]  /*ba20*/  STL [R1+0x264], R16 ;  /* 0x0002641001007387 */ /* 0x0003e80000100800 */
[----:B------:R1:W-:Y:S04]  /*ba30*/  STL [R1+0x268], R12 ;  /* 0x0002680c01007387 */ /* 0x0003e80000100800 */
[----:B------:R1:W-:Y:S04]  /*ba40*/  STL [R1+0x26c], R9 ;  /* 0x00026c0901007387 */ /* 0x0003e80000100800 */
[----:B------:R1:W-:Y:S01]  /*ba50*/  STL [R1+0x270], R5 ;  /* 0x0002700501007387 */ /* 0x0003e20000100800 */
[----:B------:R-:W-:-:S03]  /*ba60*/  FADD R0, R4, R0 ;  /* 0x0000000004007221 */ /* 0x000fc60000000000 */
[----:B------:R-:W3:Y:S04]  /*ba70*/  LDL.LU R149, [R1+0x280] ;  /* 0x0002800001957983 */ /* 0x000ee80000300800 */
[----:B------:R1:W-:Y:S04]  /*ba80*/  STL [R1+0x274], R3 ;  /* 0x0002740301007387 */ /* 0x0003e80000100800 */
[----:B-1----:R-:W2:Y:S04]  /*ba90*/  LDL.LU R151, [R1+0x284] ;  /* 0x0002840001977983 */ /* 0x002ea80000300800 */
[----:B------:R1:W-:Y:S04]  /*baa0*/  STL [R1+0x278], R2 ;  /* 0x0002780201007387 */ /* 0x0003e80000100800 */
        /* <DEDUP_REMOVED lines=14> */
[----:B-1----:R-:W4:Y:S04]  /*bb90*/  LDL.LU R2, [R1+0x2bc] ;  /* 0x0002bc0001027983 */ /* 0x002f280000300800 */
[----:B------:R-:W4:Y:S01]  /*bba0*/  LDL.LU R0, [R1+0x2c0] ;  /* 0x0002c00001007983 */ /* 0x000f220000300800 */
[----:B---3--:R-:W-:-:S03]  /*bbb0*/  FADD R149, R148, R149 ;  /* 0x0000009594957221 */ /* 0x008fc60000000000 */
[----:B------:R-:W3:Y:S04]  /*bbc0*/  LDL.LU R148, [R1+0x4e0] ;  /* 0x0004e00001947983 */ /* 0x000ee80000300800 */
[----:B------:R1:W-:Y:S01]  /*bbd0*/  STL [R1+0x280], R149 ;  /* 0x0002809501007387 */ /* 0x0003e20000100800 */
[----:B--2---:R-:W-:-:S03]  /*bbe0*/  FADD R151, R150, R151 ;  /* 0x0000009796977221 */ /* 0x004fc60000000000 */
[----:B-1----:R-:W2:Y:S01]  /*bbf0*/  LDL.LU R149, [R1+0x4dc] ;  /* 0x0004dc0001957983 */ /* 0x002ea20000300800 */
[----:B----4-:R-:W-:-:S03]  /*bc00*/  FADD R18, R19, R18 ;  /* 0x0000001213127221 */ /* 0x010fc60000000000 */
[----:B------:R-:W4:Y:S04]  /*bc10*/  LDL.LU R150, [R1+0x4d8] ;  /* 0x0004d80001967983 */ /* 0x000f280000300800 */
[----:B------:R1:W-:Y:S01]  /*bc20*/  STL [R1+0x284], R151 ;  /* 0x0002849701007387 */ /* 0x0003e20000100800 */
[----:B------:R-:W-:-:S01]  /*bc30*/  FADD R16, R17, R16 ;  /* 0x0000001011107221 */ /* 0x000fc20000000000 */
[----:B------:R-:W-:Y:S02]  /*bc40*/  FADD R20, R21, R20 ;  /* 0x0000001415147221 */ /* 0x000fe40000000000 */
[----:B-1----:R-:W4:Y:S01]  /*bc50*/  LDL.LU R151, [R1+0x4d4] ;  /* 0x0004d40001977983 */ /* 0x002f220000300800 */
[----:B------:R-:W-:-:S03]  /*bc60*/  FADD R14, R15, R14 ;  /* 0x0000000e0f0e7221 */ /* 0x000fc60000000000 */
[----:B------:R1:W5:Y:S01]  /*bc70*/  LDL.LU R19, [R1+0x4d0] ;  /* 0x0004d00001137983 */ /* 0x0003620000300800 */
[----:B------:R-:W-:-:S03]  /*bc80*/  FADD R12, R13, R12 ;  /* 0x0000000c0d0c7221 */ /* 0x000fc60000000000 */
[----:B------:R1:W-:Y:S01]  /*bc90*/  STL [R1+0x288], R18 ;  /* 0x0002881201007387 */ /* 0x0003e20000100800 */
[----:B------:R-:W-:-:S01]  /*bca0*/  FADD R10, R11, R10 ;  /* 0x0000000a0b0a7221 */ /* 0x000fc20000000000 */
[----:B------:R-:W-:Y:S01]  /*bcb0*/  FADD R9, R24, R9 ;  /* 0x0000000918097221 */ /* 0x000fe20000000000 */
[----:B------:R-:W-:-:S01]  /*bcc0*/  FADD R8, R25, R8 ;  /* 0x0000000819087221 */ /* 0x000fc20000000000 */
[----:B-1----:R1:W5:Y:S04]  /*bcd0*/  LDL.LU R18, [R1+0x4cc] ;  /* 0x0004cc0001127983 */ /* 0x0023680000300800 */
[----:B------:R1:W5:Y:S01]  /*bce0*/  LDL.LU R17, [R1+0x4c8] ;  /* 0x0004c80001117983 */ /* 0x0003620000300800 */
[----:B------:R-:W-:-:S03]  /*bcf0*/  FADD R7, R26, R7 ;  /* 0x000000071a077221 */ /* 0x000fc60000000000 */
[----:B------:R1:W-:Y:S01]  /*bd00*/  STL [R1+0x28c], R16 ;  /* 0x00028c1001007387 */ /* 0x0003e20000100800 */
[----:B------:R-:W-:-:S01]  /*bd10*/  FADD R6, R27, R6 ;  /* 0x000000061b067221 */ /* 0x000fc20000000000 */
[----:B------:R-:W-:Y:S01]  /*bd20*/  FADD R5, R28, R5 ;  /* 0x000000051c057221 */ /* 0x000fe20000000000 */
[----:B------:R-:W-:-:S01]  /*bd30*/  FADD R4, R29, R4 ;  /* 0x000000041d047221 */ /* 0x000fc20000000000 */
[----:B-1----:R1:W5:Y:S04]  /*bd40*/  LDL.LU R16, [R1+0x4c4] ;  /* 0x0004c40001107983 */ /* 0x0023680000300800 */
[----:B------:R1:W-:Y:S04]  /*bd50*/  STL [R1+0x290], R20 ;  /* 0x0002901401007387 */ /* 0x0003e80000100800 */
[----:B------:R1:W-:Y:S04]  /*bd60*/  STL [R1+0x294], R14 ;  /* 0x0002940e01007387 */ /* 0x0003e80000100800 */
[----:B------:R1:W-:Y:S01]  /*bd70*/  STL [R1+0x298], R12 ;  /* 0x0002980c01007387 */ /* 0x0003e20000100800 */
[----:B------:R-:W-:-:S03]  /*bd80*/  FADD R3, R30, R3 ;  /* 0x000000031e037221 */ /* 0x000fc60000000000 */
[----:B------:R1:W-:Y:S04]  /*bd90*/  STL [R1+0x29c], R10 ;  /* 0x00029c0a01007387 */ /* 0x0003e80000100800 */
[----:B------:R1:W-:Y:S01]  /*bda0*/  STL [R1+0x2a0], R9 ;  /* 0x0002a00901007387 */ /* 0x0003e20000100800 */
[----:B------:R-:W-:-:S03]  /*bdb0*/  FADD R2, R31, R2 ;  /* 0x000000021f027221 */ /* 0x000fc60000000000 */
[----:B------:R1:W-:Y:S04]  /*bdc0*/  STL [R1+0x2a4], R8 ;  /* 0x0002a40801007387 */ /* 0x0003e80000100800 */
[----:B------:R1:W-:Y:S01]  /*bdd0*/  STL [R1+0x2a8], R7 ;  /* 0x0002a80701007387 */ /* 0x0003e20000100800 */
[----:B------:R-:W-:-:S03]  /*bde0*/  FADD R0, R32, R0 ;  /* 0x0000000020007221 */ /* 0x000fc60000000000 */
[----:B------:R1:W-:Y:S04]  /*bdf0*/  STL [R1+0x2ac], R6 ;  /* 0x0002ac0601007387 */ /* 0x0003e80000100800 */
[----:B------:R1:W-:Y:S04]  /*be00*/  STL [R1+0x2b0], R5 ;  /* 0x0002b00501007387 */ /* 0x0003e80000100800 */
[----:B------:R1:W-:Y:S04]  /*be10*/  STL [R1+0x2b4], R4 ;  /* 0x0002b40401007387 */ /* 0x0003e80000100800 */
        /* <DEDUP_REMOVED lines=20> */
[----:B---3--:R-:W-:-:S01]  /*bf60*/  FADD R21, R33, R21 ;  /* 0x0000001521157221 */ /* 0x008fc20000000000 */
[----:B--2---:R-:W-:-:S04]  /*bf70*/  FADD R20, R34, R20 ;  /* 0x0000001422147221 */ /* 0x004fc80000000000 */
[----:B------:R1:W-:Y:S01]  /*bf80*/  STL [R1+0x2c4], R21 ;  /* 0x0002c41501007387 */ /* 0x0003e20000100800 */
[----:B----4-:R-:W-:-:S03]  /*bf90*/  FADD R15, R35, R15 ;  /* 0x0000000f230f7221 */ /* 0x010fc60000000000 */
[----:B------:R2:W-:Y:S01]  /*bfa0*/  STL [R1+0x2c8], R20 ;  /* 0x0002c81401007387 */ /* 0x0005e20000100800 */
[----:B------:R-:W-:-:S03]  /*bfb0*/  FADD R14, R36, R14 ;  /* 0x0000000e240e7221 */ /* 0x000fc60000000000 */
        /* <DEDUP_REMOVED lines=24> */
[----:B-1----:R-:W4:Y:S01]  /*c140*/  LDL.LU R21, [R1+0x308] ;  /* 0x0003080001157983 */ /* 0x002f220000300800 */
[----:B------:R-:W-:-:S03]  /*c150*/  FADD R0, R49, R0 ;  /* 0x0000000031007221 */ /* 0x000fc60000000000 */
[----:B------:R1:W-:Y:S04]  /*c160*/  STL [R1+0x2fc], R3 ;  /* 0x0002fc0301007387 */ /* 0x0003e80000100800 */
[----:B--2---:R-:W2:Y:S04]  /*c170*/  LDL.LU R20, [R1+0x30c] ;  /* 0x00030c0001147983 */ /* 0x004ea80000300800 */
[----:B------:R1:W-:Y:S04]  /*c180*/  STL [R1+0x300], R2 ;  /* 0x0003000201007387 */ /* 0x0003e80000100800 */
[----:B---3--:R-:W3:Y:S04]  /*c190*/  LDL.LU R15, [R1+0x310] ;  /* 0x00031000010f7983 */ /* 0x008ee80000300800 */
[----:B------:R1:W-:Y:S04]  /*c1a0*/  STL [R1+0x304], R0 ;  /* 0x0003040001007387 */ /* 0x0003e80000100800 */
[----:B----4-:R-:W4:Y:S04]  /*c1b0*/  LDL.LU R14, [R1+0x314] ;  /* 0x00031400010e7983 */ /* 0x010f280000300800 */
        /* <DEDUP_REMOVED lines=11> */
[----:B------:R-:W4:Y:S04]  /*c270*/  LDL.LU R2, [R1+0x344] ;  /* 0x0003440001027983 */ /* 0x000f280000300800 */
[----:B------:R-:W4:Y:S01]  /*c280*/  LDL.LU R0, [R1+0x348] ;  /* 0x0003480001007983 */ /* 0x000f220000300800 */
[----:B------:R-:W-:-:S01]  /*c290*/  FADD R21, R50, R21 ;  /* 0x0000001532157221 */ /* 0x000fc20000000000 */
[----:B--2---:R-:W-:-:S04]  /*c2a0*/  FADD R20, R51, R20 ;  /* 0x0000001433147221 */ /* 0x004fc80000000000 */
[----:B------:R1:W-:Y:S01]  /*c2b0*/  STL [R1+0x308], R21 ;  /* 0x0003081501007387 */ /* 0x0003e20000100800 */
[----:B---3--:R-:W-:-:S03]  /*c2c0*/  FADD R15, R52, R15 ;  /* 0x0000000f340f7221 */ /* 0x008fc60000000000 */
        /* <DEDUP_REMOVED lines=202> */
[----:B------:R-:W-:Y:S01]  /*cf70*/  STL [R1+0x418], R21 ;  /* 0x0004181501007387 */ /* 0x000fe20000100800 */
[----:B---3--:R-:W-:-:S03]  /*cf80*/  FADD R15, R120, R15 ;  /* 0x0000000f780f7221 */ /* 0x008fc60000000000 */
[----:B------:R-:W-:Y:S01]  /*cf90*/  STL [R1+0x41c], R20 ;  /* 0x00041c1401007387 */ /* 0x000fe20000100800 */
[----:B----4-:R-:W-:-:S03]  /*cfa0*/  FADD R14, R121, R14 ;  /* 0x0000000e790e7221 */ /* 0x010fc60000000000 */
[----:B------:R-:W-:Y:S01]  /*cfb0*/  STL [R1+0x420], R15 ;  /* 0x0004200f01007387 */ /* 0x000fe20000100800 */
[----:B------:R-:W-:-:S03]  /*cfc0*/  FADD R13, R122, R13 ;  /* 0x0000000d7a0d7221 */ /* 0x000fc60000000000 */
        /* <DEDUP_REMOVED lines=18> */
[----:B------:R1:W-:Y:S01]  /*d0f0*/  STL [R1+0x448], R5 ;  /* 0x0004480501007387 */ /* 0x0003e20000100800 */
[----:B------:R-:W-:-:S03]  /*d100*/  FADD R3, R132, R3 ;  /* 0x0000000384037221 */ /* 0x000fc60000000000 */
[----:B------:R-:W-:Y:S01]  /*d110*/  STL [R1+0x44c], R4 ;  /* 0x00044c0401007387 */ /* 0x000fe20000100800 */
[----:B------:R-:W-:-:S03]  /*d120*/  FADD R2, R133, R2 ;  /* 0x0000000285027221 */ /* 0x000fc60000000000 */
[----:B-1----:R-:W2:Y:S01]  /*d130*/  LDL.LU R5, [R1+0x45c] ;  /* 0x00045c0001057983 */ /* 0x002ea20000300800 */
[----:B------:R-:W-:-:S03]  /*d140*/  FADD R0, R134, R0 ;  /* 0x0000000086007221 */ /* 0x000fc60000000000 */
[----:B------:R1:W-:Y:S04]  /*d150*/  STL [R1+0x450], R3 ;  /* 0x0004500301007387 */ /* 0x0003e80000100800 */
[----:B-1----:R-:W3:Y:S04]  /*d160*/  LDL.LU R3, [R1+0x460] ;  /* 0x0004600001037983 */ /* 0x002ee80000300800 */
[----:B------:R1:W-:Y:S04]  /*d170*/  STL [R1+0x454], R2 ;  /* 0x0004540201007387 */ /* 0x0003e80000100800 */
[----:B-1----:R-:W4:Y:S04]  /*d180*/  LDL.LU R2, [R1+0x464] ;  /* 0x0004640001027983 */ /* 0x002f280000300800 */
[----:B------:R1:W-:Y:S04]  /*d190*/  STL [R1+0x458], R0 ;  /* 0x0004580001007387 */ /* 0x0003e80000100800 */
[----:B-1----:R-:W4:Y:S04]  /*d1a0*/  LDL.LU R0, [R1+0x468] ;  /* 0x0004680001007983 */ /* 0x002f280000300800 */
        /* <DEDUP_REMOVED lines=12> */
[----:B------:R-:W4:Y:S01]  /*d270*/  LDL.LU R4, [R1+0x49c] ;  /* 0x00049c0001047983 */ /* 0x000f220000300800 */
[----:B------:R-:W-:Y:S01]  /*d280*/  UMOV UR8, URZ ;  /* 0x0000003f00087c82 */ /* 0x000fe20008000000 */
[----:B--2---:R-:W-:-:S05]  /*d290*/  FADD R5, R135, R5 ;  /* 0x0000000587057221 */ /* 0x004fca0000000000 */
[----:B------:R1:W-:Y:S01]  /*d2a0*/  STL [R1+0x45c], R5 ;  /* 0x00045c0501007387 */ /* 0x0003e20000100800 */
[----:B---3--:R-:W-:-:S03]  /*d2b0*/  FADD R3, R136, R3 ;  /* 0x0000000388037221 */ /* 0x008fc60000000000 */
[----:B-1----:R1:W5:Y:S04]  /*d2c0*/  LDL.LU R5, [R1+0x4c0] ;  /* 0x0004c00001057983 */ /* 0x0023680000300800 */
[----:B------:R2:W-:Y:S01]  /*d2d0*/  STL [R1+0x460], R3 ;  /* 0x0004600301007387 */ /* 0x0005e20000100800 */
[----:B----4-:R-:W-:-:S03]  /*d2e0*/  FADD R2, R137, R2 ;  /* 0x0000000289027221 */ /* 0x010fc60000000000 */
[----:B--2---:R1:W5:Y:S04]  /*d2f0*/  LDL.LU R3, [R1+0x4bc] ;  /* 0x0004bc0001037983 */ /* 0x0043680000300800 */
[----:B------:R2:W-:Y:S01]  /*d300*/  STL [R1+0x464], R2 ;  /* 0x0004640201007387 */ /* 0x0005e20000100800 */
[----:B------:R-:W-:-:S03]  /*d310*/  FADD R0, R138, R0 ;  /* 0x000000008a007221 */ /* 0x000fc60000000000 */
[----:B--2---:R1:W5:Y:S01]  /*d320*/  LDL.LU R2, [R1+0x4b8] ;  /* 0x0004b80001027983 */ /* 0x0043620000300800 */
[----:B------:R-:W-:-:S03]  /*d330*/  FADD R21, R139, R21 ;  /* 0x000000158b157221 */ /* 0x000fc60000000000 */
[----:B------:R2:W-:Y:S01]  /*d340*/  STL [R1+0x468], R0 ;  /* 0x0004680001007387 */ /* 0x0005e20000100800 */
[----:B------:R-:W-:-:S01]  /*d350*/  FADD R20, R140, R20 ;  /* 0x000000148c147221 */ /* 0x000fc20000000000 */
[----:B------:R-:W-:Y:S02]  /*d360*/  FADD R15, R141, R15 ;  /* 0x0000000f8d0f7221 */ /* 0x000fe40000000000 */
[----:B--2---:R1:W5:Y:S01]  /*d370*/  LDL.LU R0, [R1+0x4b4] ;  /* 0x0004b40001007983 */ /* 0x0043620000300800 */
        /* <DEDUP_REMOVED lines=16> */
[----:B------:R-:W-:-:S01]  /*d480*/  FADD R6, R150, R6 ;  /* 0x0000000696067221 */ /* 0x000fc20000000000 */
[----:B------:R-:W-:Y:S02]  /*d490*/  FADD R4, R4, R151 ;  /* 0x0000009704047221 */ /* 0x000fe40000000000 */
[----:B------:R1:W-:Y:S04]  /*d4a0*/  STL [R1+0x48c], R9 ;  /* 0x00048c0901007387 */ /* 0x0003e80000100800 */
[----:B------:R1:W-:Y:S04]  /*d4b0*/  STL [R1+0x490], R8 ;  /* 0x0004900801007387 */ /* 0x0003e80000100800 */
[----:B------:R1:W-:Y:S04]  /*d4c0*/  STL [R1+0x494], R7 ;  /* 0x0004940701007387 */ /* 0x0003e80000100800 */
[----:B------:R1:W-:Y:S04]  /*d4d0*/  STL [R1+0x49c], R4 ;  /* 0x00049c0401007387 */ /* 0x0003e80000100800 */
[----:B------:R1:W-:Y:S02]  /*d4e0*/  STL [R1+0x498], R6 ;  /* 0x0004980601007387 */ /* 0x0003e40000100800 */
.L_x_27:
[----:B------:R-:W-:Y:S05]  /*d4f0*/  @!P1 BRA `(.L_x_28) ;  /* 0x0000000000049947 */ /* 0x000fea0003800000 */
[----:B------:R-:W-:Y:S01]  /*d500*/  BPT.TRAP 0x1 ;  /* 0x000000040000795c */ /* 0x000fe20000300000 */
.L_x_28:
[----:B------:R-:W-:Y:S02]  /*d510*/  UISETP.GT.U32.AND UP0, UPT, UR45, 0x1, UPT ;  /* 0x000000012d00788c */ /* 0x000fe4000bf04070 */
[----:B------:R-:W-:-:S04]  /*d520*/  ULEA UR5, UR11, UR48, 0x3 ;  /* 0x000000300b057291 */ /* 0x000fc8000f8e183f */
[----:B------:R-:W-:Y:S01]  /*d530*/  UIADD3 UR5, UR5, 0x30, URZ ;  /* 0x0000003005057890 */ /* 0x000fe2000fffe03f */
[----:B------:R-:W-:-:S03]  /*d540*/  PLOP3.LUT P0, PT, PT, PT, UP0, 0x80, 0x0 ;  /* 0x000000000000781c */ /* 0x000fc60003f0f008 */
[----:B------:R-:W-:-:S09]  /*d550*/  UPRMT UR5, URZ, 0x654, UR5 ;  /* 0x000006543f057896 */ /* 0x000fd20008000005 */
[----:B------:R-:W-:Y:S01]  /*d560*/  SYNCS.ARRIVE.TRANS64.RED.A1T0 RZ, [UR5], RZ ;  /* 0x000000ffffff79a7 */ /* 0x000fe20008100405 */
[----:B------:R-:W-:Y:S05]  /*d570*/  @P0 BRA `(.L_x_29) ;  /* 0x0000000000040947 */ /* 0x000fea0003800000 */
[----:B------:R-:W-:Y:S01]  /*d580*/  BPT.TRAP 0x1 ;  /* 0x000000040000795c */ /* 0x000fe20000300000 */
.L_x_29:
[----:B------:R-:W-:Y:S01]  /*d590*/  UIADD3 UR10, UR10, 0x1, URZ ;  /* 0x000000010a0a7890 */ /* 0x000fe2000fffe03f */
[C---:B-----5:R-:W-:Y:S01]  /*d5a0*/  ISETP.GT.AND P0, PT, R3.reuse, 0x1, PT ;  /* 0x000000010300780c */ /* 0x060fe20003f04270 */
[----:B------:R-:W-:Y:S01]  /*d5b0*/  UIADD3 UR11, UR11, 0x1, URZ ;  /* 0x000000010b0b7890 */ /* 0x000fe2000fffe03f */
[----:B------:R-:W-:Y:S01]  /*d5c0*/  IADD3 R3, R3, -0x1, RZ ;  /* 0xffffffff03037810 */ /* 0x000fe20007ffe0ff */
[----:B------:R-:W-:Y:S02]  /*d5d0*/  UISETP.NE.AND UP0, UPT, UR10, 0x6, UPT ;  /* 0x000000060a00788c */ /* 0x000fe4000bf05270 */
[----:B------:R-:W-:Y:S02]  /*d5e0*/  UISETP.NE.AND UP1, UPT, UR11, 0x6, UPT ;  /* 0x000000060b00788c */ /* 0x000fe4000bf25270 */
[----:B------:R-:W-:Y:S02]  /*d5f0*/  USEL UR5, URZ, 0x1, UP0 ;  /* 0x000000013f057887 */ /* 0x000fe40008000000 */
[----:B------:R-:W-:-:S02]  /*d600*/  USEL UR10, UR10, URZ, UP0 ;  /* 0x0000003f0a0a7287 */ /* 0x000fc40008000000 */
[----:B------:R-:W-:Y:S02]  /*d610*/  USEL UR11, UR11, URZ, UP1 ;  /* 0x0000003f0b0b7287 */ /* 0x000fe40008800000 */
[----:B------:R-:W-:Y:S01]  /*d620*/  LOP3.LUT R0, R0, UR5, RZ, 0x3c, !PT ;  /* 0x0000000500007c12 */ /* 0x000fe2000f8e3cff */
[----:B------:R-:W-:Y:S01]  /*d630*/  UMOV UR5, 0x1 ;  /* 0x0000000100057882 */ /* 0x000fe20000000000 */
[----:B------:R-:W-:Y:S08]  /*d640*/  @P0 BRA `(.L_x_30) ;  /* 0xffffffa000300947 */ /* 0x000ff0000383ffff */
.L_x_22:
[----:B------:R-:W-:-:S04]  /*d650*/  UISETP.NE.AND UP0, UPT, UR8, URZ, UPT ;  /* 0x0000003f0800728c */ /* 0x000fc8000bf05270 */
[----:B------:R-:W-:-:S06]  /*d660*/  USEL UR4, URZ, 0x1, !UP0 ;  /* 0x000000013f047887 */ /* 0x000fcc000c000000 */
[----:B------:R-:W-:-:S13]  /*d670*/  ISETP.NE.AND P0, PT, RZ, UR4, PT ;  /* 0x00000004ff007c0c */ /* 0x000fda000bf05270 */
[----:B------:R-:W-:Y:S05]  /*d680*/  @!P0 BRA `(.L_x_31) ;  /* 0x0000003800788947 */ /* 0x000fea0003800000 */
[----:B------:R3:W-:Y:S04]  /*d690*/  STL [R1+0x64c], R55 ;  /* 0x00064c3701007387 */ /* 0x0007e80000100800 */
[----:B---3--:R-:W3:Y:S04]  /*d6a0*/  LDL.LU R55, [R1] ;  /* 0x0000000001377983 */ /* 0x008ee80000300800 */
[----:B------:R4:W-:Y:S04]  /*d6b0*/  STL [R1+0x648], R56 ;  /* 0x0006483801007387 */ /* 0x0009e80000100800 */
[----:B----4-:R-:W4:Y:S04]  /*d6c0*/  LDL.LU R56, [R1+0x4] ;  /* 0x0000040001387983 */ /* 0x010f280000300800 */
[----:B------:R1:W-:Y:S04]  /*d6d0*/  STL [R1+0x644], R57 ;  /* 0x0006443901007387 */ /* 0x0003e80000100800 */
[----:B-1----:R-:W2:Y:S04]  /*d6e0*/  LDL.LU R57, [R1+0x8] ;  /* 0x0000080001397983 */ /* 0x002ea80000300800 */
        /* <DEDUP_REMOVED lines=130> */
[----:B------:R-:W2:Y:S04]  /*df10*/  LDL.LU R0, [R1+0x21c] ;  /* 0x00021c0001007983 */ /* 0x000ea80000300800 */
        /* <DEDUP_REMOVED lines=72> */
[----:B-----5:R1:W-:Y:S04]  /*e3a0*/  STL [R1+0x4c8], R19 ;  /* 0x0004c81301007387 */ /* 0x0203e80000100800 */
[----:B-1----:R-:W2:Y:S04]  /*e3b0*/  LDL.LU R19, [R1+0x124] ;  /* 0x0001240001137983 */ /* 0x002ea80000300800 */
[----:B------:R1:W-:Y:S01]  /*e3c0*/  STL [R1+0x4c4], R18 ;  /* 0x0004c41201007387 */ /* 0x0003e20000100800 */
[----:B---3--:R-:W-:-:S03]  /*e3d0*/  FADD R22, R55, R22 ;  /* 0x0000001637167221 */ /* 0x008fc60000000000 */
[----:B-1----:R-:W3:Y:S04]  /*e3e0*/  LDL.LU R18, [R1+0x120] ;  /* 0x0001200001127983 */ /* 0x002ee80000300800 */
[----:B------:R1:W-:Y:S01]  /*e3f0*/  STL [R1+0x4c0], R17 ;  /* 0x0004c01101007387 */ /* 0x0003e20000100800 */
[----:B----4-:R-:W-:Y:S01]  /*e400*/  FADD R23, R56, R23 ;  /* 0x0000001738177221 */ /* 0x010fe20000000000 */
[----:B--2---:R-:W-:Y:S02]  /*e410*/  FADD R152, R57, R152 ;  /* 0x0000009839987221 */ /* 0x004fe40000000000 */
[----:B-1----:R-:W2:Y:S04]  /*e420*/  LDL.LU R17, [R1+0x11c] ;  /* 0x00011c0001117983 */ /* 0x002ea80000300800 */
[----:B------:R1:W-:Y:S01]  /*e430*/  STL [R1+0x4bc], R16 ;  /* 0x0004bc1001007387 */ /* 0x0003e20000100800 */
[----:B------:R-:W-:Y:S01]  /*e440*/  FADD R153, R58, R153 ;  /* 0x000000993a997221 */ /* 0x000fe20000000000 */
[----:B------:R-:W-:-:S02]  /*e450*/  FADD R154, R59, R154 ;  /* 0x0000009a3b9a7221 */ /* 0x000fc40000000000 */
[----:B-1----:R-:W4:Y:S04]  /*e460*/  LDL.LU R16, [R1+0x118] ;  /* 0x0001180001107983 */ /* 0x002f280000300800 */
[----:B------:R1:W-:Y:S01]  /*e470*/  STL [R1+0x4b8], R5 ;  /* 0x0004b80501007387 */ /* 0x0003e20000100800 */
[----:B------:R-:W-:Y:S01]  /*e480*/  FADD R155, R60, R155 ;  /* 0x0000009b3c9b7221 */ /* 0x000fe20000000000 */
[----:B------:R-:W-:Y:S02]  /*e490*/  FADD R156, R61, R156 ;  /* 0x0000009c3d9c7221 */ /* 0x000fe40000000000 */
[----:B-1----:R-:W3:Y:S04]  /*e4a0*/  LDL.LU R5, [R1+0x114] ;  /* 0x0001140001057983 */ /* 0x002ee80000300800 */
[----:B------:R1:W-:Y:S01]  /*e4b0*/  STL [R1+0x4b4], R2 ;  /* 0x0004b40201007387 */ /* 0x0003e20000100800 */
[----:B------:R-:W-:Y:S01]  /*e4c0*/  FADD R157, R62, R157 ;  /* 0x0000009d3e9d7221 */ /* 0x000fe20000000000 */
[----:B------:R-:W-:-:S02]  /*e4d0*/  FADD R158, R63, R158 ;  /* 0x0000009e3f9e7221 */ /* 0x000fc40000000000 */
[----:B-1----:R-:W2:Y:S04]  /*e4e0*/  LDL.LU R2, [R1+0x110] ;  /* 0x0001100001027983 */ /* 0x002ea80000300800 */
[----:B------:R-:W4:Y:S04]  /*e4f0*/  LDL.LU R55, [R1+0x64c] ;  /* 0x00064c0001377983 */ /* 0x000f280000300800 */
[----:B------:R-:W4:Y:S04]  /*e500*/  LDL.LU R56, [R1+0x648] ;  /* 0x0006480001387983 */ /* 0x000f280000300800 */
[----:B------:R-:W4:Y:S04]  /*e510*/  LDL.LU R57, [R1+0x644] ;  /* 0x0006440001397983 */ /* 0x000f280000300800 */
[----:B------:R-:W4:Y:S04]  /*e520*/  LDL.LU R58, [R1+0x640] ;  /* 0x00064000013a7983 */ /* 0x000f280000300800 */
        /* <DEDUP_REMOVED lines=115> */
[----:B------:R-:W-:Y:S01]  /*ec60*/  FADD R215, R120, R215 ;  /* 0x000000d778d77221 */ /* 0x000fe20000000000 */
[----:B------:R-:W-:Y:S02]  /*ec70*/  FADD R134, R135, R134 ;  /* 0x0000008687867221 */ /* 0x000fe40000000000 */
[----:B------:R-:W4:Y:S01]  /*ec80*/  LDL.LU R117, [R1+0x554] ;  /* 0x0005540001757983 */ /* 0x000f220000300800 */
[----:B------:R-:W-:Y:S01]  /*ec90*/  FADD R216, R121, R216 ;  /* 0x000000d879d87221 */ /* 0x000fe20000000000 */
[----:B------:R-:W-:Y:S02]  /*eca0*/  FADD R132, R133, R132 ;  /* 0x0000008485847221 */ /* 0x000fe40000000000 */
[----:B------:R-:W4:Y:S01]  /*ecb0*/  LDL.LU R118, [R1+0x550] ;  /* 0x0005500001767983 */ /* 0x000f220000300800 */
[----:B------:R-:W-:Y:S01]  /*ecc0*/  FADD R217, R122, R217 ;  /* 0x000000d97ad97221 */ /* 0x000fe20000000000 */
[----:B------:R-:W-:-:S02]  /*ecd0*/  FADD R130, R131, R130 ;  /* 0x0000008283827221 */ /* 0x000fc40000000000 */
        /* <DEDUP_REMOVED lines=8> */
[----:B------:R-:W-:Y:S01]  /*ed60*/  FADD R21, R3, R21 ;  /* 0x0000001503157221 */ /* 0x000fe20000000000 */
[----:B------:R-:W-:Y:S01]  /*ed70*/  FADD R15, R20, R15 ;  /* 0x0000000f140f7221 */ /* 0x000fe20000000000 */
[----:B------:R-:W-:Y:S01]  /*ed80*/  STL [R1+0x200], R136 ;  /* 0x0002008801007387 */ /* 0x000fe20000100800 */
        /* <DEDUP_REMOVED lines=23> */
[----:B------:R1:W-:Y:S01]  /*ef00*/  STL [R1+0x218], R124 ;  /* 0x0002187c01007387 */ /* 0x0003e20000100800 */
[----:B------:R-:W-:Y:S01]  /*ef10*/  FADD R224, R151, R224 ;  /* 0x000000e097e07221 */ /* 0x000fe20000000000 */
[----:B--2---:R-:W-:Y:S01]  /*ef20*/  FADD R218, R2, R218 ;  /* 0x000000da02da7221 */ /* 0x004fe20000000000 */
[----:B---3--:R-:W-:Y:S01]  /*ef30*/  FADD R219, R5, R219 ;  /* 0x000000db05db7221 */ /* 0x008fe20000000000 */
[----:B------:R-:W-:Y:S01]  /*ef40*/  STL [R1+0x21c], R0 ;  /* 0x00021c0001007387 */ /* 0x000fe20000100800 */
[----:B----4-:R-:W-:Y:S01]  /*ef50*/  FADD R220, R16, R220 ;  /* 0x000000dc10dc7221 */ /* 0x010fe20000000000 */
[----:B------:R-:W-:Y:S01]  /*ef60*/  FADD R221, R17, R221 ;  /* 0x000000dd11dd7221 */ /* 0x000fe20000000000 */
[----:B------:R-:W-:Y:S01]  /*ef70*/  FADD R222, R18, R222 ;  /* 0x000000de12de7221 */ /* 0x000fe20000000000 */
[----:B------:R-:W-:Y:S01]  /*ef80*/  STL [R1+0x220], R21 ;  /* 0x0002201501007387 */ /* 0x000fe20000100800 */
[----:B------:R-:W-:-:S03]  /*ef90*/  FADD R223, R19, R223 ;  /* 0x000000df13df7221 */ /* 0x000fc60000000000 */
[----:B------:R-:W-:Y:S04]  /*efa0*/  STL [R1+0x224], R15 ;  /* 0x0002240f01007387 */ /* 0x000fe80000100800 */
[----:B------:R-:W-:Y:S04]  /*efb0*/  STL [R1+0x228], R13 ;  /* 0x0002280d01007387 */ /* 0x000fe80000100800 */
[----:B------:R-:W-:Y:S04]  /*efc0*/  STL [R1+0x22c], R11 ;  /* 0x00022c0b01007387 */ /* 0x000fe80000100800 */
[----:B------:R-:W2:Y:S04]  /*efd0*/  LDL.LU R123, [R1+0x19c] ;  /* 0x00019c00017b7983 */ /* 0x000ea80000300800 */
[----:B------:R-:W-:Y:S04]  /*efe0*/  STL [R1+0x230], R9 ;  /* 0x0002300901007387 */ /* 0x000fe80000100800 */
[----:B------:R-:W2:Y:S04]  /*eff0*/  LDL.LU R8, [R1+0x23c] ;  /* 0x00023c0001087983 */ /* 0x000ea80000300800 */
[----:B------:R3:W-:Y:S04]  /*f000*/  STL [R1+0x234], R7 ;  /* 0x0002340701007387 */ /* 0x0007e80000100800 */
[----:B-1----:R-:W4:Y:S04]  /*f010*/  LDL.LU R124, [R1+0x1a0] ;  /* 0x0001a000017c7983 */ /* 0x002f280000300800 */
[----:B------:R1:W-:Y:S04]  /*f020*/  STL [R1+0x238], R4 ;  /* 0x0002380401007387 */ /* 0x0003e80000100800 */
[----:B---3--:R-:W4:Y:S04]  /*f030*/  LDL.LU R7, [R1+0x240] ;  /* 0x0002400001077983 */ /* 0x008f280000300800 */
[----:B------:R-:W3:Y:S04]  /*f040*/  LDL.LU R125, [R1+0x1a4] ;  /* 0x0001a400017d7983 */ /* 0x000ee80000300800 */
[----:B------:R-:W3:Y:S04]  /*f050*/  LDL.LU R6, [R1+0x244] ;  /* 0x0002440001067983 */ /* 0x000ee80000300800 */
[----:B------:R-:W3:Y:S04]  /*f060*/  LDL.LU R126, [R1+0x1a8] ;  /* 0x0001a800017e7983 */ /* 0x000ee80000300800 */
[----:B-1----:R-:W3:Y:S04]  /*f070*/  LDL.LU R4, [R1+0x248] ;  /* 0x0002480001047983 */ /* 0x002ee80000300800 */
[----:B------:R-:W3:Y:S04]  /*f080*/  LDL.LU R127, [R1+0x1ac] ;  /* 0x0001ac00017f7983 */ /* 0x000ee80000300800 */
        /* <DEDUP_REMOVED lines=40> */
[----:B------:R-:W3:Y:S01]  /*f310*/  LDL.LU R9, [R1+0x29c] ;  /* 0x00029c0001097983 */ /* 0x000ee20000300800 */
[----:B--2---:R-:W-:-:S03]  /*f320*/  FADD R8, R123, R8 ;  /* 0x000000087b087221 */ /* 0x004fc60000000000 */
[----:B------:R-:W2:Y:S04]  /*f330*/  LDL.LU R123, [R1+0x53c] ;  /* 0x00053c00017b7983 */ /* 0x000ea80000300800 */
[----:B------:R1:W-:Y:S04]  /*f340*/  STL [R1+0x23c], R8 ;  /* 0x00023c0801007387 */ /* 0x0003e80000100800 */
[----:B-1----:R-:W2:Y:S01]  /*f350*/  LDL.LU R8, [R1+0x2a0] ;  /* 0x0002a00001087983 */ /* 0x002ea20000300800 */
[----:B----4-:R-:W-:-:S03]  /*f360*/  FADD R7, R124, R7 ;  /* 0x000000077c077221 */ /* 0x010fc60000000000 */
[----:B------:R-:W4:Y:S01]  /*f370*/  LDL.LU R124, [R1+0x538] ;  /* 0x00053800017c7983 */ /* 0x000f220000300800 */
[----:B---3--:R-:W-:-:S03]  /*f380*/  FADD R6, R125, R6 ;  /* 0x000000067d067221 */ /* 0x008fc60000000000 */
[----:B------:R1:W-:Y:S01]  /*f390*/  STL [R1+0x240], R7 ;  /* 0x0002400701007387 */ /* 0x0003e20000100800 */
[----:B------:R-:W-:-:S03]  /*f3a0*/  FADD R4, R126, R4 ;  /* 0x000000047e047221 */ /* 0x000fc60000000000 */
[----:B-1----:R-:W3:Y:S04]  /*f3b0*/  LDL.LU R7, [R1+0x2a4] ;  /* 0x0002a40001077983 */ /* 0x002ee80000300800 */
[----:B------:R-:W4:Y:S01]  /*f3c0*/  LDL.LU R125, [R1+0x534] ;  /* 0x00053400017d7983 */ /* 0x000f220000300800 */
[----:B------:R-:W-:-:S03]  /*f3d0*/  FADD R128, R127, R128 ;  /* 0x000000807f807221 */ /* 0x000fc60000000000 */
[----:B------:R1:W-:Y:S01]  /*f3e0*/  STL [R1+0x244], R6 ;  /* 0x0002440601007387 */ /* 0x0003e20000100800 */
[----:B------:R-:W-:-:S03]  /*f3f0*/  FADD R130, R129, R130 ;  /* 0x0000008281827221 */ /* 0x000fc60000000000 */
[----:B-1----:R-:W4:Y:S04]  /*f400*/  LDL.LU R6, [R1+0x2a8] ;  /* 0x0002a80001067983 */ /* 0x002f280000300800 */
[----:B------:R-:W4:Y:S04]  /*f410*/  LDL.LU R126, [R1+0x530] ;  /* 0x00053000017e7983 */ /* 0x000f280000300800 */
[----:B------:R1:W-:Y:S01]  /*f420*/  STL [R1+0x248], R4 ;  /* 0x0002480401007387 */ /* 0x0003e20000100800 */
[----:B------:R-:W-:Y:S01]  /*f430*/  FADD R132, R131, R132 ;  /* 0x0000008483847221 */ /* 0x000fe20000000000 */
[----:B------:R-:W-:-:S02]  /*f440*/  FADD R134, R133, R134 ;  /* 0x0000008685867221 */ /* 0x000fc40000000000 */
[----:B-1----:R-:W4:Y:S04]  /*f450*/  LDL.LU R4, [R1+0x2ac] ;  /* 0x0002ac0001047983 */ /* 0x002f280000300800 */
[----:B------:R-:W4:Y:S04]  /*f460*/  LDL.LU R127, [R1+0x52c] ;  /* 0x00052c00017f7983 */ /* 0x000f280000300800 */
[----:B------:R1:W-:Y:S01]  /*f470*/  STL [R1+0x24c], R128 ;  /* 0x00024c8001007387 */ /* 0x0003e20000100800 */
[----:B------:R-:W-:-:S03]  /*f480*/  FADD R136, R135, R136 ;  /* 0x0000008887887221 */ /* 0x000fc60000000000 */
        /* <DEDUP_REMOVED lines=49> */
[----:B------:R-:W-:Y:S04]  /*f7a0*/  STL [R1+0x27c], R2 ;  /* 0x00027c0201007387 */ /* 0x000fe80000100800 */
[----:B------:R-:W-:Y:S04]  /*f7b0*/  STL [R1+0x280], R16 ;  /* 0x0002801001007387 */ /* 0x000fe80000100800 */
[----:B------:R1:W-:Y:S04]  /*f7c0*/  STL [R1+0x284], R18 ;  /* 0x0002841201007387 */ /* 0x0003e80000100800 */
[----:B------:R4:W-:Y:S01]  /*f7d0*/  STL [R1+0x288], R0 ;  /* 0x0002880001007387 */ /* 0x0009e20000100800 */
[----:B------:R-:W-:-:S03]  /*f7e0*/  FADD R11, R12, R11 ;  /* 0x0000000b0c0b7221 */ /* 0x000fc60000000000 */
[----:B------:R-:W4:Y:S04]  /*f7f0*/  LDL.LU R19, [R1+0x2b0] ;  /* 0x0002b00001137983 */ /* 0x000f280000300800 */
[----:B------:R4:W-:Y:S04]  /*f800*/  STL [R1+0x28c], R21 ;  /* 0x00028c1501007387 */ /* 0x0009e80000100800 */
[----:B------:R4:W-:Y:S01]  /*f810*/  STL [R1+0x290], R15 ;  /* 0x0002900f01007387 */ /* 0x0009e20000100800 */
[----:B------:R-:W-:-:S03]  /*f820*/  FADD R9, R10, R9 ;  /* 0x000000090a097221 */ /* 0x000fc60000000000 */
[----:B-1----:R-:W4:Y:S04]  /*f830*/  LDL.LU R18, [R1+0x2b4] ;  /* 0x0002b40001127983 */ /* 0x002f280000300800 */
[----:B------:R1:W-:Y:S01]  /*f840*/  STL [R1+0x294], R13 ;  /* 0x0002940d01007387 */ /* 0x0003e20000100800 */
[----:B--2---:R-:W-:-:S03]  /*f850*/  FADD R8, R24, R8 ;  /* 0x0000000818087221 */ /* 0x004fc60000000000 */
[----:B------:R-:W2:Y:S04]  /*f860*/  LDL.LU R17, [R1+0x2b8] ;  /* 0x0002b80001117983 */ /* 0x000ea80000300800 */
[----:B------:R1:W-:Y:S04]  /*f870*/  STL [R1+0x298], R11 ;  /* 0x0002980b01007387 */ /* 0x0003e80000100800 */
[----:B------:R-:W2:Y:S01]  /*f880*/  LDL.LU R16, [R1+0x2bc] ;  /* 0x0002bc0001107983 */ /* 0x000ea20000300800 */
[----:B---3--:R-:W-:-:S03]  /*f890*/  FADD R7, R25, R7 ;  /* 0x0000000719077221 */ /* 0x008fc60000000000 */
[----:B------:R3:W-:Y:S04]  /*f8a0*/  STL [R1+0x29c], R9 ;  /* 0x00029c0901007387 */ /* 0x0007e80000100800 */
[----:B------:R-:W2:Y:S04]  /*f8b0*/  LDL.LU R5, [R1+0x2c0] ;  /* 0x0002c00001057983 */ /* 0x000ea80000300800 */
[----:B------:R3:W-:Y:S01]  /*f8c0*/  STL [R1+0x2a0], R8 ;  /* 0x0002a00801007387 */ /* 0x0007e20000100800 */
[----:B----4-:R-:W-:-:S03]  /*f8d0*/  FADD R6, R26, R6 ;  /* 0x000000061a067221 */ /* 0x010fc60000000000 */
[----:B------:R-:W4:Y:S04]  /*f8e0*/  LDL.LU R2, [R1+0x2c4] ;  /* 0x0002c40001027983 */ /* 0x000f280000300800 */
[----:B------:R3:W-:Y:S01]  /*f8f0*/  STL [R1+0x2a4], R7 ;  /* 0x0002a40701007387 */ /* 0x0007e20000100800 */
[----:B------:R-:W-:-:S03]  /*f900*/  FADD R4, R27, R4 ;  /* 0x000000041b047221 */ /* 0x000fc60000000000 */
[----:B------:R-:W4:Y:S04]  /*f910*/  LDL.LU R27, [R1+0x2e0] ;  /* 0x0002e000011b7983 */ /* 0x000f280000300800 */
[----:B------:R3:W-:Y:S04]  /*f920*/  STL [R1+0x2a8], R6 ;  /* 0x0002a80601007387 */ /* 0x0007e80000100800 */
        /* <DEDUP_REMOVED lines=12> */
[----:B------:R-:W4:Y:S04]  /*f9f0*/  LDL.LU R11, [R1+0x310] ;  /* 0x00031000010b7983 */ /* 0x000f280000300800 */
[----:B------:R-:W4:Y:S04]  /*fa00*/  LDL.LU R10, [R1+0x314] ;  /* 0x00031400010a7983 */ /* 0x000f280000300800 */
[----:B---3--:R-:W3:Y:S04]  /*fa10*/  LDL.LU R9, [R1+0x318] ;  /* 0x0003180001097983 */ /* 0x008ee80000300800 */
[----:B------:R-:W3:Y:S04]  /*fa20*/  LDL.LU R8, [R1+0x31c] ;  /* 0x00031c0001087983 */ /* 0x000ee80000300800 */
[----:B------:R-:W3:Y:S04]  /*fa30*/  LDL.LU R7, [R1+0x320] ;  /* 0x0003200001077983 */ /* 0x000ee80000300800 */
[----:B------:R-:W3:Y:S04]  /*fa40*/  LDL.LU R6, [R1+0x324] ;  /* 0x0003240001067983 */ /* 0x000ee80000300800 */
[----:B------:R-:W3:Y:S01]  /*fa50*/  LDL.LU R4, [R1+0x328] ;  /* 0x0003280001047983 */ /* 0x000ee20000300800 */
[----:B------:R-:W-:-:S05]  /*fa60*/  FADD R19, R28, R19 ;  /* 0x000000131c137221 */ /* 0x000fca0000000000 */
[----:B------:R1:W-:Y:S01]  /*fa70*/  STL [R1+0x2b0], R19 ;  /* 0x0002b01301007387 */ /* 0x0003e20000100800 */
[----:B------:R-:W-:-:S03]  /*fa80*/  FADD R18, R29, R18 ;  /* 0x000000121d127221 */ /* 0x000fc60000000000 */
[----:B-1----:R1:W5:Y:S04]  /*fa90*/  LDL.LU R19, [R1+0x4c8] ;  /* 0x0004c80001137983 */ /* 0x0023680000300800 */
[----:B------:R-:W3:Y:S01]  /*faa0*/  LDL.LU R28, [R1+0x2dc] ;  /* 0x0002dc00011c7983 */ /* 0x000ee20000300800 */
[----:B--2---:R-:W-:-:S03]  /*fab0*/  FADD R17, R30, R17 ;  /* 0x000000111e117221 */ /* 0x004fc60000000000 */
[----:B------:R2:W-:Y:S01]  /*fac0*/  STL [R1+0x2b4], R18 ;  /* 0x0002b41201007387 */ /* 0x0005e20000100800 */
[----:B------:R-:W-:-:S03]  /*fad0*/  FADD R16, R31, R16 ;  /* 0x000000101f107221 */ /* 0x000fc60000000000 */
[----:B--2---:R1:W5:Y:S04]  /*fae0*/  LDL.LU R18, [R1+0x4c4] ;  /* 0x0004c40001127983 */ /* 0x0043680000300800 */
[----:B------:R-:W2:Y:S01]  /*faf0*/  LDL.LU R29, [R1+0x2d8] ;  /* 0x0002d800011d7983 */ /* 0x000ea20000300800 */
[----:B------:R-:W-:-:S03]  /*fb00*/  FADD R5, R32, R5 ;  /* 0x0000000520057221 */ /* 0x000fc60000000000 */
[----:B------:R1:W-:Y:S01]  /*fb10*/  STL [R1+0x2b8], R17 ;  /* 0x0002b81101007387 */ /* 0x0003e20000100800 */
[----:B----4-:R-:W-:-:S03]  /*fb20*/  FADD R2, R33, R2 ;  /* 0x0000000221027221 */ /* 0x010fc60000000000 */
[----:B-1----:R4:W5:Y:S04]  /*fb30*/  LDL.LU R17, [R1+0x4c0] ;  /* 0x0004c00001117983 */ /* 0x0029680000300800 */
[----:B------:R-:W4:Y:S04]  /*fb40*/  LDL.LU R30, [R1+0x2d4] ;  /* 0x0002d400011e7983 */ /* 0x000f280000300800 */
[----:B------:R1:W-:Y:S04]  /*fb50*/  STL [R1+0x2bc], R16 ;  /* 0x0002bc1001007387 */ /* 0x0003e80000100800 */
[----:B-1----:R1:W5:Y:S04]  /*fb60*/  LDL.LU R16, [R1+0x4bc] ;  /* 0x0004bc0001107983 */ /* 0x0023680000300800 */
[----:B------:R-:W4:Y:S04]  /*fb70*/  LDL.LU R31, [R1+0x2d0] ;  /* 0x0002d000011f7983 */ /* 0x000f280000300800 */
[----:B------:R1:W-:Y:S04]  /*fb80*/  STL [R1+0x2c0], R5 ;  /* 0x0002c00501007387 */ /* 0x0003e80000100800 */
[----:B-1----:R1:W5:Y:S04]  /*fb90*/  LDL.LU R5, [R1+0x4b8] ;  /* 0x0004b80001057983 */ /* 0x0023680000300800 */
[----:B------:R-:W4:Y:S04]  /*fba0*/  LDL.LU R32, [R1+0x2cc] ;  /* 0x0002cc0001207983 */ /* 0x000f280000300800 */
[----:B------:R1:W-:Y:S04]  /*fbb0*/  STL [R1+0x2c4], R2 ;  /* 0x0002c40201007387 */ /* 0x0003e80000100800 */
[----:B-1----:R1:W5:Y:S04]  /*fbc0*/  LDL.LU R2, [R1+0x4b4] ;  /* 0x0004b40001027983 */ /* 0x0023680000300800 */
[----:B------:R-:W4:Y:S01]  /*fbd0*/  LDL.LU R33, [R1+0x2c8] ;  /* 0x0002c80001217983 */ /* 0x000f220000300800 */
[----:B------:R-:W-:Y:S01]  /*fbe0*/  FADD R27, R40, R27 ;  /* 0x0000001b281b7221 */ /* 0x000fe20000000000 */
        /* <DEDUP_REMOVED lines=13> */
[----:B---3--:R-:W-:Y:S01]  /*fcc0*/  FADD R9, R54, R9 ;  /* 0x0000000936097221 */ /* 0x008fe20000000000 */
[----:B------:R-:W-:Y:S01]  /*fcd0*/  FADD R8, R55, R8 ;  /* 0x0000000837087221 */ /* 0x000fe20000000000 */
[----:B------:R-:W-:Y:S01]  /*fce0*/  FADD R7, R56, R7 ;  /* 0x0000000738077221 */ /* 0x000fe20000000000 */
[----:B------:R-:W-:Y:S01]  /*fcf0*/  FADD R6, R57, R6 ;  /* 0x0000000639067221 */ /* 0x000fe20000000000 */
[----:B------:R-:W-:Y:S01]  /*fd00*/  FADD R4, R58, R4 ;  /* 0x000000043a047221 */ /* 0x000fe20000000000 */
[----:B------:R-:W-:Y:S01]  /*fd10*/  FADD R28, R39, R28 ;  /* 0x0000001c271c7221 */ /* 0x000fe20000000000 */
[----:B--2---:R-:W-:Y:S01]  /*fd20*/  FADD R29, R38, R29 ;  /* 0x0000001d261d7221 */ /* 0x004fe20000000000 */
[----:B----4-:R-:W-:Y:S01]  /*fd30*/  FADD R30, R37, R30 ;  /* 0x0000001e251e7221 */ /* 0x010fe20000000000 */
[----:B------:R-:W-:Y:S01]  /*fd40*/  FADD R31, R36, R31 ;  /* 0x0000001f241f7221 */ /* 0x000fe20000000000 */
[----:B------:R-:W-:Y:S01]  /*fd50*/  FADD R32, R35, R32 ;  /* 0x0000002023207221 */ /* 0x000fe20000000000 */
[----:B------:R-:W-:-:S05]  /*fd60*/  FADD R33, R34, R33 ;  /* 0x0000002122217221 */ /* 0x000fca0000000000 */
[----:B------:R2:W-:Y:S04]  /*fd70*/  STL [R1+0x2c8], R33 ;  /* 0x0002c82101007387 */ /* 0x0005e80000100800 */
        /* <DEDUP_REMOVED lines=21> */
[----:B------:R-:W4:Y:S04]  /*fed0*/  LDL.LU R39, [R1+0x32c] ;  /* 0x00032c0001277983 */ /* 0x000f280000300800 */
[----:B------:R1:W-:Y:S04]  /*fee0*/  STL [R1+0x320], R7 ;  /* 0x0003200701007387 */ /* 0x0003e80000100800 */
[----:B------:R-:W4:Y:S04]  /*fef0*/  LDL.LU R38, [R1+0x330] ;  /* 0x0003300001267983 */ /* 0x000f280000300800 */
[----:B------:R1:W-:Y:S04]  /*ff00*/  STL [R1+0x324], R6 ;  /* 0x0003240601007387 */ /* 0x0003e80000100800 */
[----:B------:R-:W4:Y:S04]  /*ff10*/  LDL.LU R37, [R1+0x334] ;  /* 0x0003340001257983 */ /* 0x000f280000300800 */
[----:B------:R1:W-:Y:S04]  /*ff20*/  STL [R1+0x328], R4 ;  /* 0x0003280401007387 */ /* 0x0003e80000100800 */
[----:B------:R-:W4:Y:S04]  /*ff30*/  LDL.LU R36, [R1+0x338] ;  /* 0x0003380001247983 */ /* 0x000f280000300800 */
[----:B------:R-:W4:Y:S04]  /*ff40*/  LDL.LU R35, [R1+0x33c] ;  /* 0x00033c0001237983 */ /* 0x000f280000300800 */
[----:B------:R-:W4:Y:S04]  /*ff50*/  LDL.LU R34, [R1+0x340] ;  /* 0x0003400001227983 */ /* 0x000f280000300800 */
[----:B--2---:R-:W2:Y:S04]  /*ff60*/  LDL.LU R33, [R1+0x344] ;  /* 0x0003440001217983 */ /* 0x004ea80000300800 */
[----:B---3--:R-:W3:Y:S04]  /*ff70*/  LDL.LU R32, [R1+0x348] ;  /* 0x0003480001207983 */ /* 0x008ee80000300800 */
[----:B----4-:R-:W4:Y:S04]  /*ff80*/  LDL.LU R31, [R1+0x34c] ;  /* 0x00034c00011f7983 */ /* 0x010f280000300800 */
        /* <DEDUP_REMOVED lines=22> */
[----:B------:R-:W-:-:S05]  /*100f0*/  FADD R39, R59, R39 ;  /* 0x000000273b277221 */ /* 0x000fca0000000000 */
[----:B------:R1:W-:Y:S01]  /*10100*/  STL [R1+0x32c], R39 ;  /* 0x00032c2701007387 */ /* 0x0003e20000100800 */
[----:B------:R-:W-:-:S05]  /*10110*/  FADD R38, R60, R38 ;  /* 0x000000263c267221 */ /* 0x000fca0000000000 */
[----:B------:R1:W-:Y:S01]  /*10120*/  STL [R1+0x330], R38 ;  /* 0x0003302601007387 */ /* 0x0003e20000100800 */
[----:B------:R-:W-:-:S05]  /*10130*/  FADD R37, R61, R37 ;  /* 0x000000253d257221 */ /* 0x000fca0000000000 */
[----:B------:R1:W-:Y:S01]  /*10140*/  STL [R1+0x334], R37 ;  /* 0x0003342501007387 */ /* 0x0003e20000100800 */
[----:B------:R-:W-:Y:S01]  /*10150*/  FADD R36, R62, R36 ;  /* 0x000000243e247221 */ /* 0x000fe20000000000 */
[----:B------:R-:W-:-:S04]  /*10160*/  FADD R35, R63, R35 ;  /* 0x000000233f237221 */ /* 0x000fc80000000000 */
[----:B------:R1:W-:Y:S01]  /*10170*/  STL [R1+0x338], R36 ;  /* 0x0003382401007387 */ /* 0x0003e20000100800 */
[----:B------:R-:W-:-:S03]  /*10180*/  FADD R34, R64, R34 ;  /* 0x0000002240227221 */ /* 0x000fc60000000000 */
[----:B------:R1:W-:Y:S01]  /*10190*/  STL [R1+0x33c], R35 ;  /* 0x00033c2301007387 */ /* 0x0003e20000100800 */
[----:B--2---:R-:W-:-:S03]  /*101a0*/  FADD R33, R65, R33 ;  /* 0x0000002141217221 */ /* 0x004fc60000000000 */
        /* <DEDUP_REMOVED lines=49> */
[----:B------:R-:W4:Y:S04]  /*104c0*/  LDL.LU R38, [R1+0x3ac] ;  /* 0x0003ac0001267983 */ /* 0x000f280000300800 */
[----:B------:R1:W-:Y:S04]  /*104d0*/  STL [R1+0x3a0], R6 ;  /* 0x0003a00601007387 */ /* 0x0003e80000100800 */
[----:B------:R-:W4:Y:S04]  /*104e0*/  LDL.LU R37, [R1+0x3b0] ;  /* 0x0003b00001257983 */ /* 0x000f280000300800 */
[----:B------:R1:W-:Y:S04]  /*104f0*/  STL [R1+0x3a4], R4 ;  /* 0x0003a40401007387 */ /* 0x0003e80000100800 */
[----:B------:R-:W4:Y:S04]  /*10500*/  LDL.LU R36, [R1+0x3b4] ;  /* 0x0003b40001247983 */ /* 0x000f280000300800 */
[----:B------:R-:W4:Y:S04]  /*10510*/  LDL.LU R35, [R1+0x3b8] ;  /* 0x0003b80001237983 */ /* 0x000f280000300800 */
[----:B--2---:R-:W2:Y:S04]  /*10520*/  LDL.LU R34, [R1+0x3bc] ;  /* 0x0003bc0001227983 */ /* 0x004ea80000300800 */
[----:B---3--:R-:W3:Y:S04]  /*10530*/  LDL.LU R33, [R1+0x3c0] ;  /* 0x0003c00001217983 */ /* 0x008ee80000300800 */
        /* <DEDUP_REMOVED lines=24> */
[----:B------:R-:W-:Y:S01]  /*106c0*/  FADD R39, R90, R39 ;  /* 0x000000275a277221 */ /* 0x000fe20000000000 */
[----:B------:R-:W-:-:S04]  /*106d0*/  FADD R38, R91, R38 ;  /* 0x000000265b267221 */ /* 0x000fc80000000000 */
[----:B------:R1:W-:Y:S01]  /*106e0*/  STL [R1+0x3a8], R39 ;  /* 0x0003a82701007387 */ /* 0x0003e20000100800 */
[----:B------:R-:W-:-:S03]  /*106f0*/  FADD R37, R92, R37 ;  /* 0x000000255c257221 */ /* 0x000fc60000000000 */
[----:B------:R1:W-:Y:S01]  /*10700*/  STL [R1+0x3ac], R38 ;  /* 0x0003ac2601007387 */ /* 0x0003e20000100800 */
[----:B------:R-:W-:-:S03]  /*10710*/  FADD R36, R93, R36 ;  /* 0x000000245d247221 */ /* 0x000fc60000000000 */
        /* <DEDUP_REMOVED lines=144> */
[----:B------:R-:W-:Y:S01]  /*11020*/  FADD R6, R150, R6 ;  /* 0x0000000696067221 */ /* 0x000fe20000000000 */
[----:B------:R-:W-:-:S05]  /*11030*/  FADD R4, R4, R151 ;  /* 0x0000009704047221 */ /* 0x000fca0000000000 */
[----:B------:R1:W-:Y:S04]  /*11040*/  STL [R1+0x49c], R4 ;  /* 0x00049c0401007387 */ /* 0x0003e80000100800 */
[----:B------:R1:W-:Y:S04]  /*11050*/  STL [R1+0x494], R7 ;  /* 0x0004940701007387 */ /* 0x0003e80000100800 */
[----:B------:R1:W-:Y:S02]  /*11060*/  STL [R1+0x498], R6 ;  /* 0x0004980601007387 */ /* 0x0003e40000100800 */
.L_x_31:
[----:B-1----:R-:W1:Y:S02]  /*11070*/  LDC R0, c[0x0][0x28c] ;  /* 0x0000a300ff007b82 */ /* 0x002e640000000800 */
[----:B-1----:R-:W-:-:S13]  /*11080*/  ISETP.GE.AND P0, PT, R0, 0x1, PT ;  /* 0x000000010000780c */ /* 0x002fda0003f06270 */
[----:B------:R-:W-:Y:S05]  /*11090*/  @!P0 BRA `(.L_x_32) ;  /* 0x0000000000488947 */ /* 0x000fea0003800000 */
[----:B------:R-:W-:-:S06]  /*110a0*/  UISETP.NE.AND UP0, UPT, UR49, 0x3, UPT ;  /* 0x000000033100788c */ /* 0x000fcc000bf05270 */
[----:B------:R-:W-:-:S13]  /*110b0*/  PLOP3.LUT P0, PT, PT, PT, UP0, 0x80, 0x0 ;  /* 0x000000000000781c */ /* 0x000fda0003f0f008 */
[----:B------:R-:W-:Y:S05]  /*110c0*/  @!P0 BRA `(.L_x_33) ;  /* 0x0000000000048947 */ /* 0x000fea0003800000 */
[----:B------:R-:W-:Y:S01]  /*110d0*/  BPT.TRAP 0x1 ;  /* 0x000000040000795c */ /* 0x000fe20000300000 */
.L_x_33:
[----:B------:R-:W-:-:S04]  /*110e0*/  UISETP.LT.AND UP0, UPT, UR50, 0x1, UPT ;  /* 0x000000013200788c */ /* 0x000fc8000bf01270 */
[----:B------:R-:W-:Y:S02]  /*110f0*/  USEL UR6, UR50, 0x1, UP0 ;  /* 0x0000000132067887 */ /* 0x000fe40008000000 */
[----:B------:R-:W-:Y:S02]  /*11100*/  UISETP.GT.U32.AND UP0, UPT, UR45, 0x1, UPT ;  /* 0x000000012d00788c */ /* 0x000fe4000bf04070 */
[----:B------:R-:W-:-:S04]  /*11110*/  UIADD3 UR6, UR51, UR50, -UR6 ;  /* 0x0000003233067290 */ /* 0x000fc8000fffe806 */
[----:B------:R-:W-:Y:S01]  /*11120*/  UIMAD.WIDE.U32 UR4, UR6, -0x55555555, URZ ;  /* 0xaaaaaaab060478a5 */ /* 0x000fe2000f8e003f */
[----:B------:R-:W-:-:S03]  /*11130*/  PLOP3.LUT P0, PT, PT, PT, UP0, 0x80, 0x0 ;  /* 0x000000000000781c */ /* 0x000fc60003f0f008 */
[----:B------:R-:W-:-:S04]  /*11140*/  USHF.R.U32.HI UR4, URZ, 0x2, UR5 ;  /* 0x000000023f047899 */ /* 0x000fc80008011605 */
[----:B------:R-:W-:-:S04]  /*11150*/  UIMAD UR6, UR4, -0x6, UR6 ;  /* 0xfffffffa040678a4 */ /* 0x000fc8000f8e0206 */
[----:B------:R-:W-:-:S04]  /*11160*/  ULEA UR6, UR6, UR48, 0x3 ;  /* 0x0000003006067291 */ /* 0x000fc8000f8e183f */
[----:B------:R-:W-:-:S04]  /*11170*/  UIADD3 UR6, UR6, 0x30, URZ ;  /* 0x0000003006067890 */ /* 0x000fc8000fffe03f */
[----:B------:R-:W-:-:S09]  /*11180*/  UPRMT UR6, URZ, 0x654, UR6 ;  /* 0x000006543f067896 */ /* 0x000fd20008000006 */
[----:B------:R-:W-:Y:S01]  /*11190*/  SYNCS.ARRIVE.TRANS64.RED.A1T0 RZ, [UR6], RZ ;  /* 0x000000ffffff79a7 */ /* 0x000fe20008100406 */
[----:B------:R-:W-:Y:S05]  /*111a0*/  @P0 BRA `(.L_x_32) ;  /* 0x0000000000040947 */ /* 0x000fea0003800000 */
[----:B------:R-:W-:Y:S01]  /*111b0*/  BPT.TRAP 0x1 ;  /* 0x000000040000795c */ /* 0x000fe20000300000 */
.L_x_32:
[----:B------:R-:W-:Y:S01]  /*111c0*/  UIADD3 UR51, UR50, UR51, URZ ;  /* 0x0000003332337290 */ /* 0x000fe2000fffe03f */
[----:B-----5:R-:W-:Y:S01]  /*111d0*/  R2UR UR42, R5 ;  /* 0x00000000052a72ca */ /* 0x020fe200000e0000 */
[----:B------:R-:W-:Y:S02]  /*111e0*/  UIADD3 UR7, UR48, 0x100, URZ ;  /* 0x0000010030077890 */ /* 0x000fe4000fffe03f */
[----:B------:R-:W-:Y:S02]  /*111f0*/  UISETP.GT.U32.AND UP0, UPT, UR51, 0x5, UPT ;  /* 0x000000053300788c */ /* 0x000fe4000bf04070 */
[----:B------:R-:W-:Y:S02]  /*11200*/  UISETP.GE.U32.AND UP1, UPT, UR50, 0x6, UPT ;  /* 0x000000063200788c */ /* 0x000fe4000bf26070 */
[----:B------:R-:W-:Y:S02]  /*11210*/  UISETP.LT.U32.AND UP0, UPT, UR50, 0x6, UP0 ;  /* 0x000000063200788c */ /* 0x000fe40008701070 */
[----:B------:R-:W-:-:S02]  /*11220*/  USHF.L.U32 UR41, UR41, 0x8, URZ ;  /* 0x0000000829297899 */ /* 0x000fc4000800063f */
[----:B------:R-:W-:Y:S02]  /*11230*/  USEL UR6, URZ, 0x1, !UP0 ;  /* 0x000000013f067887 */ /* 0x000fe4000c000000 */
[----:B------:R-:W-:Y:S02]  /*11240*/  ULOP3.LUT UP0, URZ, UR7, 0x9f, URZ, 0xc0, !UPT ;  /* 0x0000009f073f7892 */ /* 0x000fe4000f80c03f */
[----:B------:R-:W-:Y:S02]  /*11250*/  ULOP3.LUT UR36, UR36, UR6, URZ, 0x3c, !UPT ;  /* 0x0000000624247292 */ /* 0x000fe4000f8e3c3f */
[----:B------:R-:W-:Y:S02]  /*11260*/  @UP1 UIMAD.WIDE.U32 UR4, UR51, -0x55555555, URZ ;  /* 0xaaaaaaab330418a5 */ /* 0x000fe4000f8e003f */
[----:B------:R-:W-:Y:S01]  /*11270*/  PLOP3.LUT P0, PT, PT, PT, UP0, 0x80, 0x0 ;  /* 0x000000000000781c */ /* 0x000fe20003f0f008 */
[----:B------:R-:W-:Y:S02]  /*11280*/  USHF.L.U32 UR42, UR42, 0x8, URZ ;  /* 0x000000082a2a7899 */ /* 0x000fe4000800063f */
[----:B------:R-:W-:-:S04]  /*11290*/  @UP1 USHF.R.U32.HI UR4, URZ, 0x2, UR5 ;  /* 0x000000023f041899 */ /* 0x000fc80008011605 */
[----:B------:R-:W-:-:S06]  /*112a0*/  @UP1 ULOP3.LUT UR36, UR36, 0x1, UR4, 0x78, !UPT ;  /* 0x0000000124241892 */ /* 0x000fcc000f8e7804 */
[----:B------:R-:W-:Y:S06]  /*112b0*/  @!P0 BRA `(.L_x_34) ;  /* 0x0000000000408947 */ /* 0x000fec0003800000 */
[----:B------:R-:W-:Y:S01]  /*112c0*/  MOV R14, 0x0 ;  /* 0x00000000000e7802 */ /* 0x000fe20000000f00 */
[----:B------:R-:W-:Y:S01]  /*112d0*/  ULDC.64 UR4, c[0x4][0x70] ;  /* 0x01001c0000047ab9 */ /* 0x000fe20000000a00 */
[----:B------:R-:W-:Y:S01]  /*112e0*/  ULDC.64 UR6, c[0x4][0x78] ;  /* 0x01001e0000067ab9 */ /* 0x000fe20000000a00 */
[----:B------:R-:W-:Y:S01]  /*112f0*/  ULDC.64 UR8, c[0x4][0x8] ;  /* 0x0100020000087ab9 */ /* 0x000fe20000000a00 */
[----:B------:R-:W-:Y:S02]  /*11300*/  MOV R4, UR4 ;  /* 0x0000000400047c02 */ /* 0x000fe40008000f00 */
[----:B------:R-:W1:Y:S01]  /*11310*/  LDC.64 R14, c[0x4][R14] ;  /* 0x010000000e0e7b82 */ /* 0x000e620000000a00 */
[----:B------:R-:W-:Y:S02]  /*11320*/  MOV R5, UR5 ;  /* 0x0000000500057c02 */ /* 0x000fe40008000f00 */
[----:B------:R-:W-:Y:S02]  /*11330*/  MOV R6, UR6 ;  /* 0x0000000600067c02 */ /* 0x000fe40008000f00 */
[----:B------:R-:W-:-:S02]  /*11340*/  MOV R7, UR7 ;  /* 0x0000000700077c02 */ /* 0x000fc40008000f00 */
[----:B------:R-:W-:Y:S02]  /*11350*/  MOV R10, UR8 ;  /* 0x00000008000a7c02 */ /* 0x000fe40008000f00 */
[----:B------:R-:W-:Y:S02]  /*11360*/  MOV R11, UR9 ;  /* 0x00000009000b7c02 */ /* 0x000fe40008000f00 */
[----:B------:R-:W-:Y:S02]  /*11370*/  MOV R8, 0x70 ;  /* 0x0000007000087802 */ /* 0x000fe40000000f00 */
[----:B------:R-:W-:Y:S02]  /*11380*/  MOV R12, 0x1 ;  /* 0x00000001000c7802 */ /* 0x000fe40000000f00 */
[----:B------:R-:W-:-:S07]  /*11390*/  MOV R13, RZ ;  /* 0x000000ff000d7202 */ /* 0x000fce0000000f00 */
[----:B------:R-:W-:-:S07]  /*113a0*/  LEPC R20, `(.L_x_34) ;  /* 0x000000001014794e */ /* 0x000fce0000000000 */
[----:B-12---:R-:W-:Y:S05]  /*113b0*/  CALL.ABS.NOINC R14 ;  /* 0x000000000e007343 */ /* 0x006fea0003c00000 */
.L_x_34:
[----:B------:R-:W-:-:S04]  /*113c0*/  UIADD3 UR4, UR48, 0x4100, URZ ;  /* 0x0000410030047890 */ /* 0x000fc8000fffe03f */
[----:B------:R-:W-:-:S06]  /*113d0*/  ULOP3.LUT UP0, URZ, UR4, 0x9f, URZ, 0xc0, !UPT ;  /* 0x0000009f043f7892 */ /* 0x000fcc000f80c03f */
[----:B------:R-:W-:-:S13]  /*113e0*/  PLOP3.LUT P0, PT, PT, PT, UP0, 0x80, 0x0 ;  /* 0x000000000000781c */ /* 0x000fda0003f0f008 */
[----:B------:R-:W-:Y:S05]  /*113f0*/  @!P0 BRA `(.L_x_35) ;  /* 0x0000000000408947 */ /* 0x000fea0003800000 */
        /* <DEDUP_REMOVED lines=16> */
.L_x_35:
[----:B------:R-:W1:Y:S02]  /*11500*/  LDC.64 R4, c[0x0][0x590] ;  /* 0x00016400ff047b82 */ /* 0x000e640000000a00 */
[----:B-1----:R-:W-:-:S04]  /*11510*/  ISETP.NE.U32.AND P2, PT, R4, RZ, PT ;  /* 0x000000ff0400720c */ /* 0x002fc80003f45070 */
[----:B------:R-:W-:-:S13]  /*11520*/  ISETP.NE.AND.EX P2, PT, R5, RZ, PT, P2 ;  /* 0x000000ff0500720c */ /* 0x000fda0003f45320 */
[----:B------:R-:W-:Y:S05]  /*11530*/  @!P2 BRA `(.L_x_36) ;  /* 0x00000000003ca947 */ /* 0x000fea0003800000 */
[----:B------:R-:W-:Y:S02]  /*11540*/  ULDC.64 UR4, c[0x0][0x588] ;  /* 0x0001620000047ab9 */ /* 0x000fe40000000a00 */
[----:B------:R-:W-:-:S04]  /*11550*/  ISETP.NE.U32.AND P0, PT, RZ, UR4, PT ;  /* 0x00000004ff007c0c */ /* 0x000fc8000bf05070 */
[----:B------:R-:W-:-:S13]  /*11560*/  ISETP.NE.AND.EX P0, PT, RZ, UR5, PT, P0 ;  /* 0x00000005ff007c0c */ /* 0x000fda000bf05300 */
[----:B------:R-:W-:Y:S05]  /*11570*/  @!P0 BRA `(.L_x_37) ;  /* 0x00000000001c8947 */ /* 0x000fea0003800000 */
[----:B------:R-:W1:Y:S01]  /*11580*/  LDC.64 R6, c[0x0][0x588] ;  /* 0x00016200ff067b82 */ /* 0x000e620000000a00 */
[----:B------:R-:W-:-:S04]  /*11590*/  IMAD R2, R4, UR43, RZ ;  /* 0x0000002b04027c24 */ /* 0x000fc8000f8e02ff */
[----:B-1----:R-:W-:-:S06]  /*115a0*/  IMAD.WIDE R2, R2, 0x4, R6 ;  /* 0x0000000402027825 */ /* 0x002fcc00078e0206 */
[----:B------:R1:W5:Y:S01]  /*115b0*/  LDG.E R2, desc[UR56][R2.64] ;  /* 0x0000003802027981 */ /* 0x000362000c1e1900 */
[----:B------:R-:W-:-:S05]  /*115c0*/  MOV R0, 0x1 ;  /* 0x0000000100007802 */ /* 0x000fca0000000f00 */
[----:B------:R1:W-:Y:S01]  /*115d0*/  STL.S16 [R1+0x4b0], R0 ;  /* 0x0004b00001007387 */ /* 0x0003e20000100600 */
[----:B------:R-:W-:Y:S05]  /*115e0*/  BRA `(.L_x_36) ;  /* 0x0000000000107947 */ /* 0x000fea0003800000 */
.L_x_37:
[----:B------:R-:W-:Y:S01]  /*115f0*/  MOV R0, 0x1 ;  /* 0x0000000100007802 */ /* 0x000fe20000000f00 */
[----:B------:R-:W-:Y:S02]  /*11600*/  ULDC UR4, c[0x0][0x580] ;  /* 0x0001600000047ab9 */ /* 0x000fe40000000800 */
[----:B------:R-:W-:Y:S02]  /*11610*/  MOV R2, UR4 ;  /* 0x0000000400027c02 */ /* 0x000fe40008000f00 */
[----:B------:R3:W-:Y:S05]  /*11620*/  STL.S16 [R1+0x4b0], R0 ;  /* 0x0004b00001007387 */ /* 0x0007ea0000100600 */
.L_x_36:
[----:B------:R-:W4:Y:S02]  /*11630*/  LDC.64 R6, c[0x0][0x5b0] ;  /* 0x00016c00ff067b82 */ /* 0x000f240000000a00 */
[----:B----4-:R-:W-:-:S04]  /*11640*/  ISETP.NE.U32.AND P0, PT, R6, RZ, PT ;  /* 0x000000ff0600720c */ /* 0x010fc80003f05070 */
[----:B------:R-:W-:-:S13]  /*11650*/  ISETP.NE.AND.EX P0, PT, R7, RZ, PT, P0 ;  /* 0x000000ff0700720c */ /* 0x000fda0003f05300 */
[----:B------:R-:W-:Y:S05]  /*11660*/  @!P0 BRA `(.L_x_38) ;  /* 0x00000000002c8947 */ /* 0x000fea0003800000 */
[----:B------:R-:W-:Y:S02]  /*11670*/  ULDC.64 UR4, c[0x0][0x5a8] ;  /* 0x00016a0000047ab9 */ /* 0x000fe40000000a00 */
[----:B------:R-:W-:-:S04]  /*11680*/  ISETP.NE.U32.AND P0, PT, RZ, UR4, PT ;  /* 0x00000004ff007c0c */ /* 0x000fc8000bf05070 */
[----:B------:R-:W-:-:S13]  /*11690*/  ISETP.NE.AND.EX P0, PT, RZ, UR5, PT, P0 ;  /* 0x00000005ff007c0c */ /* 0x000fda000bf05300 */
[----:B------:R-:W-:Y:S05]  /*116a0*/  @!P0 BRA `(.L_x_39) ;  /* 0x0000000000148947 */ /* 0x000fea0003800000 */
[----:B------:R-:W4:Y:S01]  /*116b0*/  LDC.64 R8, c[0x0][0x5a8] ;  /* 0x00016a00ff087b82 */ /* 0x000f220000000a00 */
[----:B------:R-:W-:-:S04]  /*116c0*/  IMAD R6, R6, UR43, RZ ;  /* 0x0000002b06067c24 */ /* 0x000fc8000f8e02ff */
[----:B----4-:R-:W-:-:S05]  /*116d0*/  IMAD.WIDE R6, R6, 0x4, R8 ;  /* 0x0000000406067825 */ /* 0x010fca00078e0208 */
[----:B------:R4:W5:Y:S01]  /*116e0*/  LDG.E R16, desc[UR56][R6.64] ;  /* 0x0000003806107981 */ /* 0x000962000c1e1900 */
[----:B------:R-:W-:Y:S05]  /*116f0*/  BRA `(.L_x_38) ;  /* 0x0000000000087947 */ /* 0x000fea0003800000 */
.L_x_39:
[----:B------:R-:W-:Y:S02]  /*11700*/  ULDC UR4, c[0x0][0x5a0] ;  /* 0x0001680000047ab9 */ /* 0x000fe40000000800 */
[----:B------:R-:W-:-:S07]  /*11710*/  MOV R16, UR4 ;  /* 0x0000000400107c02 */ /* 0x000fce0008000f00 */
.L_x_38:
[----:B------:R-:W-:Y:S01]  /*11720*/  ULDC.64 UR4, c[0x0][0x588] ;  /* 0x0001620000047ab9 */ /* 0x000fe20000000a00 */
[----:B------:R-:W-:Y:S01]  /*11730*/  ISETP.NE.U32.AND P3, PT, R4, RZ, PT ;  /* 0x000000ff0400720c */ /* 0x000fe20003f65070 */
[----:B------:R-:W-:Y:S02]  /*11740*/  UISETP.NE.U32.AND UP0, UPT, UR4, URZ, UPT ;  /* 0x0000003f0400728c */ /* 0x000fe4000bf05070 */
[----:B------:R-:W-:Y:S02]  /*11750*/  ISETP.NE.U32.AND P4, PT, RZ, UR4, PT ;  /* 0x00000004ff007c0c */ /* 0x000fe4000bf85070 */
[----:B------:R-:W-:Y:S01]  /*11760*/  ISETP.NE.AND.EX P3, PT, R5, RZ, PT, P3 ;  /* 0x000000ff0500720c */ /* 0x000fe20003f65330 */
[----:B------:R-:W-:Y:S02]  /*11770*/  UISETP.NE.AND.EX UP0, UPT, UR5, URZ, UPT, UP0 ;  /* 0x0000003f0500728c */ /* 0x000fe4000bf05300 */
[----:B------:R-:W-:Y:S02]  /*11780*/  ISETP.NE.AND.EX P4, PT, RZ, UR5, PT, P4 ;  /* 0x00000005ff007c0c */ /* 0x000fe4000bf85340 */
[----:B------:R-:W-:-:S02]  /*11790*/  PLOP3.LUT P0, PT, PT, PT, PT, 0x8, 0x0 ;  /* 0x000000000000781c */ /* 0x000fc40003f0e170 */
[----:B------:R-:W-:-:S04]  /*117a0*/  PLOP3.LUT P1, PT, PT, PT, UP0, 0x80, 0x0 ;  /* 0x000000000000781c */ /* 0x000fc80003f2f008 */
[----:B------:R-:W-:-:S05]  /*117b0*/  PLOP3.LUT P1, PT, P1, PT, PT, 0x8, 0x0 ;  /* 0x000000000000781c */ /* 0x000fca0000f2e170 */
[----:B------:R-:W-:Y:S08]  /*117c0*/  @P4 BRA P3, `(.L_x_40) ;  /* 0x0000000000284947 */ /* 0x000ff00001800000 */
[----:B------:R-:W-:Y:S04]  /*117d0*/  BSSY B0, `(.L_x_40) ;  /* 0x0000009000007945 */ /* 0x000fe80003800000 */
[----:B------:R-:W-:Y:S05]  /*117e0*/  @!P2 BRA `(.L_x_41) ;  /* 0x000000000018a947 */ /* 0x000fea0003800000 */
[----:B-1-3--:R-:W3:Y:S01]  /*117f0*/  LDL R0, [R1+0x4b0] ;  /* 0x0004b00001007983 */ /* 0x00aee20000100800 */
[----:B------:R-:W-:Y:S02]  /*11800*/  PLOP3.LUT P0, PT, P1, PT, PT, 0x80, 0x0 ;  /* 0x000000000000781c */ /* 0x000fe40000f0f070 */
[----:B---3--:R-:W-:-:S13]  /*11810*/  LOP3.LUT P3, RZ, R0, 0xff, RZ, 0xc0, !PT ;  /* 0x000000ff00ff7812 */ /* 0x008fda000786c0ff */
[----:B------:R-:W-:Y:S05]  /*11820*/  @!P3 BRA `(.L_x_42) ;  /* 0x00000000000cb947 */ /* 0x000fea0003800000 */
[----:B-----5:R-:W-:Y:S01]  /*11830*/  FSETP.EQ.AND P0, PT, R2, RZ, PT ;  /* 0x000000ff0200720b */ /* 0x020fe20003f02000 */
[----:B------:R-:W-:-:S12]  /*11840*/  BRA `(.L_x_42) ;  /* 0x0000000000047947 */ /* 0x000fd80003800000 */
.L_x_41:
[----:B-----5:R-:W-:-:S13]  /*11850*/  FSETP.EQ.AND P0, PT, R2, RZ, PT ;  /* 0x000000ff0200720b */ /* 0x020fda0003f02000 */
.L_x_42:
[----:B------:R-:W-:Y:S05]  /*11860*/  BSYNC B0 ;  /* 0x0000000000007941 */ /* 0x000fea0003800000 */
.L_x_40:
[----:B------:R-:W-:Y:S04]  /*11870*/  BSSY B0, `(.L_x_43) ;  /* 0x0000008000007945 */ /* 0x000fe80003800000 */
[----:B------:R-:W-:Y:S05]  /*11880*/  @!P2 BRA `(.L_x_44) ;  /* 0x000000000014a947 */ /* 0x000fea0003800000 */
[----:B-1-3--:R-:W3:Y:S02]  /*11890*/  LDL R0, [R1+0x4b0] ;  /* 0x0004b00001007983 */ /* 0x00aee40000100800 */
[----:B---3--:R-:W-:-:S13]  /*118a0*/  LOP3.LUT P2, RZ, R0, 0xff, RZ, 0xc0, !PT ;  /* 0x000000ff00ff7812 */ /* 0x008fda000784c0ff */
[----:B------:R-:W-:Y:S05]  /*118b0*/  @!P2 BRA `(.L_x_45) ;  /* 0x00000000000ca947 */ /* 0x000fea0003800000 */
[----:B-----5:R-:W-:Y:S01]  /*118c0*/  FSETP.EQ.AND P1, PT, R2, RZ, PT ;  /* 0x000000ff0200720b */ /* 0x020fe20003f22000 */
[----:B------:R-:W-:-:S12]  /*118d0*/  BRA `(.L_x_45) ;  /* 0x0000000000047947 */ /* 0x000fd80003800000 */
.L_x_44:
[----:B-----5:R-:W-:-:S13]  /*118e0*/  FSETP.EQ.AND P1, PT, R2, RZ, PT ;  /* 0x000000ff0200720b */ /* 0x020fda0003f22000 */
.L_x_45:
[----:B------:R-:W-:Y:S05]  /*118f0*/  BSYNC B0 ;  /* 0x0000000000007941 */ /* 0x000fea0003800000 */
.L_x_43:
[----:B------:R-:W-:Y:S01]  /*11900*/  BSSY B0, `(.L_x_46) ;  /* 0x000003a000007945 */ /* 0x000fe20003800000 */
[----:B-1-3--:R-:W-:Y:S02]  /*11910*/  MOV R0, RZ ;  /* 0x000000ff00007202 */ /* 0x00afe40000000f00 */
[----:B----4-:R-:W-:Y:S02]  /*11920*/  CS2R R6, SRZ ;  /* 0x0000000000067805 */ /* 0x010fe4000001ff00 */
[----:B------:R-:W-:Y:S01]  /*11930*/  MOV R3, RZ ;  /* 0x000000ff00037202 */ /* 0x000fe20000000f00 */
[----:B------:R-:W-:Y:S06]  /*11940*/  @P0 BRA `(.L_x_47) ;  /* 0x0000000000d40947 */ /* 0x000fec0003800000 */
[----:B------:R-:W-:-:S04]  /*11950*/  MOV R0, UR44 ;  /* 0x0000002c00007c02 */ /* 0x000fc80008000f00 */
[----:B------:R-:W-:-:S13]  /*11960*/  ISETP.NE.AND P3, PT, R0, 0x3, PT ;  /* 0x000000030000780c */ /* 0x000fda0003f65270 */
[----:B------:R-:W-:Y:S05]  /*11970*/  @!P3 BRA `(.L_x_48) ;  /* 0x000000000004b947 */ /* 0x000fea0003800000 */
[----:B------:R-:W-:Y:S01]  /*11980*/  BPT.TRAP 0x1 ;  /* 0x000000040000795c */ /* 0x000fe20000300000 */
.L_x_48:
[----:B------:R-:W-:Y:S01]  /*11990*/  LEA R4, R18, UR48, 0x3 ;  /* 0x0000003012047c11 */ /* 0x000fe2000f8e18ff */
[----:B------:R-:W-:Y:S01]  /*119a0*/  BSSY B1, `(.L_x_49) ;  /* 0x0000004000017945 */ /* 0x000fe20003800000 */
[----:B------:R-:W-:-:S04]  /*119b0*/  SHF.L.U32 R0, R19, 0x1f, RZ ;  /* 0x0000001f13007819 */ /* 0x000fc800000006ff */
[----:B------:R-:W1:Y:S02]  /*119c0*/  SYNCS.PHASECHK.TRANS64.TRYWAIT P2, [R4+URZ+0x60], R0 ;  /* 0x00006000040075a7 */ /* 0x000e64000804017f */
[----:B-1----:R-:W-:Y:S05]  /*119d0*/  @!P2 BRA `(.L_x_50) ;  /* 0x0000026400f8a947 */ /* 0x002fea0003800000 */
.L_x_1140:
[----:B------:R-:W-:Y:S05]  /*119e0*/  BSYNC B1 ;  /* 0x0000000000017941 */ /* 0x000fea0003800000 */
.L_x_49:
[----:B------:R-:W-:Y:S01]  /*119f0*/  BSSY B1, `(.L_x_51) ;  /* 0x0000019000017945 */ /* 0x000fe20003800000 */
[----:B-1----:R-:W-:Y:S02]  /*11a00*/  MOV R0, RZ ;  /* 0x000000ff00007202 */ /* 0x002fe40000000f00 */
[----:B------:R-:W-:Y:S02]  /*11a10*/  CS2R R6, SRZ ;  /* 0x0000000000067805 */ /* 0x000fe4000001ff00 */
[----:B------:R-:W-:Y:S01]  /*11a20*/  MOV R3, RZ ;  /* 0x000000ff00037202 */ /* 0x000fe20000000f00 */
[----:B------:R-:W-:Y:S06]  /*11a30*/  @P1 BRA `(.L_x_52) ;  /* 0x0000000000501947 */ /* 0x000fec0003800000 */
[----:B------:R-:W-:Y:S01]  /*11a40*/  LEA R0, R18, R17, 0xc ;  /* 0x0000001112007211 */ /* 0x000fe200078e60ff */
[----:B------:R-:W1:Y:S04]  /*11a50*/  S2R R5, SR_TID.X ;  /* 0x0000000000057919 */ /* 0x000e680000002100 */
[----:B------:R-:W-:Y:S04]  /*11a60*/  LDS.U16 R3, [R0+UR48+0x200] ;  /* 0x0002003000037984 */ /* 0x000fe80008000400 */
[----:B------:R-:W3:Y:S04]  /*11a70*/  LDS.U16 R7, [R0+UR48+0x100] ;  /* 0x0001003000077984 */ /* 0x000ee80008000400 */
[----:B------:R-:W-:Y:S01]  /*11a80*/  LDS.U16 R6, [R0+UR48+0x108] ;  /* 0x0001083000067984 */ /* 0x000fe20008000400 */
[----:B-1----:R-:W-:-:S04]  /*11a90*/  SHF.R.U32.HI R5, RZ, 0x4, R5 ;  /* 0x00000004ff057819 */ /* 0x002fc80000011605 */
[----:B------:R-:W-:Y:S02]  /*11aa0*/  LOP3.LUT P2, RZ, R5, 0x1, RZ, 0xc0, !PT ;  /* 0x0000000105ff7812 */ /* 0x000fe4000784c0ff */
[----:B------:R-:W-:-:S04]  /*11ab0*/  MOV R5, 0x8 ;  /* 0x0000000800057802 */ /* 0x000fc80000000f00 */
[----:B------:R-:W-:Y:S02]  /*11ac0*/  SEL R5, R5, 0xfffffff8, !P2 ;  /* 0xfffffff805057807 */ /* 0x000fe40005000000 */
[----:B---3--:R-:W-:Y:S02]  /*11ad0*/  PRMT R7, R7, 0x5410, R3 ;  /* 0x0000541007077816 */ /* 0x008fe40000000003 */
[----:B------:R1:W3:Y:S02]  /*11ae0*/  LDS.U16 R3, [R0+UR48+0x208] ;  /* 0x0002083000037984 */ /* 0x0002e40008000400 */
[----:B-1----:R-:W-:-:S04]  /*11af0*/  IADD3 R0, R0, UR48, RZ ;  /* 0x0000003000007c10 */ /* 0x002fc8000fffe0ff */
[----:B------:R-:W-:-:S05]  /*11b00*/  LEA R0, R5, R0, 0x1 ;  /* 0x0000000005007211 */ /* 0x000fca00078e08ff */
[----:B------:R-:W-:Y:S01]  /*11b10*/  LDS.U16 R5, [R0+0x200] ;  /* 0x0002000000057984 */ /* 0x000fe20000000400 */
[----:B---3--:R-:W-:-:S03]  /*11b20*/  PRMT R6, R6, 0x5410, R3 ;  /* 0x0000541006067816 */ /* 0x008fc60000000003 */
[----:B------:R-:W1:Y:S02]  /*11b30*/  LDS.U16 R3, [R0+0x100] ;  /* 0x0001000000037984 */ /* 0x000e640000000400 */
[----:B-1----:R-:W-:Y:S02]  /*11b40*/  PRMT R3, R3, 0x5410, R5 ;  /* 0x0000541003037816 */ /* 0x002fe40000000005 */
[----:B------:R-:W-:Y:S04]  /*11b50*/  LDS.U16 R5, [R0+0x208] ;  /* 0x0002080000057984 */ /* 0x000fe80000000400 */
[----:B------:R-:W1:Y:S02]  /*11b60*/  LDS.U16 R0, [R0+0x108] ;  /* 0x0001080000007984 */ /* 0x000e640000000400 */
[----:B-1----:R-:W-:-:S07]  /*11b70*/  PRMT R0, R0, 0x5410, R5 ;  /* 0x0000541000007816 */ /* 0x002fce0000000005 */
.L_x_52:
[----:B------:R-:W-:Y:S05]  /*11b80*/  BSYNC B1 ;  /* 0x0000000000017941 */ /* 0x000fea0003800000 */
.L_x_51:
[----:B------:R-:W-:Y:S01]  /*11b90*/  @!PT LDS RZ, [RZ] ;  /* 0x00000000fffff984 */ /* 0x000fe20000000800 */
[----:B------:R-:W-:Y:S01]  /*11ba0*/  @!PT LDS RZ, [RZ] ;  /* 0x00000000fffff984 */ /* 0x000fe20000000800 */
[----:B------:R-:W-:Y:S01]  /*11bb0*/  @!PT LDS RZ, [RZ] ;  /* 0x00000000fffff984 */ /* 0x000fe20000000800 */
[----:B------:R-:W-:Y:S01]  /*11bc0*/  @!PT LDS RZ, [RZ] ;  /* 0x00000000fffff984 */ /* 0x000fe20000000800 */
[----:B------:R1:W-:Y:S06]  /*11bd0*/  MEMBAR.ALL.CTA ;  /* 0x0000000000007992 */ /* 0x0003ec0000008000 */
[----:B-1----:R-:W1:Y:S01]  /*11be0*/  FENCE.VIEW.ASYNC.S ;  /* 0x00000000000073c6 */ /* 0x002e620000000000 */
[----:B------:R-:W-:Y:S05]  /*11bf0*/  @!P3 BRA `(.L_x_53) ;  /* 0x000000000004b947 */ /* 0x000fea0003800000 */
[----:B------:R-:W-:Y:S01]  /*11c00*/  BPT.TRAP 0x1 ;  /* 0x000000040000795c */ /* 0x000fe20000300000 */
.L_x_53:
[----:B------:R-:W3:Y:S01]  /*11c10*/  S2R R5, SR_CgaCtaId ;  /* 0x0000000000057919 */ /* 0x000ee20000008800 */
[----:B------:R-:W-:Y:S02]  /*11c20*/  IADD3 R4, R4, 0x80, RZ ;  /* 0x0000008004047810 */ /* 0x000fe40007ffe0ff */
[----:B------:R-:W-:-:S04]  /*11c30*/  IADD3 R18, R18, 0x1, RZ ;  /* 0x0000000112127810 */ /* 0x000fc80007ffe0ff */
[----:B------:R-:W-:-:S04]  /*11c40*/  ISETP.NE.AND P2, PT, R18, 0x4, PT ;  /* 0x000000041200780c */ /* 0x000fc80003f45270 */
[----:B------:R-:W-:Y:S02]  /*11c50*/  SEL R18, R18, RZ, P2 ;  /* 0x000000ff12127207 */ /* 0x000fe40001000000 */
[----:B---3--:R-:W-:-:S04]  /*11c60*/  PRMT R4, R5, 0x654, R4 ;  /* 0x0000065405047816 */ /* 0x008fc80000000004 */
[----:B-1----:R1:W-:Y:S02]  /*11c70*/  SYNCS.ARRIVE.TRANS64.RED.A1T0 RZ, [R4+URZ], RZ ;  /* 0x000000ff04ff79a7 */ /* 0x0023e4000810043f */
[----:B-1----:R-:W-:-:S04]  /*11c80*/  SEL R4, RZ, 0x1, P2 ;  /* 0x00000001ff047807 */ /* 0x002fc80001000000 */
[----:B------:R-:W-:-:S07]  /*11c90*/  LOP3.LUT R19, R19, R4, RZ, 0x3c, !PT ;  /* 0x0000000413137212 */ /* 0x000fce00078e3cff */
.L_x_47:
[----:B------:R-:W-:Y:S05]  /*11ca0*/  BSYNC B0 ;  /* 0x0000000000007941 */ /* 0x000fea0003800000 */
.L_x_46:
[----:B------:R-:W-:Y:S01]  /*11cb0*/  F2FP.F16.E4M3.UNPACK_B R4, R7 ;  /* 0x00000007ff04723e */ /* 0x000fe200020006ff */
[C---:B-----5:R-:W-:Y:S01]  /*11cc0*/  FMUL R42, R16.reuse, R23 ;  /* 0x00000017102a7220 */ /* 0x060fe20000400000 */
[C---:B------:R-:W-:Y:S01]  /*11cd0*/  FMUL R43, R16.reuse, R22 ;  /* 0x00000016102b7220 */ /* 0x040fe20000400000 */
[C---:B------:R-:W-:Y:S01]  /*11ce0*/  FMUL R40, R16.reuse, R153 ;  /* 0x0000009910287220 */ /* 0x040fe20000400000 */
[C---:B------:R-:W-:Y:S01]  /*11cf0*/  FMUL R41, R16.reuse, R152 ;  /* 0x0000009810297220 */ /* 0x040fe20000400000 */
[--C-:B------:R-:W-:Y:S02]  /*11d00*/  HADD2.F32 R5, -RZ, R4.reuse.H0_H0 ;  /* 0x20000004ff057230 */ /* 0x100fe40000004100 */
[C---:B------:R-:W-:Y:S01]  /*11d10*/  FMUL R38, R16.reuse, R155 ;  /* 0x0000009b10267220 */ /* 0x040fe20000400000 */
[----:B------:R-:W-:Y:S02]  /*11d20*/  HADD2.F32 R4, -RZ, R4.H1_H1 ;  /* 0x30000004ff047230 */ /* 0x000fe40000004100 */
[C---:B------:R-:W-:Y:S01]  /*11d30*/  FMUL R39, R16.reuse, R154 ;  /* 0x0000009a10277220 */ /* 0x040fe20000400000 */
[----:B------:R-:W-:Y:S01]  /*11d40*/  FMUL R36, R16, R157 ;  /* 0x0000009d10247220 */ /* 0x000fe20000400000 */
[----:B------:R-:W-:Y:S01]  /*11d50*/  FFMA R43, R2, R5, R43 ;  /* 0x00000005022b7223 */ /* 0x000fe2000000002b */
[----:B------:R-:W-:Y:S01]  /*11d60*/  FMUL R37, R16, R156 ;  /* 0x0000009c10257220 */ /* 0x000fe20000400000 */
[----:B------:R-:W-:Y:S01]  /*11d70*/  FFMA R42, R2, R4, R42 ;  /* 0x00000004022a7223 */ /* 0x000fe2000000002a */
[----:B------:R-:W-:Y:S01]  /*11d80*/  F2FP.F16.E4M3.UNPACK_B R4, R7.H1 ;  /* 0x00000007ff04723e */ /* 0x000fe200030006ff */
[C---:B------:R-:W-:Y:S01]  /*11d90*/  FMUL R34, R16.reuse, R159 ;  /* 0x0000009f10227220 */ /* 0x040fe20000400000 */
[C---:B------:R-:W-:Y:S01]  /*11da0*/  FMUL R35, R16.reuse, R158 ;  /* 0x0000009e10237220 */ /* 0x040fe20000400000 */
[C---:B------:R-:W-:Y:S01]  /*11db0*/  FMUL R31, R16.reuse, R161 ;  /* 0x000000a1101f7220 */ /* 0x040fe20000400000 */
[----:B------:R-:W-:Y:S01]  /*11dc0*/  FMUL R32, R16, R160 ;  /* 0x000000a010207220 */ /* 0x000fe20000400000 */
[----:B------:R-:W-:-:S02]  /*11dd0*/  HADD2.F32 R5, -RZ, R4.H0_H0 ;  /* 0x20000004ff057230 */ /* 0x000fc40000004100 */
[C---:B------:R-:W-:Y:S01]  /*11de0*/  FMUL R28, R16.reuse, R163 ;  /* 0x000000a3101c7220 */ /* 0x040fe20000400000 */
[----:B------:R-:W-:Y:S01]  /*11df0*/  HADD2.F32 R4, -RZ, R4.H1_H1 ;  /* 0x30000004ff047230 */ /* 0x000fe20000004100 */
[----:B------:R-:W-:Y:S01]  /*11e00*/  MOV R44, 0x3bbb989d ;  /* 0x3bbb989d002c7802 */ /* 0x000fe20000000f00 */
[----:B------:R-:W-:Y:S01]  /*11e10*/  FMUL R29, R16, R162 ;  /* 0x000000a2101d7220 */ /* 0x000fe20000400000 */
[C---:B------:R-:W-:Y:S01]  /*11e20*/  FFMA R41, R2.reuse, R5, R41 ;  /* 0x0000000502297223 */ /* 0x040fe20000000029 */
[----:B------:R-:W-:Y:S01]  /*11e30*/  MOV R45, 0x437c0000 ;  /* 0x437c0000002d7802 */ /* 0x000fe20000000f00 */
[----:B------:R-:W-:Y:S01]  /*11e40*/  FFMA R40, R2, R4, R40 ;  /* 0x0000000402287223 */ /* 0x000fe20000000028 */
[----:B------:R-:W-:Y:S01]  /*11e50*/  F2FP.F16.E4M3.UNPACK_B R4, R6 ;  /* 0x00000006ff04723e */ /* 0x000fe200020006ff */
[----:B------:R-:W-:Y:S01]  /*11e60*/  FFMA.SAT R9, -R43, R44, 0.5 ;  /* 0x3f0000002b097423 */ /* 0x000fe2000000212c */
[----:B------:R-:W-:Y:S01]  /*11e70*/  FMUL R33, R16, R164 ;  /* 0x000000a410217220 */ /* 0x000fe20000400000 */
[-C--:B------:R-:W-:Y:S01]  /*11e80*/  FFMA.SAT R8, -R42, R44.reuse, 0.5 ;  /* 0x3f0000002a087423 */ /* 0x080fe2000000212c */
[----:B------:R-:W-:Y:S01]  /*11e90*/  FFMA.SAT R12, -R40, R44, 0.5 ;  /* 0x3f000000280c7423 */ /* 0x000fe2000000212c */
[----:B------:R-:W-:-:S02]  /*11ea0*/  HADD2.F32 R5, -RZ, R4.H0_H0 ;  /* 0x20000004ff057230 */ /* 0x000fc40000004100 */
[-C--:B------:R-:W-:Y:S01]  /*11eb0*/  FFMA.RM R9, R9, R45.reuse, 12582913 ;  /* 0x4b40000109097423 */ /* 0x080fe2000000402d */
[----:B------:R-:W-:Y:S02]  /*11ec0*/  HADD2.F32 R4, -RZ, R4.H1_H1 ;  /* 0x30000004ff047230 */ /* 0x000fe40000004100 */
[----:B------:R-:W-:Y:S01]  /*11ed0*/  FFMA.RM R8, R8, R45, 12582913 ;  /* 0x4b40000108087423 */ /* 0x000fe2000000402d */
[----:B------:R-:W-:Y:S01]  /*11ee0*/  FMUL R30, R16, R165 ;  /* 0x000000a5101e7220 */ /* 0x000fe20000400000 */
[C---:B------:R-:W-:Y:S01]  /*11ef0*/  FFMA R39, R2.reuse, R5, R39 ;  /* 0x0000000502277223 */ /* 0x040fe20000000027 */
[----:B------:R-:W-:Y:S01]  /*11f00*/  BSSY B1, `(.L_x_54) ;  /* 0x00000a2000017945 */ /* 0x000fe20003800000 */
[----:B------:R-:W-:Y:S01]  /*11f10*/  FFMA R38, R2, R4, R38 ;  /* 0x0000000402267223 */ /* 0x000fe20000000026 */
[----:B------:R-:W-:Y:S01]  /*11f20*/  F2FP.F16.E4M3.UNPACK_B R4, R6.H1 ;  /* 0x00000006ff04723e */ /* 0x000fe200030006ff */
[C---:B------:R-:W-:Y:S01]  /*11f30*/  FADD R11, R8.reuse, -12583039 ;  /* 0xcb40007f080b7421 */ /* 0x040fe20000000000 */
[----:B------:R-:W-:Y:S01]  /*11f40*/  SHF.L.U32 R27, R8, 0x17, RZ ;  /* 0x00000017081b7819 */ /* 0x000fe200000006ff */
[----:B------:R-:W-:-:S02]  /*11f50*/  FFMA.SAT R8, -R38, R44, 0.5 ;  /* 0x3f00000026087423 */ /* 0x000fc4000000212c */
[--C-:B------:R-:W-:Y:S02]  /*11f60*/  HADD2.F32 R5, -RZ, R4.reuse.H0_H0 ;  /* 0x20000004ff057230 */ /* 0x100fe40000004100 */
[----:B------:R-:W-:Y:S01]  /*11f70*/  FFMA R11, -R42, 1.4426950216293334961, -R11 ;  /* 0x3fb8aa3b2a0b7823 */ /* 0x000fe2000000090b */
[----:B------:R-:W-:Y:S02]  /*11f80*/  HADD2.F32 R4, -RZ, R4.H1_H1 ;  /* 0x30000004ff047230 */ /* 0x000fe40000004100 */
[----:B------:R-:W-:Y:S01]  /*11f90*/  FFMA.RM R8, R8, R45, 12582913 ;  /* 0x4b40000108087423 */ /* 0x000fe2000000402d */
[----:B------:R-:W-:Y:S01]  /*11fa0*/  FFMA R37, R2, R5, R37 ;  /* 0x0000000502257223 */ /* 0x000fe20000000025 */
[----:B------:R-:W-:Y:S01]  /*11fb0*/  FFMA R13, -R42, 1.925963033500011079e-08, R11 ;  /* 0x32a570602a0d7823 */ /* 0x000fe2000000010b */
[----:B------:R-:W-:Y:S01]  /*11fc0*/  FFMA R36, R2, R4, R36 ;  /* 0x0000000402247223 */ /* 0x000fe20000000024 */
[----:B------:R-:W-:Y:S02]  /*11fd0*/  F2FP.F16.E4M3.UNPACK_B R4, R3 ;  /* 0x00000003ff04723e */ /* 0x000fe400020006ff */
[----:B------:R-:W1:Y:S01]  /*11fe0*/  MUFU.EX2 R14, R13 ;  /* 0x0000000d000e7308 */ /* 0x000e620000000800 */
[----:B------:R-:W-:-:S02]  /*11ff0*/  SHF.L.U32 R23, R8, 0x17, RZ ;  /* 0x0000001708177819 */ /* 0x000fc400000006ff */
[--C-:B------:R-:W-:Y:S02]  /*12000*/  HADD2.F32 R5, -RZ, R4.reuse.H0_H0 ;  /* 0x20000004ff057230 */ /* 0x100fe40000004100 */
[----:B------:R-:W-:-:S03]  /*12010*/  HADD2.F32 R4, -RZ, R4.H1_H1 ;  /* 0x30000004ff047230 */ /* 0x000fc60000004100 */
[C---:B------:R-:W-:Y:S02]  /*12020*/  FFMA R35, R2.reuse, R5, R35 ;  /* 0x0000000502237223 */ /* 0x040fe40000000023 */
[----:B------:R-:W-:Y:S01]  /*12030*/  FFMA R34, R2, R4, R34 ;  /* 0x0000000402227223 */ /* 0x000fe20000000022 */
[----:B------:R-:W-:-:S05]  /*12040*/  F2FP.F16.E4M3.UNPACK_B R4, R3.H1 ;  /* 0x00000003ff04723e */ /* 0x000fca00030006ff */
[--C-:B------:R-:W-:Y:S02]  /*12050*/  HADD2.F32 R5, -RZ, R4.reuse.H0_H0 ;  /* 0x20000004ff057230 */ /* 0x100fe40000004100 */
[----:B-1----:R-:W-:Y:S01]  /*12060*/  FFMA R27, R27, R14, 1 ;  /* 0x3f8000001b1b7423 */ /* 0x002fe2000000000e */
[----:B------:R-:W-:Y:S02]  /*12070*/  HADD2.F32 R4, -RZ, R4.H1_H1 ;  /* 0x30000004ff047230 */ /* 0x000fe40000004100 */
[----:B------:R-:W-:-:S03]  /*12080*/  FFMA R32, R2, R5, R32 ;  /* 0x0000000502207223 */ /* 0x000fc60000000020 */
[----:B------:R-:W-:Y:S01]  /*12090*/  FFMA R31, R2, R4, R31 ;  /* 0x00000004021f7223 */ /* 0x000fe2000000001f */
[----:B------:R-:W-:-:S05]  /*120a0*/  F2FP.F16.E4M3.UNPACK_B R4, R0 ;  /* 0x00000000ff04723e */ /* 0x000fca00020006ff */
[--C-:B------:R-:W-:Y:S02]  /*120b0*/  HADD2.F32 R5, -RZ, R4.reuse.H0_H0 ;  /* 0x20000004ff057230 */ /* 0x100fe40000004100 */
[----:B------:R-:W-:-:S03]  /*120c0*/  HADD2.F32 R4, -RZ, R4.H1_H1 ;  /* 0x30000004ff047230 */ /* 0x000fc60000004100 */
[C---:B------:R-:W-:Y:S02]  /*120d0*/  FFMA R29, R2.reuse, R5, R29 ;  /* 0x00000005021d7223 */ /* 0x040fe4000000001d */
[----:B------:R-:W-:Y:S01]  /*120e0*/  FFMA R28, R2, R4, R28 ;  /* 0x00000004021c7223 */ /* 0x000fe2000000001c */
[----:B------:R-:W-:-:S05]  /*120f0*/  F2FP.F16.E4M3.UNPACK_B R4, R0.H1 ;  /* 0x00000000ff04723e */ /* 0x000fca00030006ff */
[----:B------:R-:W-:-:S05]  /*12100*/  HADD2.F32 R5, -RZ, R4.H0_H0 ;  /* 0x20000004ff057230 */ /* 0x000fca0000004100 */
[----:B------:R-:W-:Y:S01]  /*12110*/  FFMA R33, R2, R5, R33 ;  /* 0x0000000502217223 */ /* 0x000fe20000000021 */
[C---:B------:R-:W-:Y:S01]  /*12120*/  FADD R5, R9.reuse, -12583039 ;  /* 0xcb40007f09057421 */ /* 0x040fe20000000000 */
[----:B------:R-:W-:-:S03]  /*12130*/  SHF.L.U32 R9, R9, 0x17, RZ ;  /* 0x0000001709097819 */ /* 0x000fc600000006ff */
[----:B------:R-:W-:-:S04]  /*12140*/  FFMA R5, -R43, 1.4426950216293334961, -R5 ;  /* 0x3fb8aa3b2b057823 */ /* 0x000fc80000000905 */
[----:B------:R-:W-:Y:S01]  /*12150*/  FFMA R10, -R43, 1.925963033500011079e-08, R5 ;  /* 0x32a570602b0a7823 */ /* 0x000fe20000000105 */
[----:B------:R-:W-:-:S03]  /*12160*/  FFMA.SAT R5, -R41, R44, 0.5 ;  /* 0x3f00000029057423 */ /* 0x000fc6000000212c */
[----:B------:R1:W3:Y:S01]  /*12170*/  MUFU.EX2 R15, R10 ;  /* 0x0000000a000f7308 */ /* 0x0002e20000000800 */
[----:B------:R-:W-:-:S05]  /*12180*/  FFMA.RM R5, R5, R45, 12582913 ;  /* 0x4b40000105057423 */ /* 0x000fca000000402d */
[C---:B------:R-:W-:Y:S01]  /*12190*/  SHF.L.U32 R26, R5.reuse, 0x17, RZ ;  /* 0x00000017051a7819 */ /* 0x040fe200000006ff */
[----:B-1----:R-:W-:-:S04]  /*121a0*/  FADD R10, R5, -12583039 ;  /* 0xcb40007f050a7421 */ /* 0x002fc80000000000 */
[----:B------:R-:W-:Y:S01]  /*121b0*/  FFMA R11, -R41, 1.4426950216293334961, -R10 ;  /* 0x3fb8aa3b290b7823 */ /* 0x000fe2000000090a */
[----:B------:R-:W-:-:S03]  /*121c0*/  FFMA.RM R10, R12, R45, 12582913 ;  /* 0x4b4000010c0a7423 */ /* 0x000fc6000000402d */
[----:B------:R-:W-:Y:S01]  /*121d0*/  FFMA R12, -R41, 1.925963033500011079e-08, R11 ;  /* 0x32a57060290c7823 */ /* 0x000fe2000000010b */
[----:B------:R-:W-:Y:S01]  /*121e0*/  FADD R11, R10, -12583039 ;  /* 0xcb40007f0a0b7421 */ /* 0x000fe20000000000 */
[----:B---3--:R-:W-:Y:S01]  /*121f0*/  FFMA R5, R9, R15, 1 ;  /* 0x3f80000009057423 */ /* 0x008fe2000000000f */
[----:B------:R-:W-:Y:S01]  /*12200*/  FFMA.SAT R9, -R39, R44, 0.5 ;  /* 0x3f00000027097423 */ /* 0x000fe2000000212c */
[----:B------:R1:W3:Y:S01]  /*12210*/  MUFU.EX2 R13, R12 ;  /* 0x0000000c000d7308 */ /* 0x0002e20000000800 */
[----:B------:R-:W-:Y:S01]  /*12220*/  FFMA R11, -R40, 1.4426950216293334961, -R11 ;  /* 0x3fb8aa3b280b7823 */ /* 0x000fe2000000090b */
[----:B------:R-:W-:Y:S01]  /*12230*/  SHF.L.U32 R25, R10, 0x17, RZ ;  /* 0x000000170a197819 */ /* 0x000fe200000006ff */
[----:B------:R-:W-:-:S05]  /*12240*/  FFMA.RM R9, R9, R45, 12582913 ;  /* 0x4b40000109097423 */ /* 0x000fca000000402d */
[----:B------:R-:W-:Y:S01]  /*12250*/  SHF.L.U32 R24, R9, 0x17, RZ ;  /* 0x0000001709187819 */ /* 0x000fe200000006ff */
[----:B-1----:R-:W-:Y:S02]  /*12260*/  HADD2.F32 R12, -RZ, R4.H1_H1 ;  /* 0x30000004ff0c7230 */ /* 0x002fe40000004100 */
[----:B------:R-:W-:Y:S01]  /*12270*/  FFMA R4, -R40, 1.925963033500011079e-08, R11 ;  /* 0x32a5706028047823 */ /* 0x000fe2000000010b */
[----:B------:R-:W-:Y:S01]  /*12280*/  FADD R11, R8, -12583039 ;  /* 0xcb40007f080b7421 */ /* 0x000fe20000000000 */
[----:B------:R-:W-:Y:S01]  /*12290*/  FFMA.SAT R8, -R34, R44, 0.5 ;  /* 0x3f00000022087423 */ /* 0x000fe2000000212c */
[----:B------:R-:W-:Y:S02]  /*122a0*/  FFMA R30, R2, R12, R30 ;  /* 0x0000000c021e7223 */ /* 0x000fe4000000001e */
[----:B------:R-:W-:Y:S01]  /*122b0*/  FFMA R11, -R38, 1.4426950216293334961, -R11 ;  /* 0x3fb8aa3b260b7823 */ /* 0x000fe2000000090b */
[----:B------:R-:W1:Y:S01]  /*122c0*/  MUFU.EX2 R4, R4 ;  /* 0x0000000400047308 */ /* 0x000e620000000800 */
[----:B------:R-:W-:Y:S01]  /*122d0*/  FFMA.SAT R12, -R36, R44, 0.5 ;  /* 0x3f000000240c7423 */ /* 0x000fe2000000212c */
[----:B---3--:R-:W-:Y:S01]  /*122e0*/  FFMA R26, R26, R13, 1 ;  /* 0x3f8000001a1a7423 */ /* 0x008fe2000000000d */
[----:B------:R-:W-:Y:S01]  /*122f0*/  FFMA R13, -R38, 1.925963033500011079e-08, R11 ;  /* 0x32a57060260d7823 */ /* 0x000fe2000000010b */
[----:B------:R-:W-:-:S05]  /*12300*/  FFMA.RM R8, R8, R45, 12582913 ;  /* 0x4b40000108087423 */ /* 0x000fca000000402d */
[----:B------:R-:W-:Y:S01]  /*12310*/  SHF.L.U32 R15, R8, 0x17, RZ ;  /* 0x00000017080f7819 */ /* 0x000fe200000006ff */
[----:B------:R-:W3:Y:S01]  /*12320*/  MUFU.EX2 R13, R13 ;  /* 0x0000000d000d7308 */ /* 0x000ee20000000800 */
[----:B-1----:R-:W-:Y:S01]  /*12330*/  FFMA R25, R25, R4, 1 ;  /* 0x3f80000019197423 */ /* 0x002fe20000000004 */
[----:B------:R-:W-:-:S04]  /*12340*/  FADD R4, R9, -12583039 ;  /* 0xcb40007f09047421 */ /* 0x000fc80000000000 */
[----:B------:R-:W-:-:S04]  /*12350*/  FFMA R4, -R39, 1.4426950216293334961, -R4 ;  /* 0x3fb8aa3b27047823 */ /* 0x000fc80000000904 */
[----:B------:R-:W-:Y:S01]  /*12360*/  FFMA R10, -R39, 1.925963033500011079e-08, R4 ;  /* 0x32a57060270a7823 */ /* 0x000fe20000000104 */
[----:B------:R-:W-:Y:S01]  /*12370*/  FFMA.SAT R4, -R37, R44, 0.5 ;  /* 0x3f00000025047423 */ /* 0x000fe2000000212c */
[----:B---3--:R-:W-:Y:S02]  /*12380*/  FFMA R23, R23, R13, 1 ;  /* 0x3f80000017177423 */ /* 0x008fe4000000000d */
[----:B------:R1:W3:Y:S01]  /*12390*/  MUFU.EX2 R14, R10 ;  /* 0x0000000a000e7308 */ /* 0x0002e20000000800 */
[----:B------:R-:W-:-:S05]  /*123a0*/  FFMA.RM R4, R4, R45, 12582913 ;  /* 0x4b40000104047423 */ /* 0x000fca000000402d */
[C---:B------:R-:W-:Y:S01]  /*123b0*/  SHF.L.U32 R22, R4.reuse, 0x17, RZ ;  /* 0x0000001704167819 */ /* 0x040fe200000006ff */
[----:B-1----:R-:W-:Y:S01]  /*123c0*/  FADD R10, R4, -12583039 ;  /* 0xcb40007f040a7421 */ /* 0x002fe20000000000 */
[----:B------:R-:W-:-:S03]  /*123d0*/  FFMA.SAT R4, -R35, R44, 0.5 ;  /* 0x3f00000023047423 */ /* 0x000fc6000000212c */
[C---:B------:R-:W-:Y:S01]  /*123e0*/  FFMA R11, -R37.reuse, 1.4426950216293334961, -R10 ;  /* 0x3fb8aa3b250b7823 */ /* 0x040fe2000000090a */
[-C--:B------:R-:W-:Y:S01]  /*123f0*/  FFMA.RM R4, R4, R45.reuse, 12582913 ;  /* 0x4b40000104047423 */ /* 0x080fe2000000402d */
[-C--:B------:R-:W-:Y:S02]  /*12400*/  FFMA.RM R10, R12, R45.reuse, 12582913 ;  /* 0x4b4000010c0a7423 */ /* 0x080fe4000000402d */
[----:B------:R-:W-:Y:S01]  /*12410*/  FFMA R12, -R37, 1.925963033500011079e-08, R11 ;  /* 0x32a57060250c7823 */ /* 0x000fe2000000010b */
[C---:B------:R-:W-:Y:S01]  /*12420*/  FADD R9, R4.reuse, -12583039 ;  /* 0xcb40007f04097421 */ /* 0x040fe20000000000 */
[----:B------:R-:W-:Y:S01]  /*12430*/  SHF.L.U32 R20, R4, 0x17, RZ ;  /* 0x0000001704147819 */ /* 0x000fe200000006ff */
[----:B------:R-:W-:Y:S01]  /*12440*/  FFMA.SAT R4, -R32, R44, 0.5 ;  /* 0x3f00000020047423 */ /* 0x000fe2000000212c */
[C---:B------:R-:W-:Y:S01]  /*12450*/  FADD R11, R10.reuse, -12583039 ;  /* 0xcb40007f0a0b7421 */ /* 0x040fe20000000000 */
[C---:B------:R-:W-:Y:S01]  /*12460*/  FFMA R9, -R35.reuse, 1.4426950216293334961, -R9 ;  /* 0x3fb8aa3b23097823 */ /* 0x040fe20000000909 */
[----:B------:R-:W-:Y:S01]  /*12470*/  SHF.L.U32 R21, R10, 0x17, RZ ;  /* 0x000000170a157819 */ /* 0x000fe200000006ff */
[-C--:B------:R-:W-:Y:S01]  /*12480*/  FFMA.RM R4, R4, R45.reuse, 12582913 ;  /* 0x4b40000104047423 */ /* 0x080fe2000000402d */
[----:B---3--:R-:W-:Y:S01]  /*12490*/  FFMA R24, R24, R14, 1 ;  /* 0x3f80000018187423 */ /* 0x008fe2000000000e */
[----:B------:R-:W-:Y:S01]  /*124a0*/  FFMA R10, -R35, 1.925963033500011079e-08, R9 ;  /* 0x32a57060230a7823 */ /* 0x000fe20000000109 */
[----:B------:R-:W-:Y:S01]  /*124b0*/  FADD R9, R8, -12583039 ;  /* 0xcb40007f08097421 */ /* 0x000fe20000000000 */
[C---:B------:R-:W-:Y:S01]  /*124c0*/  FADD R8, R4.reuse, -12583039 ;  /* 0xcb40007f04087421 */ /* 0x040fe20000000000 */
[----:B------:R-:W-:Y:S01]  /*124d0*/  SHF.L.U32 R14, R4, 0x17, RZ ;  /* 0x00000017040e7819 */ /* 0x000fe200000006ff */
[----:B------:R-:W-:Y:S01]  /*124e0*/  FFMA.SAT R4, -R31, R44, 0.5 ;  /* 0x3f0000001f047423 */ /* 0x000fe2000000212c */
[----:B------:R-:W1:Y:S01]  /*124f0*/  MUFU.EX2 R12, R12 ;  /* 0x0000000c000c7308 */ /* 0x000e620000000800 */
[----:B------:R-:W-:Y:S01]  /*12500*/  FFMA R8, -R32, 1.4426950216293334961, -R8 ;  /* 0x3fb8aa3b20087823 */ /* 0x000fe20000000908 */
[----:B------:R-:W-:Y:S01]  /*12510*/  FFMA R11, -R36, 1.4426950216293334961, -R11 ;  /* 0x3fb8aa3b240b7823 */ /* 0x000fe2000000090b */
[----:B------:R-:W-:Y:S01]  /*12520*/  FFMA.RM R4, R4, R45, 12582913 ;  /* 0x4b40000104047423 */ /* 0x000fe2000000402d */
[----:B------:R-:W-:Y:S01]  /*12530*/  FFMA R9, -R34, 1.4426950216293334961, -R9 ;  /* 0x3fb8aa3b22097823 */ /* 0x000fe20000000909 */
[----:B------:R-:W-:Y:S01]  /*12540*/  FFMA R8, -R32, 1.925963033500011079e-08, R8 ;  /* 0x32a5706020087823 */ /* 0x000fe20000000108 */
[----:B------:R-:W-:-:S02]  /*12550*/  FFMA R11, -R36, 1.925963033500011079e-08, R11 ;  /* 0x32a57060240b7823 */ /* 0x000fc4000000010b */
[----:B------:R-:W-:Y:S01]  /*12560*/  SHF.L.U32 R13, R4, 0x17, RZ ;  /* 0x00000017040d7819 */ /* 0x000fe200000006ff */
[----:B------:R-:W-:Y:S01]  /*12570*/  FFMA R9, -R34, 1.925963033500011079e-08, R9 ;  /* 0x32a5706022097823 */ /* 0x000fe20000000109 */
[----:B------:R-:W3:Y:S01]  /*12580*/  MUFU.EX2 R10, R10 ;  /* 0x0000000a000a7308 */ /* 0x000ee20000000800 */
[----:B-1----:R-:W-:-:S07]  /*12590*/  FFMA R22, R22, R12, 1 ;  /* 0x3f80000016167423 */ /* 0x002fce000000000c */
[----:B------:R-:W1:Y:S08]  /*125a0*/  MUFU.EX2 R8, R8 ;  /* 0x0000000800087308 */ /* 0x000e700000000800 */
[----:B------:R-:W4:Y:S01]  /*125b0*/  MUFU.EX2 R11, R11 ;  /* 0x0000000b000b7308 */ /* 0x000f220000000800 */
[----:B---3--:R-:W-:-:S07]  /*125c0*/  FFMA R20, R20, R10, 1 ;  /* 0x3f80000014147423 */ /* 0x008fce000000000a */
[----:B------:R-:W3:Y:S01]  /*125d0*/  MUFU.EX2 R9, R9 ;  /* 0x0000000900097308 */ /* 0x000ee20000000800 */
[----:B-1----:R-:W-:Y:S01]  /*125e0*/  FFMA R14, R14, R8, 1 ;  /* 0x3f8000000e0e7423 */ /* 0x002fe20000000008 */
[----:B------:R-:W-:Y:S01]  /*125f0*/  FADD R8, R4, -12583039 ;  /* 0xcb40007f04087421 */ /* 0x000fe20000000000 */
[----:B------:R-:W-:-:S03]  /*12600*/  FFMA.SAT R4, -R29, R44, 0.5 ;  /* 0x3f0000001d047423 */ /* 0x000fc6000000212c */
[----:B------:R-:W-:Y:S01]  /*12610*/  FFMA R8, -R31, 1.4426950216293334961, -R8 ;  /* 0x3fb8aa3b1f087823 */ /* 0x000fe20000000908 */
[----:B------:R-:W-:Y:S01]  /*12620*/  FFMA.RM R4, R4, R45, 12582913 ;  /* 0x4b40000104047423 */ /* 0x000fe2000000402d */
[----:B----4-:R-:W-:Y:S02]  /*12630*/  FFMA R21, R21, R11, 1 ;  /* 0x3f80000015157423 */ /* 0x010fe4000000000b */
[----:B------:R-:W-:Y:S02]  /*12640*/  FFMA R8, -R31, 1.925963033500011079e-08, R8 ;  /* 0x32a570601f087823 */ /* 0x000fe40000000108 */
[----:B------:R-:W-:-:S04]  /*12650*/  SHF.L.U32 R12, R4, 0x17, RZ ;  /* 0x00000017040c7819 */ /* 0x000fc800000006ff */
[----:B------:R-:W1:Y:S01]  /*12660*/  MUFU.EX2 R8, R8 ;  /* 0x0000000800087308 */ /* 0x000e620000000800 */
[----:B---3--:R-:W-:Y:S01]  /*12670*/  FFMA R15, R15, R9, 1 ;  /* 0x3f8000000f0f7423 */ /* 0x008fe20000000009 */
[----:B-1----:R-:W-:Y:S01]  /*12680*/  FFMA R13, R13, R8, 1 ;  /* 0x3f8000000d0d7423 */ /* 0x002fe20000000008 */
[----:B------:R-:W-:Y:S01]  /*12690*/  FADD R8, R4, -12583039 ;  /* 0xcb40007f04087421 */ /* 0x000fe20000000000 */
[----:B------:R-:W-:-:S03]  /*126a0*/  FFMA.SAT R4, -R28, R44, 0.5 ;  /* 0x3f0000001c047423 */ /* 0x000fc6000000212c */
[----:B------:R-:W-:Y:S01]  /*126b0*/  FFMA R8, -R29, 1.4426950216293334961, -R8 ;  /* 0x3fb8aa3b1d087823 */ /* 0x000fe20000000908 */
[----:B------:R-:W-:-:S03]  /*126c0*/  FFMA.RM R4, R4, R45, 12582913 ;  /* 0x4b40000104047423 */ /* 0x000fc6000000402d */
[----:B------:R-:W-:Y:S02]  /*126d0*/  FFMA R8, -R29, 1.925963033500011079e-08, R8 ;  /* 0x32a570601d087823 */ /* 0x000fe40000000108 */
[----:B------:R-:W-:-:S04]  /*126e0*/  SHF.L.U32 R11, R4, 0x17, RZ ;  /* 0x00000017040b7819 */ /* 0x000fc800000006ff */
[----:B------:R-:W1:Y:S02]  /*126f0*/  MUFU.EX2 R8, R8 ;  /* 0x0000000800087308 */ /* 0x000e640000000800 */
[----:B-1----:R-:W-:Y:S01]  /*12700*/  FFMA R12, R12, R8, 1 ;  /* 0x3f8000000c0c7423 */ /* 0x002fe20000000008 */
[----:B------:R-:W-:Y:S01]  /*12710*/  FADD R8, R4, -12583039 ;  /* 0xcb40007f04087421 */ /* 0x000fe20000000000 */
[----:B------:R-:W-:-:S03]  /*12720*/  FFMA.SAT R4, -R30, R44, 0.5 ;  /* 0x3f0000001e047423 */ /* 0x000fc6000000212c */
[----:B------:R-:W-:Y:S01]  /*12730*/  FFMA R8, -R28, 1.4426950216293334961, -R8 ;  /* 0x3fb8aa3b1c087823 */ /* 0x000fe20000000908 */
[----:B------:R-:W-:-:S03]  /*12740*/  FFMA.RM R9, R4, R45, 12582913 ;  /* 0x4b40000104097423 */ /* 0x000fc6000000402d */
[----:B------:R-:W-:-:S06]  /*12750*/  FFMA R8, -R28, 1.925963033500011079e-08, R8 ;  /* 0x32a570601c087823 */ /* 0x000fcc0000000108 */
[----:B------:R-:W1:Y:S02]  /*12760*/  MUFU.EX2 R8, R8 ;  /* 0x0000000800087308 */ /* 0x000e640000000800 */
[----:B-1----:R-:W-:Y:S01]  /*12770*/  FFMA R11, R11, R8, 1 ;  /* 0x3f8000000b0b7423 */ /* 0x002fe20000000008 */
[----:B------:R-:W-:-:S04]  /*12780*/  FFMA.SAT R8, -R33, R44, 0.5 ;  /* 0x3f00000021087423 */ /* 0x000fc8000000212c */
[----:B------:R-:W-:-:S04]  /*12790*/  FFMA.RM R8, R8, R45, 12582913 ;  /* 0x4b40000108087423 */ /* 0x000fc8000000402d */
[C---:B------:R-:W-:Y:S01]  /*127a0*/  FADD R4, R8.reuse, -12583039 ;  /* 0xcb40007f08047421 */ /* 0x040fe20000000000 */
[----:B------:R-:W-:-:S03]  /*127b0*/  SHF.L.U32 R10, R8, 0x17, RZ ;  /* 0x00000017080a7819 */ /* 0x000fc600000006ff */
[----:B------:R-:W-:-:S04]  /*127c0*/  FFMA R4, -R33, 1.4426950216293334961, -R4 ;  /* 0x3fb8aa3b21047823 */ /* 0x000fc80000000904 */
[----:B------:R-:W-:-:S06]  /*127d0*/  FFMA R4, -R33, 1.925963033500011079e-08, R4 ;  /* 0x32a5706021047823 */ /* 0x000fcc0000000104 */
[----:B------:R-:W1:Y:S02]  /*127e0*/  MUFU.EX2 R4, R4 ;  /* 0x0000000400047308 */ /* 0x000e640000000800 */
[----:B-1----:R-:W-:Y:S01]  /*127f0*/  FFMA R10, R10, R4, 1 ;  /* 0x3f8000000a0a7423 */ /* 0x002fe20000000004 */
[C---:B------:R-:W-:Y:S01]  /*12800*/  FADD R4, R9.reuse, -12583039 ;  /* 0xcb40007f09047421 */ /* 0x040fe20000000000 */
[----:B------:R-:W-:-:S03]  /*12810*/  SHF.L.U32 R9, R9, 0x17, RZ ;  /* 0x0000001709097819 */ /* 0x000fc600000006ff */
[----:B------:R-:W-:-:S04]  /*12820*/  FFMA R4, -R30, 1.4426950216293334961, -R4 ;  /* 0x3fb8aa3b1e047823 */ /* 0x000fc80000000904 */
[----:B------:R-:W-:-:S06]  /*12830*/  FFMA R4, -R30, 1.925963033500011079e-08, R4 ;  /* 0x32a570601e047823 */ /* 0x000fcc0000000104 */
[----:B------:R-:W1:Y:S02]  /*12840*/  MUFU.EX2 R4, R4 ;  /* 0x0000000400047308 */ /* 0x000e640000000800 */
[----:B-1----:R-:W-:Y:S01]  /*12850*/  FFMA R9, R9, R4, 1 ;  /* 0x3f80000009097423 */ /* 0x002fe20000000004 */
[----:B------:R-:W-:-:S04]  /*12860*/  IADD3 R4, R5, 0x1800000, RZ ;  /* 0x0180000005047810 */ /* 0x000fc80007ffe0ff */
[----:B------:R-:W-:-:S04]  /*12870*/  LOP3.LUT R4, R4, 0x7f800000, RZ, 0xc0, !PT ;  /* 0x7f80000004047812 */ /* 0x000fc800078ec0ff */
[----:B------:R-:W-:-:S13]  /*12880*/  ISETP.GT.U32.AND P2, PT, R4, 0x1ffffff, PT ;  /* 0x01ffffff0400780c */ /* 0x000fda0003f44070 */
[----:B------:R-:W-:Y:S05]  /*12890*/  @P2 BRA `(.L_x_55) ;  /* 0x0000000000102947 */ /* 0x000fea0003800000 */
[----:B------:R-:W-:-:S07]  /*128a0*/  MOV R4, 0x128c0 ;  /* 0x000128c000047802 */ /* 0x000fce0000000f00 */
[----:B--2---:R-:W-:Y:S05]  /*128b0*/  CALL.REL.NOINC `($__internal_0_$__cuda_sm20_rcp_rn_f32_slowpath) ;  /* 0x00000268000c7944 */ /* 0x004fea0003c00000 */
[----:B------:R-:W-:Y:S01]  /*128c0*/  MOV R44, R8 ;  /* 0x00000008002c7202 */ /* 0x000fe20000000f00 */
[----:B------:R-:W-:Y:S06]  /*128d0*/  BRA `(.L_x_56) ;  /* 0x0000000000107947 */ /* 0x000fec0003800000 */
.L_x_55:
[----:B------:R-:W1:Y:S02]  /*128e0*/  MUFU.RCP R44, R5 ;  /* 0x00000005002c7308 */ /* 0x000e640000001000 */
[----:B-1----:R-:W-:-:S04]  /*128f0*/  FFMA R5, R5, R44, -1 ;  /* 0xbf80000005057423 */ /* 0x002fc8000000002c */
[----:B------:R-:W-:-:S04]  /*12900*/  FADD.FTZ R5, -R5, -RZ ;  /* 0x800000ff05057221 */ /* 0x000fc80000010100 */
[----:B------:R-:W-:-:S07]  /*12910*/  FFMA R44, R44, R5, R44 ;  /* 0x000000052c2c7223 */ /* 0x000fce000000002c */
.L_x_56:
[----:B------:R-:W-:Y:S05]  /*12920*/  BSYNC B1 ;  /* 0x0000000000017941 */ /* 0x000fea0003800000 */
.L_x_54:
[----:B------:R-:W-:Y:S01]  /*12930*/  IADD3 R4, R27, 0x1800000, RZ ;  /* 0x018000001b047810 */ /* 0x000fe20007ffe0ff */
[----:B------:R-:W-:Y:S03]  /*12940*/  BSSY B1, `(.L_x_57) ;  /* 0x000000d000017945 */ /* 0x000fe60003800000 */
[----:B------:R-:W-:-:S04]  /*12950*/  LOP3.LUT R4, R4, 0x7f800000, RZ, 0xc0, !PT ;  /* 0x7f80000004047812 */ /* 0x000fc800078ec0ff */
[----:B------:R-:W-:-:S13]  /*12960*/  ISETP.GT.U32.AND P2, PT, R4, 0x1ffffff, PT ;  /* 0x01ffffff0400780c */ /* 0x000fda0003f44070 */
[----:B------:R-:W-:Y:S05]  /*12970*/  @P2 BRA `(.L_x_58) ;  /* 0x0000000000142947 */ /* 0x000fea0003800000 */
[----:B------:R-:W-:Y:S02]  /*12980*/  MOV R5, R27 ;  /* 0x0000001b00057202 */ /* 0x000fe40000000f00 */
[----:B------:R-:W-:-:S07]  /*12990*/  MOV R4, 0x129b0 ;  /* 0x000129b000047802 */ /* 0x000fce0000000f00 */
[----:B--2---:R-:W-:Y:S05]  /*129a0*/  CALL.REL.NOINC `($__internal_0_$__cuda_sm20_rcp_rn_f32_slowpath) ;  /* 0x0000026400d07944 */ /* 0x004fea0003c00000 */
[----:B------:R-:W-:Y:S01]  /*129b0*/  MOV R27, R8 ;  /* 0x00000008001b7202 */ /* 0x000fe20000000f00 */
[----:B------:R-:W-:Y:S06]  /*129c0*/  BRA `(.L_x_59) ;  /* 0x0000000000107947 */ /* 0x000fec0003800000 */
.L_x_58:
[----:B------:R-:W1:Y:S02]  /*129d0*/  MUFU.RCP R4, R27 ;  /* 0x0000001b00047308 */ /* 0x000e640000001000 */
[----:B-1----:R-:W-:-:S04]  /*129e0*/  FFMA R27, R27, R4, -1 ;  /* 0xbf8000001b1b7423 */ /* 0x002fc80000000004 */
[----:B------:R-:W-:-:S04]  /*129f0*/  FADD.FTZ R27, -R27, -RZ ;  /* 0x800000ff1b1b7221 */ /* 0x000fc80000010100 */
[----:B------:R-:W-:-:S07]  /*12a00*/  FFMA R27, R4, R27, R4 ;  /* 0x0000001b041b7223 */ /* 0x000fce0000000004 */
.L_x_59:
[----:B------:R-:W-:Y:S05]  /*12a10*/  BSYNC B1 ;  /* 0x0000000000017941 */ /* 0x000fea0003800000 */
.L_x_57:
        /* <DEDUP_REMOVED lines=10> */
.L_x_61:
[----:B------:R-:W1:Y:S02]  /*12ac0*/  MUFU.RCP R4, R26 ;  /* 0x0000001a00047308 */ /* 0x000e640000001000 */
[----:B-1----:R-:W-:-:S04]  /*12ad0*/  FFMA R26, R26, R4, -1 ;  /* 0xbf8000001a1a7423 */ /* 0x002fc80000000004 */
[----:B------:R-:W-:-:S04]  /*12ae0*/  FADD.FTZ R26, -R26, -RZ ;  /* 0x800000ff1a1a7221 */ /* 0x000fc80000010100 */
[----:B------:R-:W-:-:S07]  /*12af0*/  FFMA R26, R4, R26, R4 ;  /* 0x0000001a041a7223 */ /* 0x000fce0000000004 */
.L_x_62:
[----:B------:R-:W-:Y:S05]  /*12b00*/  BSYNC B1 ;  /* 0x0000000000017941 */ /* 0x000fea0003800000 */
.L_x_60:
        /* <DEDUP_REMOVED lines=10> */
.L_x_64:
[----:B------:R-:W1:Y:S02]  /*12bb0*/  MUFU.RCP R4, R25 ;  /* 0x0000001900047308 */ /* 0x000e640000001000 */
[----:B-1----:R-:W-:-:S04]  /*12bc0*/  FFMA R25, R25, R4, -1 ;  /* 0xbf80000019197423 */ /* 0x002fc80000000004 */
[----:B------:R-:W-:-:S04]  /*12bd0*/  FADD.FTZ R25, -R25, -RZ ;  /* 0x800000ff19197221 */ /* 0x000fc80000010100 */
[----:B------:R-:W-:-:S07]  /*12be0*/  FFMA R25, R4, R25, R4 ;  /* 0x0000001904197223 */ /* 0x000fce0000000004 */
.L_x_65:
[----:B------:R-:W-:Y:S05]  /*12bf0*/  BSYNC B1 ;  /* 0x0000000000017941 */ /* 0x000fea0003800000 */
.L_x_63:
        /* <DEDUP_REMOVED lines=10> */
.L_x_67:
[----:B------:R-:W1:Y:S02]  /*12ca0*/  MUFU.RCP R4, R24 ;  /* 0x0000001800047308 */ /* 0x000e640000001000 */
[----:B-1----:R-:W-:-:S04]  /*12cb0*/  FFMA R24, R24, R4, -1 ;  /* 0xbf80000018187423 */ /* 0x002fc80000000004 */
[----:B------:R-:W-:-:S04]  /*12cc0*/  FADD.FTZ R24, -R24, -RZ ;  /* 0x800000ff18187221 */ /* 0x000fc80000010100 */
[----:B------:R-:W-:-:S07]  /*12cd0*/  FFMA R24, R4, R24, R4 ;  /* 0x0000001804187223 */ /* 0x000fce0000000004 */
.L_x_68:
[----:B------:R-:W-:Y:S05]  /*12ce0*/  BSYNC B1 ;  /* 0x0000000000017941 */ /* 0x000fea0003800000 */
.L_x_66:
        /* <DEDUP_REMOVED lines=10> */
.L_x_70:
[----:B------:R-:W1:Y:S02]  /*12d90*/  MUFU.RCP R4, R23 ;  /* 0x0000001700047308 */ /* 0x000e640000001000 */
[----:B-1----:R-:W-:-:S04]  /*12da0*/  FFMA R23, R23, R4, -1 ;  /* 0xbf80000017177423 */ /* 0x002fc80000000004 */
[----:B------:R-:W-:-:S04]  /*12db0*/  FADD.FTZ R23, -R23, -RZ ;  /* 0x800000ff17177221 */ /* 0x000fc80000010100 */
[----:B------:R-:W-:-:S07]  /*12dc0*/  FFMA R23, R4, R23, R4 ;  /* 0x0000001704177223 */ /* 0x000fce0000000004 */
.L_x_71:
[----:B------:R-:W-:Y:S05]  /*12dd0*/  BSYNC B1 ;  /* 0x0000000000017941 */ /* 0x000fea0003800000 */
.L_x_69:
        /* <DEDUP_REMOVED lines=10> */
.L_x_73:
[----:B------:R-:W1:Y:S02]  /*12e80*/  MUFU.RCP R4, R22 ;  /* 0x0000001600047308 */ /* 0x000e640000001000 */
[----:B-1----:R-:W-:-:S04]  /*12e90*/  FFMA R22, R22, R4, -1 ;  /* 0xbf80000016167423 */ /* 0x002fc80000000004 */
[----:B------:R-:W-:-:S04]  /*12ea0*/  FADD.FTZ R22, -R22, -RZ ;  /* 0x800000ff16167221 */ /* 0x000fc80000010100 */
[----:B------:R-:W-:-:S07]  /*12eb0*/  FFMA R22, R4, R22, R4 ;  /* 0x0000001604167223 */ /* 0x000fce0000000004 */
.L_x_74:
[----:B------:R-:W-:Y:S05]  /*12ec0*/  BSYNC B1 ;  /* 0x0000000000017941 */ /* 0x000fea0003800000 */
.L_x_72:
        /* <DEDUP_REMOVED lines=10> */
.L_x_76:
[----:B------:R-:W1:Y:S02]  /*12f70*/  MUFU.RCP R4, R21 ;  /* 0x0000001500047308 */ /* 0x000e640000001000 */
[----:B-1----:R-:W-:-:S04]  /*12f80*/  FFMA R21, R21, R4, -1 ;  /* 0xbf80000015157423 */ /* 0x002fc80000000004 */
[----:B------:R-:W-:-:S04]  /*12f90*/  FADD.FTZ R21, -R21, -RZ ;  /* 0x800000ff15157221 */ /* 0x000fc80000010100 */
[----:B------:R-:W-:-:S07]  /*12fa0*/  FFMA R21, R4, R21, R4 ;  /* 0x0000001504157223 */ /* 0x000fce0000000004 */
.L_x_77:
[----:B------:R-:W-:Y:S05]  /*12fb0*/  BSYNC B1 ;  /* 0x0000000000017941 */ /* 0x000fea0003800000 */
.L_x_75:
        /* <DEDUP_REMOVED lines=10> */
.L_x_79:
[----:B------:R-:W1:Y:S02]  /*13060*/  MUFU.RCP R4, R20 ;  /* 0x0000001400047308 */ /* 0x000e640000001000 */
[----:B-1----:R-:W-:-:S04]  /*13070*/  FFMA R20, R20, R4, -1 ;  /* 0xbf80000014147423 */ /* 0x002fc80000000004 */
[----:B------:R-:W-:-:S04]  /*13080*/  FADD.FTZ R20, -R20, -RZ ;  /* 0x800000ff14147221 */ /* 0x000fc80000010100 */
[----:B------:R-:W-:-:S07]  /*13090*/  FFMA R20, R4, R20, R4 ;  /* 0x0000001404147223 */ /* 0x000fce0000000004 */
.L_x_80:
[----:B------:R-:W-:Y:S05]  /*130a0*/  BSYNC B1 ;  /* 0x0000000000017941 */ /* 0x000fea0003800000 */
.L_x_78:
        /* <DEDUP_REMOVED lines=10> */
.L_x_82:
[----:B------:R-:W1:Y:S02]  /*13150*/  MUFU.RCP R4, R15 ;  /* 0x0000000f00047308 */ /* 0x000e640000001000 */
[----:B-1----:R-:W-:-:S04]  /*13160*/  FFMA R15, R15, R4, -1 ;  /* 0xbf8000000f0f7423 */ /* 0x002fc80000000004 */
[----:B------:R-:W-:-:S04]  /*13170*/  FADD.FTZ R15, -R15, -RZ ;  /* 0x800000ff0f0f7221 */ /* 0x000fc80000010100 */
[----:B------:R-:W-:-:S07]  /*13180*/  FFMA R15, R4, R15, R4 ;  /* 0x0000000f040f7223 */ /* 0x000fce0000000004 */
.L_x_83:
[----:B------:R-:W-:Y:S05]  /*13190*/  BSYNC B1 ;  /* 0x0000000000017941 */ /* 0x000fea0003800000 */
.L_x_81:
        /* <DEDUP_REMOVED lines=10> */
.L_x_85:
[----:B------:R-:W1:Y:S02]  /*13240*/  MUFU.RCP R4, R14 ;  /* 0x0000000e00047308 */ /* 0x000e640000001000 */
[----:B-1----:R-:W-:-:S04]  /*13250*/  FFMA R14, R14, R4, -1 ;  /* 0xbf8000000e0e7423 */ /* 0x002fc80000000004 */
[----:B------:R-:W-:-:S04]  /*13260*/  FADD.FTZ R14, -R14, -RZ ;  /* 0x800000ff0e0e7221 */ /* 0x000fc80000010100 */
[----:B------:R-:W-:-:S07]  /*13270*/  FFMA R14, R4, R14, R4 ;  /* 0x0000000e040e7223 */ /* 0x000fce0000000004 */
.L_x_86:
[----:B------:R-:W-:Y:S05]  /*13280*/  BSYNC B1 ;  /* 0x0000000000017941 */ /* 0x000fea0003800000 */
.L_x_84:
        /* <DEDUP_REMOVED lines=10> */
.L_x_88:
[----:B------:R-:W1:Y:S02]  /*13330*/  MUFU.RCP R4, R13 ;  /* 0x0000000d00047308 */ /* 0x000e640000001000 */
[----:B-1----:R-:W-:-:S04]  /*13340*/  FFMA R13, R13, R4, -1 ;  /* 0xbf8000000d0d7423 */ /* 0x002fc80000000004 */
[----:B------:R-:W-:-:S04]  /*13350*/  FADD.FTZ R13, -R13, -RZ ;  /* 0x800000ff0d0d7221 */ /* 0x000fc80000010100 */
[----:B------:R-:W-:-:S07]  /*13360*/  FFMA R13, R4, R13, R4 ;  /* 0x0000000d040d7223 */ /* 0x000fce0000000004 */
.L_x_89:
[----:B------:R-:W-:Y:S05]  /*13370*/  BSYNC B1 ;  /* 0x0000000000017941 */ /* 0x000fea0003800000 */
.L_x_87:
        /* <DEDUP_REMOVED lines=10> */
.L_x_91:
[----:B------:R-:W1:Y:S02]  /*13420*/  MUFU.RCP R4, R12 ;  /* 0x0000000c00047308 */ /* 0x000e640000001000 */
[----:B-1----:R-:W-:-:S04]  /*13430*/  FFMA R12, R12, R4, -1 ;  /* 0xbf8000000c0c7423 */ /* 0x002fc80000000004 */
[----:B------:R-:W-:-:S04]  /*13440*/  FADD.FTZ R12, -R12, -RZ ;  /* 0x800000ff0c0c7221 */ /* 0x000fc80000010100 */
[----:B------:R-:W-:-:S07]  /*13450*/  FFMA R12, R4, R12, R4 ;  /* 0x0000000c040c7223 */ /* 0x000fce0000000004 */
.L_x_92:
[----:B------:R-:W-:Y:S05]  /*13460*/  BSYNC B1 ;  /* 0x0000000000017941 */ /* 0x000fea0003800000 */
.L_x_90:
        /* <DEDUP_REMOVED lines=10> */
.L_x_94:
[----:B------:R-:W1:Y:S02]  /*13510*/  MUFU.RCP R4, R11 ;  /* 0x0000000b00047308 */ /* 0x000e640000001000 */
[----:B-1----:R-:W-:-:S04]  /*13520*/  FFMA R11, R11, R4, -1 ;  /* 0xbf8000000b0b7423 */ /* 0x002fc80000000004 */
[----:B------:R-:W-:-:S04]  /*13530*/  FADD.FTZ R11, -R11, -RZ ;  /* 0x800000ff0b0b7221 */ /* 0x000fc80000010100 */
[----:B------:R-:W-:-:S07]  /*13540*/  FFMA R11, R4, R11, R4 ;  /* 0x0000000b040b7223 */ /* 0x000fce0000000004 */
.L_x_95:
[----:B------:R-:W-:Y:S05]  /*13550*/  BSYNC B1 ;  /* 0x0000000000017941 */ /* 0x000fea0003800000 */
.L_x_93:
        /* <DEDUP_REMOVED lines=10> */
.L_x_97:
[----:B------:R-:W1:Y:S02]  /*13600*/  MUFU.RCP R4, R10 ;  /* 0x0000000a00047308 */ /* 0x000e640000001000 */
[----:B-1----:R-:W-:-:S04]  /*13610*/  FFMA R10, R10, R4, -1 ;  /* 0xbf8000000a0a7423 */ /* 0x002fc80000000004 */
[----:B------:R-:W-:-:S04]  /*13620*/  FADD.FTZ R10, -R10, -RZ ;  /* 0x800000ff0a0a7221 */ /* 0x000fc80000010100 */
[----:B------:R-:W-:-:S07]  /*13630*/  FFMA R10, R4, R10, R4 ;  /* 0x0000000a040a7223 */ /* 0x000fce0000000004 */
.L_x_98:
[----:B------:R-:W-:Y:S05]  /*13640*/  BSYNC B1 ;  /* 0x0000000000017941 */ /* 0x000fea0003800000 */
.L_x_96:
        /* <DEDUP_REMOVED lines=10> */
.L_x_100:
[----:B------:R-:W1:Y:S02]  /*136f0*/  MUFU.RCP R4, R9 ;  /* 0x0000000900047308 */ /* 0x000e640000001000 */
[----:B-1----:R-:W-:-:S04]  /*13700*/  FFMA R9, R9, R4, -1 ;  /* 0xbf80000009097423 */ /* 0x002fc80000000004 */
[----:B------:R-:W-:-:S04]  /*13710*/  FADD.FTZ R9, -R9, -RZ ;  /* 0x800000ff09097221 */ /* 0x000fc80000010100 */
[----:B------:R-:W-:-:S07]  /*13720*/  FFMA R4, R4, R9, R4 ;  /* 0x0000000904047223 */ /* 0x000fce0000000004 */
.L_x_101:
[----:B------:R-:W-:Y:S05]  /*13730*/  BSYNC B1 ;  /* 0x0000000000017941 */ /* 0x000fea0003800000 */
.L_x_99:
[----:B------:R-:W1:Y:S01]  /*13740*/  S2R R9, SR_TID.X ;  /* 0x0000000000097919 */ /* 0x000e620000002100 */
[----:B------:R-:W-:Y:S01]  /*13750*/  FMUL R44, R43, R44 ;  /* 0x0000002c2b2c7220 */ /* 0x000fe20000400000 */
        /* <DEDUP_REMOVED lines=15> */
[----:B------:R-:W-:-:S02]  /*13850*/  F2FP.SATFINITE.E4M3.F32.PACK_AB_MERGE_C R14, R27, R44, RZ ;  /* 0x0000002c1b0e723e */ /* 0x000fc400048070ff */
[----:B------:R-:W-:Y:S02]  /*13860*/  F2FP.SATFINITE.E4M3.F32.PACK_AB_MERGE_C R13, R25, R26, RZ ;  /* 0x0000001a190d723e */ /* 0x000fe400048070ff */
[----:B------:R-:W-:Y:S02]  /*13870*/  F2FP.SATFINITE.E4M3.F32.PACK_AB_MERGE_C R12, R23, R24, RZ ;  /* 0x00000018170c723e */ /* 0x000fe400048070ff */
[----:B------:R-:W-:Y:S02]  /*13880*/  F2FP.SATFINITE.E4M3.F32.PACK_AB_MERGE_C R11, R21, R22, RZ ;  /* 0x00000016150b723e */ /* 0x000fe400048070ff */
[----:B------:R-:W-:Y:S02]  /*13890*/  F2FP.SATFINITE.E4M3.F32.PACK_AB_MERGE_C R10, R15, R20, RZ ;  /* 0x000000140f0a723e */ /* 0x000fe400048070ff */
[----:B------:R-:W-:Y:S02]  /*138a0*/  F2FP.SATFINITE.E4M3.F32.PACK_AB_MERGE_C R8, R8, R32, RZ ;  /* 0x000000200808723e */ /* 0x000fe400048070ff */
[----:B------:R-:W-:-:S02]  /*138b0*/  F2FP.SATFINITE.E4M3.F32.PACK_AB_MERGE_C R5, R5, R29, RZ ;  /* 0x0000001d0505723e */ /* 0x000fc400048070ff */
[----:B------:R-:W-:Y:S02]  /*138c0*/  F2FP.SATFINITE.E4M3.F32.PACK_AB_MERGE_C R4, R4, R33, RZ ;  /* 0x000000210404723e */ /* 0x000fe400048070ff */
[----:B-1----:R-:W-:-:S04]  /*138d0*/  LOP3.LUT R45, R9, 0xff, RZ, 0xc0, !PT ;  /* 0x000000ff092d7812 */ /* 0x002fc800078ec0ff */
[----:B------:R-:W-:-:S04]  /*138e0*/  IADD3 R45, R45, 0x1f, RZ ;  /* 0x0000001f2d2d7810 */ /* 0x000fc80007ffe0ff */
[----:B------:R-:W-:Y:S02]  /*138f0*/  ISETP.GT.U32.AND P5, PT, R45, 0x3e, PT ;  /* 0x0000003e2d00780c */ /* 0x000fe40003fa4070 */
[----:B------:R-:W-:Y:S02]  /*13900*/  SHF.R.U32.HI R45, RZ, 0x4, R9 ;  /* 0x00000004ff2d7819 */ /* 0x000fe40000011609 */
[----:B------:R-:W-:Y:S02]  /*13910*/  IADD3 R9, R17, UR48, RZ ;  /* 0x0000003011097c10 */ /* 0x000fe4000fffe0ff */
[----:B------:R-:W-:Y:S02]  /*13920*/  LOP3.LUT P2, RZ, R45, 0x1, RZ, 0xc0, !PT ;  /* 0x000000012dff7812 */ /* 0x000fe4000784c0ff */
[----:B------:R-:W-:-:S04]  /*13930*/  MOV R45, 0x8 ;  /* 0x00000008002d7802 */ /* 0x000fc80000000f00 */
[----:B------:R-:W-:-:S04]  /*13940*/  SEL R45, R45, 0xfffffff8, !P2 ;  /* 0xfffffff82d2d7807 */ /* 0x000fc80005000000 */
[----:B------:R-:W-:Y:S01]  /*13950*/  LEA R9, R45, R9, 0x1 ;  /* 0x000000092d097211 */ /* 0x000fe200078e08ff */
[----:B------:R-:W-:Y:S06]  /*13960*/  @P5 BRA `(.L_x_102) ;  /* 0x0000000000045947 */ /* 0x000fec0003800000 */
[----:B------:R-:W-:-:S04]  /*13970*/  DEPBAR.LE SB0, 0x1 ;  /* 0x000080400000791a */ /* 0x000fc80000000000 */
.L_x_102:
[----:B------:R-:W-:Y:S05]  /*13980*/  WARPSYNC.ALL ;  /* 0x0000000000007948 */ /* 0x000fea0003800000 */
[----:B------:R-:W-:Y:S06]  /*13990*/  BAR.SYNC.DEFER_BLOCKING 0x1, 0x100 ;  /* 0x0044000000007b1d */ /* 0x000fec0000010000 */
[----:B------:R-:W-:Y:S01]  /*139a0*/  BSSY B0, `(.L_x_103) ;  /* 0x0000016000007945 */ /* 0x000fe20003800000 */
[----:B------:R1:W-:Y:S04]  /*139b0*/  STS.U16 [R17+UR48+0x4100], R14 ;  /* 0x0041000e11007988 */ /* 0x0003e80008000430 */
[----:B------:R1:W-:Y:S04]  /*139c0*/  STS.U16 [R17+UR48+0x4200], R13 ;  /* 0x0042000d11007988 */ /* 0x0003e80008000430 */
[----:B------:R1:W-:Y:S04]  /*139d0*/  STS.U16 [R17+UR48+0x4108], R12 ;  /* 0x0041080c11007988 */ /* 0x0003e80008000430 */
[----:B------:R1:W-:Y:S04]  /*139e0*/  STS.U16 [R17+UR48+0x4208], R11 ;  /* 0x0042080b11007988 */ /* 0x0003e80008000430 */
[----:B------:R1:W-:Y:S04]  /*139f0*/  STS.U16 [R9+0x4100], R10 ;  /* 0x0041000a09007388 */ /* 0x0003e80000000400 */
[----:B------:R1:W-:Y:S04]  /*13a00*/  STS.U16 [R9+0x4200], R8 ;  /* 0x0042000809007388 */ /* 0x0003e80000000400 */
[----:B------:R1:W-:Y:S04]  /*13a10*/  STS.U16 [R9+0x4108], R5 ;  /* 0x0041080509007388 */ /* 0x0003e80000000400 */
[----:B------:R1:W-:Y:S01]  /*13a20*/  STS.U16 [R9+0x4208], R4 ;  /* 0x0042080409007388 */ /* 0x0003e20000000400 */
[----:B------:R-:W-:Y:S01]  /*13a30*/  @!PT LDS RZ, [RZ] ;  /* 0x00000000fffff984 */ /* 0x000fe20000000800 */
[----:B------:R-:W-:Y:S01]  /*13a40*/  @!PT LDS RZ, [RZ] ;  /* 0x00000000fffff984 */ /* 0x000fe20000000800 */
[----:B------:R-:W-:Y:S01]  /*13a50*/  @!PT LDS RZ, [RZ] ;  /* 0x00000000fffff984 */ /* 0x000fe20000000800 */
[----:B------:R-:W-:Y:S01]  /*13a60*/  @!PT LDS RZ, [RZ] ;  /* 0x00000000fffff984 */ /* 0x000fe20000000800 */
[----:B------:R3:W-:Y:S06]  /*13a70*/  MEMBAR.ALL.CTA ;  /* 0x0000000000007992 */ /* 0x0007ec0000008000 */
[----:B---3--:R-:W3:Y:S02]  /*13a80*/  FENCE.VIEW.ASYNC.S ;  /* 0x00000000000073c6 */ /* 0x008ee40000000000 */
[----:B---3--:R-:W-:Y:S06]  /*13a90*/  BAR.SYNC.DEFER_BLOCKING 0x1, 0x100 ;  /* 0x0044000000007b1d */ /* 0x008fec0000010000 */
[----:B-1----:R-:W-:Y:S05]  /*13aa0*/  @P5 BRA `(.L_x_104) ;  /* 0x0000000000145947 */ /* 0x002fea0003800000 */
[----:B------:R-:W-:Y:S02]  /*13ab0*/  UIADD3 UR4, UP0, UR58, 0x4f0, URZ ;  /* 0x000004f03a047890 */ /* 0x000fe4000ff1e03f */
[----:B------:R-:W-:Y:S02]  /*13ac0*/  UIADD3 UR40, UR48, 0x4100, URZ ;  /* 0x0000410030287890 */ /* 0x000fe4000fffe03f */
[----:B------:R-:W-:-:S09]  /*13ad0*/  UIADD3.X UR5, URZ, UR59, URZ, UP0, !UPT ;  /* 0x0000003b3f057290 */ /* 0x000fd200087fe43f */
[----:B------:R1:W-:Y:S02]  /*13ae0*/  UTMASTG.3D [UR40], [UR4] ;  /* 0x00000028040073b5 */ /* 0x0003e40008010000 */
[----:B-1----:R0:W-:Y:S02]  /*13af0*/  UTMACMDFLUSH ;  /* 0x00000000000079b7 */ /* 0x0021e40000000000 */
.L_x_104:
[----:B------:R-:W-:Y:S05]  /*13b00*/  BSYNC B0 ;  /* 0x0000000000007941 */ /* 0x000fea0003800000 */
.L_x_103:
[----:B------:R-:W-:Y:S04]  /*13b10*/  BSSY B0, `(.L_x_105) ;  /* 0x0000034000007945 */ /* 0x000fe80003800000 */
[----:B------:R-:W-:Y:S05]  /*13b20*/  @P0 BRA `(.L_x_106) ;  /* 0x0000000000c80947 */ /* 0x000fea0003800000 */
[----:B------:R-:W-:-:S04]  /*13b30*/  MOV R4, UR44 ;  /* 0x0000002c00047c02 */ /* 0x000fc80008000f00 */
[----:B------:R-:W-:-:S13]  /*13b40*/  ISETP.NE.AND P3, PT, R4, 0x3, PT ;  /* 0x000000030400780c */ /* 0x000fda0003f65270 */
[----:B------:R-:W-:Y:S05]  /*13b50*/  @!P3 BRA `(.L_x_107) ;  /* 0x000000000004b947 */ /* 0x000fea0003800000 */
[----:B------:R-:W-:Y:S01]  /*13b60*/  BPT.TRAP 0x1 ;  /* 0x000000040000795c */ /* 0x000fe20000300000 */
.L_x_107:
[----:B------:R-:W-:Y:S01]  /*13b70*/  LEA R4, R18, UR48, 0x3 ;  /* 0x0000003012047c11 */ /* 0x000fe2000f8e18ff */
[----:B------:R-:W-:Y:S01]  /*13b80*/  BSSY B1, `(.L_x_108) ;  /* 0x0000004000017945 */ /* 0x000fe20003800000 */
[----:B------:R-:W-:-:S04]  /*13b90*/  SHF.L.U32 R5, R19, 0x1f, RZ ;  /* 0x0000001f13057819 */ /* 0x000fc800000006ff */
[----:B------:R-:W1:Y:S02]  /*13ba0*/  SYNCS.PHASECHK.TRANS64.TRYWAIT P2, [R4+URZ+0x60], R5 ;  /* 0x00006005040075a7 */ /* 0x000e64000804017f */
[----:B-1----:R-:W-:Y:S05]  /*13bb0*/  @!P2 BRA `(.L_x_109) ;  /* 0x000002440094a947 */ /* 0x002fea0003800000 */
.L_x_1141:
[----:B------:R-:W-:Y:S05]  /*13bc0*/  BSYNC B1 ;  /* 0x0000000000017941 */ /* 0x000fea0003800000 */
.L_x_108:
[----:B------:R-:W-:Y:S04]  /*13bd0*/  BSSY B1, `(.L_x_110) ;  /* 0x0000016000017945 */ /* 0x000fe80003800000 */
[----:B------:R-:W-:Y:S05]  /*13be0*/  @P1 BRA `(.L_x_111) ;  /* 0x0000000000501947 */ /* 0x000fea0003800000 */
[----:B------:R-:W-:Y:S01]  /*13bf0*/  LEA R0, R18, R17, 0xc ;  /* 0x0000001112007211 */ /* 0x000fe200078e60ff */
[----:B------:R-:W3:Y:S04]  /*13c00*/  S2R R8, SR_TID.X ;  /* 0x0000000000087919 */ /* 0x000ee80000002100 */
[----:B------:R-:W-:Y:S04]  /*13c10*/  LDS.U16 R3, [R0+UR48+0x200] ;  /* 0x0002003000037984 */ /* 0x000fe80008000400 */
[----:B------:R-:W4:Y:S04]  /*13c20*/  LDS.U16 R7, [R0+UR48+0x100] ;  /* 0x0001003000077984 */ /* 0x000f280008000400 */
[----:B------:R-:W-:Y:S01]  /*13c30*/  LDS.U16 R6, [R0+UR48+0x108] ;  /* 0x0001083000067984 */ /* 0x000fe20008000400 */
[----:B---3--:R-:W-:-:S04]  /*13c40*/  SHF.R.U32.HI R8, RZ, 0x4, R8 ;  /* 0x00000004ff087819 */ /* 0x008fc80000011608 */
[----:B------:R-:W-:Y:S02]  /*13c50*/  LOP3.LUT P2, RZ, R8, 0x1, RZ, 0xc0, !PT ;  /* 0x0000000108ff7812 */ /* 0x000fe4000784c0ff */
[----:B------:R-:W-:-:S04]  /*13c60*/  MOV R8, 0x8 ;  /* 0x0000000800087802 */ /* 0x000fc80000000f00 */
[----:B------:R-:W-:Y:S02]  /*13c70*/  SEL R8, R8, 0xfffffff8, !P2 ;  /* 0xfffffff808087807 */ /* 0x000fe40005000000 */
[----:B----4-:R-:W-:Y:S02]  /*13c80*/  PRMT R7, R7, 0x5410, R3 ;  /* 0x0000541007077816 */ /* 0x010fe40000000003 */
[----:B------:R3:W4:Y:S02]  /*13c90*/  LDS.U16 R3, [R0+UR48+0x208] ;  /* 0x0002083000037984 */ /* 0x0007240008000400 */
[----:B---3--:R-:W-:-:S04]  /*13ca0*/  IADD3 R0, R0, UR48, RZ ;  /* 0x0000003000007c10 */ /* 0x008fc8000fffe0ff */
[----:B------:R-:W-:-:S05]  /*13cb0*/  LEA R0, R8, R0, 0x1 ;  /* 0x0000000008007211 */ /* 0x000fca00078e08ff */
[----:B-1----:R-:W-:Y:S01]  /*13cc0*/  LDS.U16 R5, [R0+0x200] ;  /* 0x0002000000057984 */ /* 0x002fe20000000400 */
[----:B----4-:R-:W-:-:S03]  /*13cd0*/  PRMT R6, R6, 0x5410, R3 ;  /* 0x0000541006067816 */ /* 0x010fc60000000003 */
[----:B------:R-:W1:Y:S02]  /*13ce0*/  LDS.U16 R3, [R0+0x100] ;  /* 0x0001000000037984 */ /* 0x000e640000000400 */
[----:B-1----:R-:W-:Y:S02]  /*13cf0*/  PRMT R3, R3, 0x5410, R5 ;  /* 0x0000541003037816 */ /* 0x002fe40000000005 */
[----:B------:R-:W-:Y:S04]  /*13d00*/  LDS.U16 R5, [R0+0x208] ;  /* 0x0002080000057984 */ /* 0x000fe80000000400 */
[----:B------:R-:W1:Y:S02]  /*13d10*/  LDS.U16 R0, [R0+0x108] ;  /* 0x0001080000007984 */ /* 0x000e640000000400 */
[----:B-1----:R-:W-:-:S07]  /*13d20*/  PRMT R0, R0, 0x5410, R5 ;  /* 0x0000541000007816 */ /* 0x002fce0000000005 */
.L_x_111:
[----:B------:R-:W-:Y:S05]  /*13d30*/  BSYNC B1 ;  /* 0x0000000000017941 */ /* 0x000fea0003800000 */
.L_x_110:
[----:B------:R-:W-:Y:S01]  /*13d40*/  @!PT LDS RZ, [RZ] ;  /* 0x00000000fffff984 */ /* 0x000fe20000000800 */
[----:B------:R-:W-:Y:S01]  /*13d50*/  @!PT LDS RZ, [RZ] ;  /* 0x00000000fffff984 */ /* 0x000fe20000000800 */
[----:B------:R-:W-:Y:S01]  /*13d60*/  @!PT LDS RZ, [RZ] ;  /* 0x00000000fffff984 */ /* 0x000fe20000000800 */
[----:B------:R-:W-:Y:S01]  /*13d70*/  @!PT LDS RZ, [RZ] ;  /* 0x00000000fffff984 */ /* 0x000fe20000000800 */
[----:B------:R3:W-:Y:S06]  /*13d80*/  MEMBAR.ALL.CTA ;  /* 0x0000000000007992 */ /* 0x0007ec0000008000 */
[----:B---3--:R-:W3:Y:S01]  /*13d90*/  FENCE.VIEW.ASYNC.S ;  /* 0x00000000000073c6 */ /* 0x008ee20000000000 */
[----:B------:R-:W-:Y:S05]  /*13da0*/  @!P3 BRA `(.L_x_112) ;  /* 0x000000000004b947 */ /* 0x000fea0003800000 */
[----:B------:R-:W-:Y:S01]  /*13db0*/  BPT.TRAP 0x1 ;  /* 0x000000040000795c */ /* 0x000fe20000300000 */
.L_x_112:
[----:B-1----:R-:W1:Y:S01]  /*13dc0*/  S2R R5, SR_CgaCtaId ;  /* 0x0000000000057919 */ /* 0x002e620000008800 */
[----:B------:R-:W-:Y:S02]  /*13dd0*/  IADD3 R4, R4, 0x80, RZ ;  /* 0x0000008004047810 */ /* 0x000fe40007ffe0ff */
[----:B------:R-:W-:-:S04]  /*13de0*/  IADD3 R18, R18, 0x1, RZ ;  /* 0x0000000112127810 */ /* 0x000fc80007ffe0ff */
[----:B------:R-:W-:-:S04]  /*13df0*/  ISETP.NE.AND P2, PT, R18, 0x4, PT ;  /* 0x000000041200780c */ /* 0x000fc80003f45270 */
[----:B------:R-:W-:Y:S02]  /*13e00*/  SEL R18, R18, RZ, P2 ;  /* 0x000000ff12127207 */ /* 0x000fe40001000000 */
[----:B-1----:R-:W-:-:S04]  /*13e10*/  PRMT R4, R5, 0x654, R4 ;  /* 0x0000065405047816 */ /* 0x002fc80000000004 */
[----:B---3--:R1:W-:Y:S02]  /*13e20*/  SYNCS.ARRIVE.TRANS64.RED.A1T0 RZ, [R4+URZ], RZ ;  /* 0x000000ff04ff79a7 */ /* 0x0083e4000810043f */
[----:B-1----:R-:W-:-:S04]  /*13e30*/  SEL R4, RZ, 0x1, P2 ;  /* 0x00000001ff047807 */ /* 0x002fc80001000000 */
[----:B------:R-:W-:-:S07]  /*13e40*/  LOP3.LUT R19, R19, R4, RZ, 0x3c, !PT ;  /* 0x0000000413137212 */ /* 0x000fce00078e3cff */
.L_x_106:
[----:B------:R-:W-:Y:S05]  /*13e50*/  BSYNC B0 ;  /* 0x0000000000007941 */ /* 0x000fea0003800000 */
.L_x_105:
[----:B------:R-:W3:Y:S04]  /*13e60*/  LDL.LU R5, [R1+0x2a0] ;  /* 0x0002a00001057983 */ /* 0x000ee80000300800 */
[----:B------:R-:W4:Y:S04]  /*13e70*/  LDL.LU R12, [R1+0x2a4] ;  /* 0x0002a400010c7983 */ /* 0x000f280000300800 */
[----:B------:R-:W5:Y:S04]  /*13e80*/  LDL.LU R11, [R1+0x2a8] ;  /* 0x0002a800010b7983 */ /* 0x000f680000300800 */
[----:B------:R-:W2:Y:S04]  /*13e90*/  LDL.LU R10, [R1+0x2ac] ;  /* 0x0002ac00010a7983 */ /* 0x000ea80000300800 */
[----:B------:R-:W2:Y:S04]  /*13ea0*/  LDL.LU R22, [R1+0x2b0] ;  /* 0x0002b00001167983 */ /* 0x000ea80000300800 */
[----:B------:R-:W2:Y:S01]  /*13eb0*/  LDL.LU R8, [R1+0x2b4] ;  /* 0x0002b40001087983 */ /* 0x000ea20000300800 */
[----:B------:R-:W-:-:S03]  /*13ec0*/  F2FP.F16.E4M3.UNPACK_B R4, R7 ;  /* 0x00000007ff04723e */ /* 0x000fc600020006ff */
[----:B------:R-:W2:Y:S04]  /*13ed0*/  LDL.LU R21, [R1+0x2b8] ;  /* 0x0002b80001157983 */ /* 0x000ea80000300800 */
[----:B------:R-:W2:Y:S04]  /*13ee0*/  LDL.LU R20, [R1+0x2bc] ;  /* 0x0002bc0001147983 */ /* 0x000ea80000300800 */
[----:B------:R-:W2:Y:S04]  /*13ef0*/  LDL.LU R15, [R1+0x2c0] ;  /* 0x0002c000010f7983 */ /* 0x000ea80000300800 */
[----:B------:R-:W2:Y:S04]  /*13f00*/  LDL.LU R14, [R1+0x2c4] ;  /* 0x0002c400010e7983 */ /* 0x000ea80000300800 */
[----:B------:R-:W2:Y:S01]  /*13f10*/  LDL.LU R13, [R1+0x2c8] ;  /* 0x0002c800010d7983 */ /* 0x000ea20000300800 */
[----:B------:R-:W-:-:S02]  /*13f20*/  MOV R45, 0x3bbb989d ;  /* 0x3bbb989d002d7802 */ /* 0x000fc40000000f00 */
[----:B------:R-:W-:Y:S01]  /*13f30*/  MOV R46, 0x437c0000 ;  /* 0x437c0000002e7802 */ /* 0x000fe20000000f00 */
[C---:B---3--:R-:W-:Y:S01]  /*13f40*/  FMUL R44, R16.reuse, R5 ;  /* 0x00000005102c7220 */ /* 0x048fe20000400000 */
[C---:B----4-:R-:W-:Y:S02]  /*13f50*/  FMUL R43, R16.reuse, R12 ;  /* 0x0000000c102b7220 */ /* 0x050fe40000400000 */
[----:B------:R-:W3:Y:S01]  /*13f60*/  LDL.LU R12, [R1+0x2cc] ;  /* 0x0002cc00010c7983 */ /* 0x000ee20000300800 */
[----:B-----5:R-:W-:-:S03]  /*13f70*/  FMUL R42, R16, R11 ;  /* 0x0000000b102a7220 */ /* 0x020fc60000400000 */
[----:B------:R-:W4:Y:S01]  /*13f80*/  LDL.LU R11, [R1+0x2d0] ;  /* 0x0002d000010b7983 */ /* 0x000f220000300800 */
[----:B--2---:R-:W-:-:S03]  /*13f90*/  FMUL R41, R16, R10 ;  /* 0x0000000a10297220 */ /* 0x004fc60000400000 */
[----:B------:R-:W2:Y:S01]  /*13fa0*/  LDL.LU R10, [R1+0x2d4] ;  /* 0x0002d400010a7983 */ /* 0x000ea20000300800 */
[----:B------:R-:W-:-:S03]  /*13fb0*/  FMUL R39, R16, R8 ;  /* 0x0000000810277220 */ /* 0x000fc60000400000 */
[----:B------:R-:W5:Y:S01]  /*13fc0*/  LDL.LU R8, [R1+0x2d8] ;  /* 0x0002d80001087983 */ /* 0x000f620000300800 */
[----:B------:R-:W-:-:S03]  /*13fd0*/  FMUL R38, R16, R21 ;  /* 0x0000001510267220 */ /* 0x000fc60000400000 */
[----:B------:R-:W5:Y:S01]  /*13fe0*/  LDL.LU R21, [R1+0x2dc] ;  /* 0x0002dc0001157983 */ /* 0x000f620000300800 */
[--C-:B------:R-:W-:Y:S02]  /*13ff0*/  HADD2.F32 R5, -RZ, R4.reuse.H0_H0 ;  /* 0x20000004ff057230 */ /* 0x100fe40000004100 */
[----:B------:R-:W-:-:S05]  /*14000*/  HADD2.F32 R4, -RZ, R4.H1_H1 ;  /* 0x30000004ff047230 */ /* 0x000fca0000004100 */
[C---:B------:R-:W-:Y:S01]  /*14010*/  FFMA R43, R2.reuse, R4, R43 ;  /* 0x00000004022b7223 */ /* 0x040fe2000000002b */
[----:B------:R-:W-:Y:S01]  /*14020*/  F2FP.F16.E4M3.UNPACK_B R4, R7.H1 ;  /* 0x00000007ff04723e */ /* 0x000fe200030006ff */
[----:B------:R-:W-:-:S04]  /*14030*/  FFMA R44, R2, R5, R44 ;  /* 0x00000005022c7223 */ /* 0x000fc8000000002c */
[--C-:B------:R-:W-:Y:S02]  /*14040*/  HADD2.F32 R5, -RZ, R4.reuse.H0_H0 ;  /* 0x20000004ff057230 */ /* 0x100fe40000004100 */
[----:B------:R-:W-:-:S05]  /*14050*/  HADD2.F32 R4, -RZ, R4.H1_H1 ;  /* 0x30000004ff047230 */ /* 0x000fca0000004100 */
[C---:B------:R-:W-:Y:S01]  /*14060*/  FFMA R41, R2.reuse, R4, R41 ;  /* 0x0000000402297223 */ /* 0x040fe20000000029 */
[----:B------:R-:W-:Y:S01]  /*14070*/  F2FP.F16.E4M3.UNPACK_B R4, R6 ;  /* 0x00000006ff04723e */ /* 0x000fe200020006ff */
[----:B------:R-:W-:-:S04]  /*14080*/  FFMA R42, R2, R5, R42 ;  /* 0x00000005022a7223 */ /* 0x000fc8000000002a */
[--C-:B------:R-:W-:Y:S02]  /*14090*/  HADD2.F32 R5, -RZ, R4.reuse.H0_H0 ;  /* 0x20000004ff057230 */ /* 0x100fe40000004100 */
[----:B------:R-:W-:Y:S02]  /*140a0*/  HADD2.F32 R4, -RZ, R4.H1_H1 ;  /* 0x30000004ff047230 */ /* 0x000fe40000004100 */
[----:B------:R-:W-:-:S03]  /*140b0*/  FMUL R40, R16, R22 ;  /* 0x0000001610287220 */ /* 0x000fc60000400000 */
[C---:B------:R-:W-:Y:S01]  /*140c0*/  FFMA R39, R2.reuse, R4, R39 ;  /* 0x0000000402277223 */ /* 0x040fe20000000027 */
[----:B------:R-:W-:Y:S01]  /*140d0*/  F2FP.F16.E4M3.UNPACK_B R4, R6.H1 ;  /* 0x00000006ff04723e */ /* 0x000fe200030006ff */
[----:B------:R-:W-:Y:S01]  /*140e0*/  FFMA R40, R2, R5, R40 ;  /* 0x0000000502287223 */ /* 0x000fe20000000028 */
[----:B------:R-:W-:-:S03]  /*140f0*/  FMUL R37, R16, R20 ;  /* 0x0000001410257220 */ /* 0x000fc60000400000 */
[--C-:B------:R-:W-:Y:S02]  /*14100*/  HADD2.F32 R5, -RZ, R4.reuse.H0_H0 ;  /* 0x20000004ff057230 */ /* 0x100fe40000004100 */
[----:B------:R-:W-:-:S05]  /*14110*/  HADD2.F32 R4, -RZ, R4.H1_H1 ;  /* 0x30000004ff047230 */ /* 0x000fca0000004100 */
[C---:B------:R-:W-:Y:S01]  /*14120*/  FFMA R37, R2.reuse, R4, R37 ;  /* 0x0000000402257223 */ /* 0x040fe20000000025 */
[----:B------:R-:W-:Y:S01]  /*14130*/  F2FP.F16.E4M3.UNPACK_B R4, R3 ;  /* 0x00000003ff04723e */ /* 0x000fe200020006ff */
[----:B------:R-:W-:Y:S01]  /*14140*/  FFMA R38, R2, R5, R38 ;  /* 0x0000000502267223 */ /* 0x000fe20000000026 */
[----:B------:R-:W-:-:S03]  /*14150*/  FMUL R35, R16, R14 ;  /* 0x0000000e10237220 */ /* 0x000fc60000400000 */
[--C-:B------:R-:W-:Y:S02]  /*14160*/  HADD2.F32 R5, -RZ, R4.reuse.H0_H0 ;  /* 0x20000004ff057230 */ /* 0x100fe40000004100 */
[----:B------:R-:W-:Y:S02]  /*14170*/  HADD2.F32 R4, -RZ, R4.H1_H1 ;  /* 0x30000004ff047230 */ /* 0x000fe40000004100 */
[----:B------:R-:W-:-:S03]  /*14180*/  FMUL R36, R16, R15 ;  /* 0x0000000f10247220 */ /* 0x000fc60000400000 */
[C---:B------:R-:W-:Y:S01]  /*14190*/  FFMA R35, R2.reuse, R4, R35 ;  /* 0x0000000402237223 */ /* 0x040fe20000000023 */
[----:B------:R-:W-:Y:S01]  /*141a0*/  F2FP.F16.E4M3.UNPACK_B R4, R3.H1 ;  /* 0x00000003ff04723e */ /* 0x000fe200030006ff */
[----:B------:R-:W-:-:S04]  /*141b0*/  FFMA R36, R2, R5, R36 ;  /* 0x0000000502247223 */ /* 0x000fc80000000024 */
[--C-:B------:R-:W-:Y:S02]  /*141c0*/  HADD2.F32 R5, -RZ, R4.reuse.H0_H0 ;  /* 0x20000004ff057230 */ /* 0x100fe40000004100 */
[----:B------:R-:W-:Y:S02]  /*141d0*/  HADD2.F32 R4, -RZ, R4.H1_H1 ;  /* 0x30000004ff047230 */ /* 0x000fe40000004100 */
[----:B------:R-:W-:-:S04]  /*141e0*/  FMUL R33, R16, R13 ;  /* 0x0000000d10217220 */ /* 0x000fc80000400000 */
[----:B------:R-:W-:Y:S01]  /*141f0*/  FFMA R33, R2, R5, R33 ;  /* 0x0000000502217223 */ /* 0x000fe20000000021 */
[----:B------:R-:W-:Y:S01]  /*14200*/  FFMA.SAT R13, -R41, R45, 0.5 ;  /* 0x3f000000290d7423 */ /* 0x000fe2000000212d */
[----:B---3--:R-:W-:-:S04]  /*14210*/  FMUL R32, R16, R12 ;  /* 0x0000000c10207220 */ /* 0x008fc80000400000 */
[----:B------:R-:W-:Y:S01]  /*14220*/  FFMA R32, R2, R4, R32 ;  /* 0x0000000402207223 */ /* 0x000fe20000000020 */
[----:B------:R-:W-:Y:S01]  /*14230*/  F2FP.F16.E4M3.UNPACK_B R4, R0 ;  /* 0x00000000ff04723e */ /* 0x000fe200020006ff */
[----:B--2---:R-:W-:-:S04]  /*14240*/  FMUL R29, R16, R10 ;  /* 0x0000000a101d7220 */ /* 0x004fc80000400000 */
[--C-:B------:R-:W-:Y:S02]  /*14250*/  HADD2.F32 R5, -RZ, R4.reuse.H0_H0 ;  /* 0x20000004ff057230 */ /* 0x100fe40000004100 */
[----:B------:R-:W-:Y:S02]  /*14260*/  HADD2.F32 R4, -RZ, R4.H1_H1 ;  /* 0x30000004ff047230 */ /* 0x000fe40000004100 */
[----:B----4-:R-:W-:-:S03]  /*14270*/  FMUL R30, R16, R11 ;  /* 0x0000000b101e7220 */ /* 0x010fc60000400000 */
[----:B------:R-:W-:Y:S01]  /*14280*/  FFMA R29, R2, R4, R29 ;  /* 0x00000004021d7223 */ /* 0x000fe2000000001d */
[----:B------:R-:W-:Y:S01]  /*14290*/  F2FP.F16.E4M3.UNPACK_B R4, R0.H1 ;  /* 0x00000000ff04723e */ /* 0x000fe200030006ff */
[----:B------:R-:W-:Y:S01]  /*142a0*/  FFMA.SAT R10, -R44, R45, 0.5 ;  /* 0x3f0000002c0a7423 */ /* 0x000fe2000000212d */
[----:B------:R-:W-:Y:S01]  /*142b0*/  FFMA R30, R2, R5, R30 ;  /* 0x00000005021e7223 */ /* 0x000fe2000000001e */
[----:B-----5:R-:W-:Y:S02]  /*142c0*/  FMUL R34, R16, R8 ;  /* 0x0000000810227220 */ /* 0x020fe40000400000 */
[----:B------:R-:W-:Y:S02]  /*142d0*/  HADD2.F32 R5, -RZ, R4.H0_H0 ;  /* 0x20000004ff057230 */ /* 0x000fe40000004100 */
[----:B------:R-:W-:-:S03]  /*142e0*/  FFMA.RM R10, R10, R46, 12582913 ;  /* 0x4b4000010a0a7423 */ /* 0x000fc6000000402e */
[----:B------:R-:W-:Y:S01]  /*142f0*/  FFMA R34, R2, R5, R34 ;  /* 0x0000000502227223 */ /* 0x000fe20000000022 */
[----:B------:R-:W-:Y:S01]  /*14300*/  FADD R5, R10, -12583039 ;  /* 0xcb40007f0a057421 */ /* 0x000fe20000000000 */
[----:B------:R-:W-:-:S03]  /*14310*/  FFMA.SAT R8, -R43, R45, 0.5 ;  /* 0x3f0000002b087423 */ /* 0x000fc6000000212d */
[----:B------:R-:W-:Y:S01]  /*14320*/  FFMA R5, -R44, 1.4426950216293334961, -R5 ;  /* 0x3fb8aa3b2c057823 */ /* 0x000fe20000000905 */
[----:B------:R-:W-:-:S03]  /*14330*/  FFMA.RM R8, R8, R46, 12582913 ;  /* 0x4b40000108087423 */ /* 0x000fc6000000402e */
[----:B------:R-:W-:Y:S01]  /*14340*/  FFMA R11, -R44, 1.925963033500011079e-08, R5 ;  /* 0x32a570602c0b7823 */ /* 0x000fe20000000105 */
[----:B------:R-:W-:Y:S01]  /*14350*/  FFMA.SAT R5, -R42, R45, 0.5 ;  /* 0x3f0000002a057423 */ /* 0x000fe2000000212d */
[----:B------:R-:W-:-:S03]  /*14360*/  FADD R12, R8, -12583039 ;  /* 0xcb40007f080c7421 */ /* 0x000fc60000000000 */
[----:B------:R-:W-:Y:S01]  /*14370*/  FFMA.RM R5, R5, R46, 12582913 ;  /* 0x4b40000105057423 */ /* 0x000fe2000000402e */
[C---:B------:R-:W-:Y:S01]  /*14380*/  FFMA R12, -R43.reuse, 1.4426950216293334961, -R12 ;  /* 0x3fb8aa3b2b0c7823 */ /* 0x040fe2000000090c */
[----:B------:R1:W2:Y:S03]  /*14390*/  MUFU.EX2 R20, R11 ;  /* 0x0000000b00147308 */ /* 0x0002a60000000800 */
[----:B------:R-:W-:Y:S01]  /*143a0*/  FFMA R14, -R43, 1.925963033500011079e-08, R12 ;  /* 0x32a570602b0e7823 */ /* 0x000fe2000000010c */
[----:B-1----:R-:W-:-:S04]  /*143b0*/  FADD R11, R5, -12583039 ;  /* 0xcb40007f050b7421 */ /* 0x002fc80000000000 */
[----:B------:R-:W-:Y:S01]  /*143c0*/  FFMA R12, -R42, 1.4426950216293334961, -R11 ;  /* 0x3fb8aa3b2a0c7823 */ /* 0x000fe2000000090b */
[----:B------:R-:W-:-:S03]  /*143d0*/  FFMA.RM R11, R13, R46, 12582913 ;  /* 0x4b4000010d0b7423 */ /* 0x000fc6000000402e */
[----:B------:R-:W-:Y:S01]  /*143e0*/  FFMA R13, -R42, 1.925963033500011079e-08, R12 ;  /* 0x32a570602a0d7823 */ /* 0x000fe2000000010c */
[----:B------:R-:W-:Y:S01]  /*143f0*/  FADD R12, R11, -12583039 ;  /* 0xcb40007f0b0c7421 */ /* 0x000fe20000000000 */
[----:B------:R-:W-:Y:S03]  /*14400*/  MUFU.EX2 R15, R14 ;  /* 0x0000000e000f7308 */ /* 0x000fe60000000800 */
[----:B------:R-:W-:-:S05]  /*14410*/  FFMA R12, -R41, 1.4426950216293334961, -R12 ;  /* 0x3fb8aa3b290c7823 */ /* 0x000fca000000090c */
[----:B------:R1:W-:Y:S02]  /*14420*/  MUFU.EX2 R14, R13 ;  /* 0x0000000d000e7308 */ /* 0x0003e40000000800 */
[----:B-1----:R-:W-:Y:S02]  /*14430*/  HADD2.F32 R13, -RZ, R4.H1_H1 ;  /* 0x30000004ff0d7230 */ /* 0x002fe40000004100 */
[----:B------:R-:W-:Y:S01]  /*14440*/  FFMA R4, -R41, 1.925963033500011079e-08, R12 ;  /* 0x32a5706029047823 */ /* 0x000fe2000000010c */
[----:B------:R-:W-:-:S05]  /*14450*/  SHF.L.U32 R10, R10, 0x17, RZ ;  /* 0x000000170a0a7819 */ /* 0x000fca00000006ff */
[----:B------:R-:W1:Y:S01]  /*14460*/  MUFU.EX2 R4, R4 ;  /* 0x0000000400047308 */ /* 0x000e620000000800 */
[----:B------:R-:W-:Y:S01]  /*14470*/  SHF.L.U32 R27, R5, 0x17, RZ ;  /* 0x00000017051b7819 */ /* 0x000fe200000006ff */
[----:B--2---:R-:W-:Y:S01]  /*14480*/  FFMA R5, R10, R20, 1 ;  /* 0x3f8000000a057423 */ /* 0x004fe20000000014 */
[----:B------:R-:W-:Y:S01]  /*14490*/  FFMA.SAT R10, -R40, R45, 0.5 ;  /* 0x3f000000280a7423 */ /* 0x000fe2000000212d */
[----:B------:R-:W-:-:S03]  /*144a0*/  SHF.L.U32 R26, R11, 0x17, RZ ;  /* 0x000000170b1a7819 */ /* 0x000fc600000006ff */
[----:B------:R-:W-:Y:S02]  /*144b0*/  FFMA.RM R10, R10, R46, 12582913 ;  /* 0x4b4000010a0a7423 */ /* 0x000fe4000000402e */
[----:B-1----:R-:W-:Y:S02]  /*144c0*/  FFMA R26, R26, R4, 1 ;  /* 0x3f8000001a1a7423 */ /* 0x002fe40000000004 */
[----:B------:R-:W-:-:S04]  /*144d0*/  FADD R4, R10, -12583039 ;  /* 0xcb40007f0a047421 */ /* 0x000fc80000000000 */
[----:B------:R-:W-:Y:S01]  /*144e0*/  FFMA R4, -R40, 1.4426950216293334961, -R4 ;  /* 0x3fb8aa3b28047823 */ /* 0x000fe20000000904 */
[----:B------:R-:W-:-:S03]  /*144f0*/  SHF.L.U32 R28, R8, 0x17, RZ ;  /* 0x00000017081c7819 */ /* 0x000fc600000006ff */
[----:B------:R-:W-:Y:S01]  /*14500*/  FFMA R11, -R40, 1.925963033500011079e-08, R4 ;  /* 0x32a57060280b7823 */ /* 0x000fe20000000104 */
[-C--:B------:R-:W-:Y:S01]  /*14510*/  FFMA.SAT R4, -R38, R45.reuse, 0.5 ;  /* 0x3f00000026047423 */ /* 0x080fe2000000212d */
[----:B------:R-:W-:-:S03]  /*14520*/  FFMA.SAT R8, -R39, R45, 0.5 ;  /* 0x3f00000027087423 */ /* 0x000fc6000000212d */
[-C--:B------:R-:W-:Y:S01]  /*14530*/  FFMA.RM R4, R4, R46.reuse, 12582913 ;  /* 0x4b40000104047423 */ /* 0x080fe2000000402e */
[----:B------:R-:W-:Y:S01]  /*14540*/  FFMA.RM R8, R8, R46, 12582913 ;  /* 0x4b40000108087423 */ /* 0x000fe2000000402e */
[----:B------:R-:W-:Y:S02]  /*14550*/  FFMA R28, R28, R15, 1 ;  /* 0x3f8000001c1c7423 */ /* 0x000fe4000000000f */
[----:B------:R1:W2:Y:S01]  /*14560*/  MUFU.EX2 R15, R11 ;  /* 0x0000000b000f7308 */ /* 0x0002a20000000800 */
[----:B------:R-:W-:Y:S01]  /*14570*/  SHF.L.U32 R23, R4, 0x17, RZ ;  /* 0x0000001704177819 */ /* 0x000fe200000006ff */
[----:B------:R-:W-:Y:S01]  /*14580*/  FADD R12, R8, -12583039 ;  /* 0xcb40007f080c7421 */ /* 0x000fe20000000000 */
[----:B------:R-:W-:Y:S01]  /*14590*/  FMUL R31, R16, R21 ;  /* 0x00000015101f7220 */ /* 0x000fe20000400000 */
[----:B-1----:R-:W-:Y:S01]  /*145a0*/  FADD R11, R4, -12583039 ;  /* 0xcb40007f040b7421 */ /* 0x002fe20000000000 */
[----:B------:R-:W-:Y:S01]  /*145b0*/  FFMA.SAT R4, -R36, R45, 0.5 ;  /* 0x3f00000024047423 */ /* 0x000fe2000000212d */
[----:B------:R-:W-:Y:S01]  /*145c0*/  FFMA R12, -R39, 1.4426950216293334961, -R12 ;  /* 0x3fb8aa3b270c7823 */ /* 0x000fe2000000090c */
[----:B------:R-:W-:-:S02]  /*145d0*/  FFMA R31, R2, R13, R31 ;  /* 0x0000000d021f7223 */ /* 0x000fc4000000001f */
[----:B------:R-:W-:Y:S01]  /*145e0*/  FFMA.RM R4, R4, R46, 12582913 ;  /* 0x4b40000104047423 */ /* 0x000fe2000000402e */
[-C--:B------:R-:W-:Y:S01]  /*145f0*/  FFMA.SAT R13, -R37, R45.reuse, 0.5 ;  /* 0x3f000000250d7423 */ /* 0x080fe2000000212d */
[----:B------:R-:W-:Y:S01]  /*14600*/  FFMA R27, R27, R14, 1 ;  /* 0x3f8000001b1b7423 */ /* 0x000fe2000000000e */
[----:B------:R-:W-:Y:S01]  /*14610*/  SHF.L.U32 R25, R10, 0x17, RZ ;  /* 0x000000170a197819 */ /* 0x000fe200000006ff */
[----:B------:R-:W-:Y:S01]  /*14620*/  FFMA R14, -R39, 1.925963033500011079e-08, R12 ;  /* 0x32a57060270e7823 */ /* 0x000fe2000000010c */
[----:B------:R-:W-:Y:S01]  /*14630*/  SHF.L.U32 R24, R8, 0x17, RZ ;  /* 0x0000001708187819 */ /* 0x000fe200000006ff */
[----:B------:R-:W-:Y:S01]  /*14640*/  FADD R10, R4, -12583039 ;  /* 0xcb40007f040a7421 */ /* 0x000fe20000000000 */
[-C--:B------:R-:W-:Y:S01]  /*14650*/  FFMA.SAT R8, -R35, R45.reuse, 0.5 ;  /* 0x3f00000023087423 */ /* 0x080fe2000000212d */
[----:B------:R-:W-:Y:S01]  /*14660*/  FFMA R12, -R38, 1.4426950216293334961, -R11 ;  /* 0x3fb8aa3b260c7823 */ /* 0x000fe2000000090b */
[----:B------:R-:W-:Y:S01]  /*14670*/  SHF.L.U32 R21, R4, 0x17, RZ ;  /* 0x0000001704157819 */ /* 0x000fe200000006ff */
[-C--:B------:R-:W-:Y:S01]  /*14680*/  FFMA.RM R11, R13, R46.reuse, 12582913 ;  /* 0x4b4000010d0b7423 */ /* 0x080fe2000000402e */
[----:B------:R-:W-:Y:S01]  /*14690*/  FFMA.SAT R4, -R33, R45, 0.5 ;  /* 0x3f00000021047423 */ /* 0x000fe2000000212d */
[----:B------:R-:W-:Y:S01]  /*146a0*/  FFMA R10, -R36, 1.4426950216293334961, -R10 ;  /* 0x3fb8aa3b240a7823 */ /* 0x000fe2000000090a */
[-C--:B------:R-:W-:Y:S01]  /*146b0*/  FFMA.RM R8, R8, R46.reuse, 12582913 ;  /* 0x4b40000108087423 */ /* 0x080fe2000000402e */
[----:B------:R-:W-:Y:S01]  /*146c0*/  FFMA R13, -R38, 1.925963033500011079e-08, R12 ;  /* 0x32a57060260d7823 */ /* 0x000fe2000000010c */
[----:B------:R-:W-:Y:S01]  /*146d0*/  FFMA.RM R4, R4, R46, 12582913 ;  /* 0x4b40000104047423 */ /* 0x000fe2000000402e */
[C---:B------:R-:W-:Y:S01]  /*146e0*/  FADD R12, R11.reuse, -12583039 ;  /* 0xcb40007f0b0c7421 */ /* 0x040fe20000000000 */
[----:B------:R-:W-:Y:S01]  /*146f0*/  SHF.L.U32 R22, R11, 0x17, RZ ;  /* 0x000000170b167819 */ /* 0x000fe200000006ff */
[----:B------:R-:W-:Y:S01]  /*14700*/  FFMA R11, -R36, 1.925963033500011079e-08, R10 ;  /* 0x32a57060240b7823 */ /* 0x000fe2000000010a */
[C---:B------:R-:W-:Y:S01]  /*14710*/  FADD R10, R8.reuse, -12583039 ;  /* 0xcb40007f080a7421 */ /* 0x040fe20000000000 */
[----:B------:R-:W-:Y:S01]  /*14720*/  SHF.L.U32 R20, R8, 0x17, RZ ;  /* 0x0000001708147819 */ /* 0x000fe200000006ff */
[----:B------:R-:W-:-:S04]  /*14730*/  FADD R8, R4, -12583039 ;  /* 0xcb40007f04087421 */ /* 0x000fc80000000000 */
[----:B------:R-:W-:-:S04]  /*14740*/  FFMA R8, -R33, 1.4426950216293334961, -R8 ;  /* 0x3fb8aa3b21087823 */ /* 0x000fc80000000908 */
[----:B------:R-:W-:-:S06]  /*14750*/  FFMA R8, -R33, 1.925963033500011079e-08, R8 ;  /* 0x32a5706021087823 */ /* 0x000fcc0000000108 */
[----:B------:R-:W1:Y:S01]  /*14760*/  MUFU.EX2 R8, R8 ;  /* 0x0000000800087308 */ /* 0x000e620000000800 */
[----:B--2---:R-:W-:Y:S01]  /*14770*/  FFMA R25, R25, R15, 1 ;  /* 0x3f80000019197423 */ /* 0x004fe2000000000f */
[----:B------:R-:W-:Y:S01]  /*14780*/  SHF.L.U32 R15, R4, 0x17, RZ ;  /* 0x00000017040f7819 */ /* 0x000fe200000006ff */
[----:B------:R-:W-:-:S04]  /*14790*/  FFMA.SAT R4, -R32, R45, 0.5 ;  /* 0x3f00000020047423 */ /* 0x000fc8000000212d */
[----:B------:R-:W-:Y:S01]  /*147a0*/  FFMA.RM R4, R4, R46, 12582913 ;  /* 0x4b40000104047423 */ /* 0x000fe2000000402e */
[----:B------:R-:W2:Y:S01]  /*147b0*/  MUFU.EX2 R14, R14 ;  /* 0x0000000e000e7308 */ /* 0x000ea20000000800 */
[----:B-1----:R-:W-:Y:S02]  /*147c0*/  FFMA R15, R15, R8, 1 ;  /* 0x3f8000000f0f7423 */ /* 0x002fe40000000008 */
        /* <DEDUP_REMOVED lines=16> */
[----:B------:R-:W-:Y:S01]  /*148d0*/  FFMA.SAT R4, -R29, R45, 0.5 ;  /* 0x3f0000001d047423 */ /* 0x000fe2000000212d */
[----:B------:R-:W-:-:S03]  /*148e0*/  FFMA R12, -R37, 1.4426950216293334961, -R12 ;  /* 0x3fb8aa3b250c7823 */ /* 0x000fc6000000090c */
[----:B------:R-:W-:Y:S01]  /*148f0*/  FFMA.RM R4, R4, R46, 12582913 ;  /* 0x4b40000104047423 */ /* 0x000fe2000000402e */
[----:B------:R-:W-:Y:S01]  /*14900*/  FFMA R12, -R37, 1.925963033500011079e-08, R12 ;  /* 0x32a57060250c7823 */ /* 0x000fe2000000010c */
[----:B-1----:R-:W-:Y:S02]  /*14910*/  FFMA R13, R13, R8, 1 ;  /* 0x3f8000000d0d7423 */ /* 0x002fe40000000008 */
[----:B------:R-:W-:-:S04]  /*14920*/  FADD R8, R4, -12583039 ;  /* 0xcb40007f04087421 */ /* 0x000fc80000000000 */
[C---:B------:R-:W-:Y:S01]  /*14930*/  FFMA R8, -R29.reuse, 1.4426950216293334961, -R8 ;  /* 0x3fb8aa3b1d087823 */ /* 0x040fe20000000908 */
[----:B------:R-:W1:Y:S03]  /*14940*/  MUFU.EX2 R12, R12 ;  /* 0x0000000c000c7308 */ /* 0x000e660000000800 */
[----:B------:R-:W-:Y:S01]  /*14950*/  FFMA R8, -R29, 1.925963033500011079e-08, R8 ;  /* 0x32a570601d087823 */ /* 0x000fe20000000108 */
[----:B------:R-:W-:-:S04]  /*14960*/  FFMA R10, -R35, 1.4426950216293334961, -R10 ;  /* 0x3fb8aa3b230a7823 */ /* 0x000fc8000000090a */
[----:B------:R-:W-:Y:S01]  /*14970*/  FFMA R10, -R35, 1.925963033500011079e-08, R10 ;  /* 0x32a57060230a7823 */ /* 0x000fe2000000010a */
[----:B------:R-:W2:Y:S08]  /*14980*/  MUFU.EX2 R8, R8 ;  /* 0x0000000800087308 */ /* 0x000eb00000000800 */
[----:B------:R-:W3:Y:S01]  /*14990*/  MUFU.EX2 R10, R10 ;  /* 0x0000000a000a7308 */ /* 0x000ee20000000800 */
[----:B-1----:R-:W-:Y:S01]  /*149a0*/  FFMA R22, R22, R12, 1 ;  /* 0x3f80000016167423 */ /* 0x002fe2000000000c */
[----:B------:R-:W-:Y:S01]  /*149b0*/  SHF.L.U32 R12, R4, 0x17, RZ ;  /* 0x00000017040c7819 */ /* 0x000fe200000006ff */
[----:B------:R-:W-:-:S04]  /*149c0*/  FFMA.SAT R4, -R31, R45, 0.5 ;  /* 0x3f0000001f047423 */ /* 0x000fc8000000212d */
[----:B--2---:R-:W-:Y:S01]  /*149d0*/  FFMA R12, R12, R8, 1 ;  /* 0x3f8000000c0c7423 */ /* 0x004fe20000000008 */
[----:B------:R-:W-:-:S04]  /*149e0*/  FFMA.SAT R8, -R34, R45, 0.5 ;  /* 0x3f00000022087423 */ /* 0x000fc8000000212d */
[----:B------:R-:W-:Y:S01]  /*149f0*/  FFMA.RM R8, R8, R46, 12582913 ;  /* 0x4b40000108087423 */ /* 0x000fe2000000402e */
[----:B---3--:R-:W-:Y:S01]  /*14a00*/  FFMA R20, R20, R10, 1 ;  /* 0x3f80000014147423 */ /* 0x008fe2000000000a */
[----:B------:R-:W-:Y:S02]  /*14a10*/  FFMA.RM R10, R4, R46, 12582913 ;  /* 0x4b400001040a7423 */ /* 0x000fe4000000402e */
[----:B------:R-:W-:-:S04]  /*14a20*/  FADD R4, R8, -12583039 ;  /* 0xcb40007f08047421 */ /* 0x000fc80000000000 */
[C---:B------:R-:W-:Y:S01]  /*14a30*/  FFMA R4, -R34.reuse, 1.4426950216293334961, -R4 ;  /* 0x3fb8aa3b22047823 */ /* 0x040fe20000000904 */
[----:B------:R-:W1:Y:S03]  /*14a40*/  MUFU.EX2 R11, R11 ;  /* 0x0000000b000b7308 */ /* 0x000e660000000800 */
[----:B------:R-:W-:-:S06]  /*14a50*/  FFMA R4, -R34, 1.925963033500011079e-08, R4 ;  /* 0x32a5706022047823 */ /* 0x000fcc0000000104 */
[----:B------:R-:W2:Y:S01]  /*14a60*/  MUFU.EX2 R4, R4 ;  /* 0x0000000400047308 */ /* 0x000ea20000000800 */
[----:B-1----:R-:W-:Y:S01]  /*14a70*/  FFMA R21, R21, R11, 1 ;  /* 0x3f80000015157423 */ /* 0x002fe2000000000b */
[----:B------:R-:W-:-:S05]  /*14a80*/  SHF.L.U32 R11, R8, 0x17, RZ ;  /* 0x00000017080b7819 */ /* 0x000fca00000006ff */
[----:B--2---:R-:W-:Y:S01]  /*14a90*/  FFMA R11, R11, R4, 1 ;  /* 0x3f8000000b0b7423 */ /* 0x004fe20000000004 */
[----:B------:R-:W-:-:S04]  /*14aa0*/  FADD R4, R10, -12583039 ;  /* 0xcb40007f0a047421 */ /* 0x000fc80000000000 */
[----:B------:R-:W-:-:S04]  /*14ab0*/  FFMA R4, -R31, 1.4426950216293334961, -R4 ;  /* 0x3fb8aa3b1f047823 */ /* 0x000fc80000000904 */
[----:B------:R-:W-:-:S06]  /*14ac0*/  FFMA R4, -R31, 1.925963033500011079e-08, R4 ;  /* 0x32a570601f047823 */ /* 0x000fcc0000000104 */
[----:B------:R-:W1:Y:S01]  /*14ad0*/  MUFU.EX2 R4, R4 ;  /* 0x0000000400047308 */ /* 0x000e620000000800 */
[----:B------:R-:W-:-:S05]  /*14ae0*/  SHF.L.U32 R10, R10, 0x17, RZ ;  /* 0x000000170a0a7819 */ /* 0x000fca00000006ff */
[----:B-1----:R-:W-:Y:S01]  /*14af0*/  FFMA R10, R10, R4, 1 ;  /* 0x3f8000000a0a7423 */ /* 0x002fe20000000004 */
[----:B------:R-:W-:-:S04]  /*14b00*/  IADD3 R4, R5, 0x1800000, RZ ;  /* 0x0180000005047810 */ /* 0x000fc80007ffe0ff */
[----:B------:R-:W-:-:S04]  /*14b10*/  LOP3.LUT R4, R4, 0x7f800000, RZ, 0xc0, !PT ;  /* 0x7f80000004047812 */ /* 0x000fc800078ec0ff */
[----:B------:R-:W-:Y:S01]  /*14b20*/  ISETP.GT.U32.AND P2, PT, R4, 0x1ffffff, PT ;  /* 0x01ffffff0400780c */ /* 0x000fe20003f44070 */
[----:B------:R-:W-:-:S12]  /*14b30*/  BSSY B1, `(.L_x_113) ;  /* 0x000000a000017945 */ /* 0x000fd80003800000 */
[----:B------:R-:W-:Y:S05]  /*14b40*/  @P2 BRA `(.L_x_114) ;  /* 0x0000000000102947 */ /* 0x000fea0003800000 */
[----:B------:R-:W-:-:S07]  /*14b50*/  MOV R4, 0x14b70 ;  /* 0x00014b7000047802 */ /* 0x000fce0000000f00 */
[----:B------:R-:W-:Y:S05]  /*14b60*/  CALL.REL.NOINC `($__internal_0_$__cuda_sm20_rcp_rn_f32_slowpath) ;  /* 0x0000024400607944 */ /* 0x000fea0003c00000 */
[----:B------:R-:W-:Y:S01]  /*14b70*/  MOV R45, R8 ;  /* 0x00000008002d7202 */ /* 0x000fe20000000f00 */
[----:B------:R-:W-:Y:S06]  /*14b80*/  BRA `(.L_x_115) ;  /* 0x0000000000107947 */ /* 0x000fec0003800000 */
.L_x_114:
[----:B------:R-:W1:Y:S02]  /*14b90*/  MUFU.RCP R45, R5 ;  /* 0x00000005002d7308 */ /* 0x000e640000001000 */
[----:B-1----:R-:W-:-:S04]  /*14ba0*/  FFMA R5, R5, R45, -1 ;  /* 0xbf80000005057423 */ /* 0x002fc8000000002d */
[----:B------:R-:W-:-:S04]  /*14bb0*/  FADD.FTZ R5, -R5, -RZ ;  /* 0x800000ff05057221 */ /* 0x000fc80000010100 */
[----:B------:R-:W-:-:S07]  /*14bc0*/  FFMA R45, R45, R5, R45 ;  /* 0x000000052d2d7223 */ /* 0x000fce000000002d */
.L_x_115:
[----:B------:R-:W-:Y:S05]  /*14bd0*/  BSYNC B1 ;  /* 0x0000000000017941 */ /* 0x000fea0003800000 */
.L_x_113:
[----:B------:R-:W-:Y:S01]  /*14be0*/  IADD3 R4, R28, 0x1800000, RZ ;  /* 0x018000001c047810 */ /* 0x000fe20007ffe0ff */
[----:B------:R-:W-:Y:S03]  /*14bf0*/  BSSY B1, `(.L_x_116) ;  /* 0x000000d000017945 */ /* 0x000fe60003800000 */
[----:B------:R-:W-:-:S04]  /*14c00*/  LOP3.LUT R4, R4, 0x7f800000, RZ, 0xc0, !PT ;  /* 0x7f80000004047812 */ /* 0x000fc800078ec0ff */
[----:B------:R-:W-:-:S13]  /*14c10*/  ISETP.GT.U32.AND P2, PT, R4, 0x1ffffff, PT ;  /* 0x01ffffff0400780c */ /* 0x000fda0003f44070 */
[----:B------:R-:W-:Y:S05]  /*14c20*/  @P2 BRA `(.L_x_117) ;  /* 0x0000000000142947 */ /* 0x000fea0003800000 */
[----:B------:R-:W-:Y:S02]  /*14c30*/  MOV R5, R28 ;  /* 0x0000001c00057202 */ /* 0x000fe40000000f00 */
[----:B------:R-:W-:-:S07]  /*14c40*/  MOV R4, 0x14c60 ;  /* 0x00014c6000047802 */ /* 0x000fce0000000f00 */
[----:B------:R-:W-:Y:S05]  /*14c50*/  CALL.REL.NOINC `($__internal_0_$__cuda_sm20_rcp_rn_f32_slowpath) ;  /* 0x0000024400247944 */ /* 0x000fea0003c00000 */
[----:B------:R-:W-:Y:S01]  /*14c60*/  MOV R28, R8 ;  /* 0x00000008001c7202 */ /* 0x000fe20000000f00 */
[----:B------:R-:W-:Y:S06]  /*14c70*/  BRA `(.L_x_118) ;  /* 0x0000000000107947 */ /* 0x000fec0003800000 */
.L_x_117:
[----:B------:R-:W1:Y:S02]  /*14c80*/  MUFU.RCP R4, R28 ;  /* 0x0000001c00047308 */ /* 0x000e640000001000 */
[----:B-1----:R-:W-:-:S04]  /*14c90*/  FFMA R28, R28, R4, -1 ;  /* 0xbf8000001c1c7423 */ /* 0x002fc80000000004 */
[----:B------:R-:W-:-:S04]  /*14ca0*/  FADD.FTZ R28, -R28, -RZ ;  /* 0x800000ff1c1c7221 */ /* 0x000fc80000010100 */
[----:B------:R-:W-:-:S07]  /*14cb0*/  FFMA R28, R4, R28, R4 ;  /* 0x0000001c041c7223 */ /* 0x000fce0000000004 */
.L_x_118:
[----:B------:R-:W-:Y:S05]  /*14cc0*/  BSYNC B1 ;  /* 0x0000000000017941 */ /* 0x000fea0003800000 */
.L_x_116:
        /* <DEDUP_REMOVED lines=10> */
.L_x_120:
[----:B------:R-:W1:Y:S02]  /*14d70*/  MUFU.RCP R4, R27 ;  /* 0x0000001b00047308 */ /* 0x000e640000001000 */
[----:B-1----:R-:W-:-:S04]  /*14d80*/  FFMA R27, R27, R4, -1 ;  /* 0xbf8000001b1b7423 */ /* 0x002fc80000000004 */
[----:B------:R-:W-:-:S04]  /*14d90*/  FADD.FTZ R27, -R27, -RZ ;  /* 0x800000ff1b1b7221 */ /* 0x000fc80000010100 */
[----:B------:R-:W-:-:S07]  /*14da0*/  FFMA R27, R4, R27, R4 ;  /* 0x0000001b041b7223 */ /* 0x000fce0000000004 */
.L_x_121:
[----:B------:R-:W-:Y:S05]  /*14db0*/  BSYNC B1 ;  /* 0x0000000000017941 */ /* 0x000fea0003800000 */
.L_x_119:
        /* <DEDUP_REMOVED lines=10> */
.L_x_123:
[----:B------:R-:W1:Y:S02]  /*14e60*/  MUFU.RCP R4, R26 ;  /* 0x0000001a00047308 */ /* 0x000e640000001000 */
[----:B-1----:R-:W-:-:S04]  /*14e70*/  FFMA R26, R26, R4, -1 ;  /* 0xbf8000001a1a7423 */ /* 0x002fc80000000004 */
[----:B------:R-:W-:-:S04]  /*14e80*/  FADD.FTZ R26, -R26, -RZ ;  /* 0x800000ff1a1a7221 */ /* 0x000fc80000010100 */
[----:B------:R-:W-:-:S07]  /*14e90*/  FFMA R26, R4, R26, R4 ;  /* 0x0000001a041a7223 */ /* 0x000fce0000000004 */
.L_x_124:
[----:B------:R-:W-:Y:S05]  /*14ea0*/  BSYNC B1 ;  /* 0x0000000000017941 */ /* 0x000fea0003800000 */
.L_x_122:
        /* <DEDUP_REMOVED lines=10> */
.L_x_126:
[----:B------:R-:W1:Y:S02]  /*14f50*/  MUFU.RCP R4, R25 ;  /* 0x0000001900047308 */ /* 0x000e640000001000 */
[----:B-1----:R-:W-:-:S04]  /*14f60*/  FFMA R25, R25, R4, -1 ;  /* 0xbf80000019197423 */ /* 0x002fc80000000004 */
[----:B------:R-:W-:-:S04]  /*14f70*/  FADD.FTZ R25, -R25, -RZ ;  /* 0x800000ff19197221 */ /* 0x000fc80000010100 */
[----:B------:R-:W-:-:S07]  /*14f80*/  FFMA R25, R4, R25, R4 ;  /* 0x0000001904197223 */ /* 0x000fce0000000004 */
.L_x_127:
[----:B------:R-:W-:Y:S05]  /*14f90*/  BSYNC B1 ;  /* 0x0000000000017941 */ /* 0x000fea0003800000 */
.L_x_125:
        /* <DEDUP_REMOVED lines=10> */
.L_x_129:
[----:B------:R-:W1:Y:S02]  /*15040*/  MUFU.RCP R4, R24 ;  /* 0x0000001800047308 */ /* 0x000e640000001000 */
[----:B-1----:R-:W-:-:S04]  /*15050*/  FFMA R24, R24, R4, -1 ;  /* 0xbf80000018187423 */ /* 0x002fc80000000004 */
[----:B------:R-:W-:-:S04]  /*15060*/  FADD.FTZ R24, -R24, -RZ ;  /* 0x800000ff18187221 */ /* 0x000fc80000010100 */
[----:B------:R-:W-:-:S07]  /*15070*/  FFMA R24, R4, R24, R4 ;  /* 0x0000001804187223 */ /* 0x000fce0000000004 */
.L_x_130:
[----:B------:R-:W-:Y:S05]  /*15080*/  BSYNC B1 ;  /* 0x0000000000017941 */ /* 0x000fea0003800000 */
.L_x_128:
        /* <DEDUP_REMOVED lines=10> */
.L_x_132:
[----:B------:R-:W1:Y:S02]  /*15130*/  MUFU.RCP R4, R23 ;  /* 0x0000001700047308 */ /* 0x000e640000001000 */
[----:B-1----:R-:W-:-:S04]  /*15140*/  FFMA R23, R23, R4, -1 ;  /* 0xbf80000017177423 */ /* 0x002fc80000000004 */
[----:B------:R-:W-:-:S04]  /*15150*/  FADD.FTZ R23, -R23, -RZ ;  /* 0x800000ff17177221 */ /* 0x000fc80000010100 */
[----:B------:R-:W-:-:S07]  /*15160*/  FFMA R23, R4, R23, R4 ;  /* 0x0000001704177223 */ /* 0x000fce0000000004 */
.L_x_133:
[----:B------:R-:W-:Y:S05]  /*15170*/  BSYNC B1 ;  /* 0x0000000000017941 */ /* 0x000fea0003800000 */
.L_x_131:
        /* <DEDUP_REMOVED lines=10> */
.L_x_135:
[----:B------:R-:W1:Y:S02]  /*15220*/  MUFU.RCP R4, R22 ;  /* 0x0000001600047308 */ /* 0x000e640000001000 */
[----:B-1----:R-:W-:-:S04]  /*15230*/  FFMA R22, R22, R4, -1 ;  /* 0xbf80000016167423 */ /* 0x002fc80000000004 */
[----:B------:R-:W-:-:S04]  /*15240*/  FADD.FTZ R22, -R22, -RZ ;  /* 0x800000ff16167221 */ /* 0x000fc80000010100 */
[----:B------:R-:W-:-:S07]  /*15250*/  FFMA R22, R4, R22, R4 ;  /* 0x0000001604167223 */ /* 0x000fce0000000004 */
.L_x_136:
[----:B------:R-:W-:Y:S05]  /*15260*/  BSYNC B1 ;  /* 0x0000000000017941 */ /* 0x000fea0003800000 */
.L_x_134:
        /* <DEDUP_REMOVED lines=10> */
.L_x_138:
[----:B------:R-:W1:Y:S02]  /*15310*/  MUFU.RCP R4, R21 ;  /* 0x0000001500047308 */ /* 0x000e640000001000 */
[----:B-1----:R-:W-:-:S04]  /*15320*/  FFMA R21, R21, R4, -1 ;  /* 0xbf80000015157423 */ /* 0x002fc80000000004 */
[----:B------:R-:W-:-:S04]  /*15330*/  FADD.FTZ R21, -R21, -RZ ;  /* 0x800000ff15157221 */ /* 0x000fc80000010100 */
[----:B------:R-:W-:-:S07]  /*15340*/  FFMA R21, R4, R21, R4 ;  /* 0x0000001504157223 */ /* 0x000fce0000000004 */
.L_x_139:
[----:B------:R-:W-:Y:S05]  /*15350*/  BSYNC B1 ;  /* 0x0000000000017941 */ /* 0x000fea0003800000 */
.L_x_137:
        /* <DEDUP_REMOVED lines=10> */
.L_x_141:
[----:B------:R-:W1:Y:S02]  /*15400*/  MUFU.RCP R4, R20 ;  /* 0x0000001400047308 */ /* 0x000e640000001000 */
[----:B-1----:R-:W-:-:S04]  /*15410*/  FFMA R20, R20, R4, -1 ;  /* 0xbf80000014147423 */ /* 0x002fc80000000004 */
[----:B------:R-:W-:-:S04]  /*15420*/  FADD.FTZ R20, -R20, -RZ ;  /* 0x800000ff14147221 */ /* 0x000fc80000010100 */
[----:B------:R-:W-:-:S07]  /*15430*/  FFMA R20, R4, R20, R4 ;  /* 0x0000001404147223 */ /* 0x000fce0000000004 */
.L_x_142:
[----:B------:R-:W-:Y:S05]  /*15440*/  BSYNC B1 ;  /* 0x0000000000017941 */ /* 0x000fea0003800000 */
.L_x_140:
        /* <DEDUP_REMOVED lines=10> */
.L_x_144:
[----:B------:R-:W1:Y:S02]  /*154f0*/  MUFU.RCP R4, R15 ;  /* 0x0000000f00047308 */ /* 0x000e640000001000 */
[----:B-1----:R-:W-:-:S04]  /*15500*/  FFMA R15, R15, R4, -1 ;  /* 0xbf8000000f0f7423 */ /* 0x002fc80000000004 */
[----:B------:R-:W-:-:S04]  /*15510*/  FADD.FTZ R15, -R15, -RZ ;  /* 0x800000ff0f0f7221 */ /* 0x000fc80000010100 */
[----:B------:R-:W-:-:S07]  /*15520*/  FFMA R15, R4, R15, R4 ;  /* 0x0000000f040f7223 */ /* 0x000fce0000000004 */
.L_x_145:
[----:B------:R-:W-:Y:S05]  /*15530*/  BSYNC B1 ;  /* 0x0000000000017941 */ /* 0x000fea0003800000 */
.L_x_143:
        /* <DEDUP_REMOVED lines=10> */
.L_x_147:
[----:B------:R-:W1:Y:S02]  /*155e0*/  MUFU.RCP R4, R14 ;  /* 0x0000000e00047308 */ /* 0x000e640000001000 */
[----:B-1----:R-:W-:-:S04]  /*155f0*/  FFMA R14, R14, R4, -1 ;  /* 0xbf8000000e0e7423 */ /* 0x002fc80000000004 */
[----:B------:R-:W-:-:S04]  /*15600*/  FADD.FTZ R14, -R14, -RZ ;  /* 0x800000ff0e0e7221 */ /* 0x000fc80000010100 */
[----:B------:R-:W-:-:S07]  /*15610*/  FFMA R14, R4, R14, R4 ;  /* 0x0000000e040e7223 */ /* 0x000fce0000000004 */
.L_x_148:
[----:B------:R-:W-:Y:S05]  /*15620*/  BSYNC B1 ;  /* 0x0000000000017941 */ /* 0x000fea0003800000 */
.L_x_146:
        /* <DEDUP_REMOVED lines=10> */
.L_x_150:
[----:B------:R-:W1:Y:S02]  /*156d0*/  MUFU.RCP R4, R13 ;  /* 0x0000000d00047308 */ /* 0x000e640000001000 */
[----:B-1----:R-:W-:-:S04]  /*156e0*/  FFMA R13, R13, R4, -1 ;  /* 0xbf8000000d0d7423 */ /* 0x002fc80000000004 */
[----:B------:R-:W-:-:S04]  /*156f0*/  FADD.FTZ R13, -R13, -RZ ;  /* 0x800000ff0d0d7221 */ /* 0x000fc80000010100 */
[----:B------:R-:W-:-:S07]  /*15700*/  FFMA R13, R4, R13, R4 ;  /* 0x0000000d040d7223 */ /* 0x000fce0000000004 */
.L_x_151:
[----:B------:R-:W-:Y:S05]  /*15710*/  BSYNC B1 ;  /* 0x0000000000017941 */ /* 0x000fea0003800000 */
.L_x_149:
        /* <DEDUP_REMOVED lines=10> */
.L_x_153:
[----:B------:R-:W1:Y:S02]  /*157c0*/  MUFU.RCP R4, R12 ;  /* 0x0000000c00047308 */ /* 0x000e640000001000 */
[----:B-1----:R-:W-:-:S04]  /*157d0*/  FFMA R12, R12, R4, -1 ;  /* 0xbf8000000c0c7423 */ /* 0x002fc80000000004 */
[----:B------:R-:W-:-:S04]  /*157e0*/  FADD.FTZ R12, -R12, -RZ ;  /* 0x800000ff0c0c7221 */ /* 0x000fc80000010100 */
[----:B------:R-:W-:-:S07]  /*157f0*/  FFMA R12, R4, R12, R4 ;  /* 0x0000000c040c7223 */ /* 0x000fce0000000004 */
.L_x_154:
[----:B------:R-:W-:Y:S05]  /*15800*/  BSYNC B1 ;  /* 0x0000000000017941 */ /* 0x000fea0003800000 */
.L_x_152:
        /* <DEDUP_REMOVED lines=10> */
.L_x_156:
[----:B------:R-:W1:Y:S02]  /*158b0*/  MUFU.RCP R4, R11 ;  /* 0x0000000b00047308 */ /* 0x000e640000001000 */
[----:B-1----:R-:W-:-:S04]  /*158c0*/  FFMA R11, R11, R4, -1 ;  /* 0xbf8000000b0b7423 */ /* 0x002fc80000000004 */
[----:B------:R-:W-:-:S04]  /*158d0*/  FADD.FTZ R11, -R11, -RZ ;  /* 0x800000ff0b0b7221 */ /* 0x000fc80000010100 */
[----:B------:R-:W-:-:S07]  /*158e0*/  FFMA R11, R4, R11, R4 ;  /* 0x0000000b040b7223 */ /* 0x000fce0000000004 */
.L_x_157:
[----:B------:R-:W-:Y:S05]  /*158f0*/  BSYNC B1 ;  /* 0x0000000000017941 */ /* 0x000fea0003800000 */
.L_x_155:
        /* <DEDUP_REMOVED lines=10> */
.L_x_159:
[----:B------:R-:W1:Y:S02]  /*159a0*/  MUFU.RCP R4, R10 ;  /* 0x0000000a00047308 */ /* 0x000e640000001000 */
[----:B-1----:R-:W-:-:S04]  /*159b0*/  FFMA R10, R10, R4, -1 ;  /* 0xbf8000000a0a7423 */ /* 0x002fc80000000004 */
[----:B------:R-:W-:-:S04]  /*159c0*/  FADD.FTZ R10, -R10, -RZ ;  /* 0x800000ff0a0a7221 */ /* 0x000fc80000010100 */
[----:B------:R-:W-:-:S07]  /*159d0*/  FFMA R4, R4, R10, R4 ;  /* 0x0000000a04047223 */ /* 0x000fce0000000004 */
.L_x_160:
[----:B------:R-:W-:Y:S05]  /*159e0*/  BSYNC B1 ;  /* 0x0000000000017941 */ /* 0x000fea0003800000 */
.L_x_158:
        /* <DEDUP_REMOVED lines=23> */
[----:B------:R-:W-:Y:S01]  /*15b60*/  F2FP.SATFINITE.E4M3.F32.PACK_AB_MERGE_C R4, R4, R34, RZ ;  /* 0x000000220404723e */ /* 0x000fe200048070ff */
[----:B------:R-:W-:Y:S06]  /*15b70*/  @P5 BRA `(.L_x_161) ;  /* 0x0000000000045947 */ /* 0x000fec0003800000 */
[----:B------:R-:W-:-:S04]  /*15b80*/  DEPBAR.LE SB0, 0x1 ;  /* 0x000080400000791a */ /* 0x000fc80000000000 */
.L_x_161:
        /* <DEDUP_REMOVED lines=16> */
[----:B--2---:R-:W2:Y:S02]  /*15c90*/  FENCE.VIEW.ASYNC.S ;  /* 0x00000000000073c6 */ /* 0x004ea40000000000 */
[----:B--2---:R-:W-:Y:S06]  /*15ca0*/  BAR.SYNC.DEFER_BLOCKING 0x1, 0x100 ;  /* 0x0044000000007b1d */ /* 0x004fec0000010000 */
[----:B-1----:R-:W-:Y:S05]  /*15cb0*/  @P5 BRA `(.L_x_163) ;  /* 0x0000000000205947 */ /* 0x002fea0003800000 */
[----:B------:R-:W-:Y:S02]  /*15cc0*/  UIADD3 UR8, UP0, UR58, 0x4f0, URZ ;  /* 0x000004f03a087890 */ /* 0x000fe4000ff1e03f */
[----:B------:R-:W-:Y:S02]  /*15cd0*/  UIADD3 UR6, UR42, 0x80, URZ ;  /* 0x000000802a067890 */ /* 0x000fe4000fffe03f */
[----:B------:R-:W-:Y:S02]  /*15ce0*/  UIADD3 UR4, UR48, 0x5100, URZ ;  /* 0x0000510030047890 */ /* 0x000fe4000fffe03f */
[----:B------:R-:W-:Y:S01]  /*15cf0*/  UIADD3.X UR9, URZ, UR59, URZ, UP0, !UPT ;  /* 0x0000003b3f097290 */ /* 0x000fe200087fe43f */
[----:B------:R-:W-:Y:S01]  /*15d00*/  UMOV UR5, UR41 ;  /* 0x0000002900057c82 */ /* 0x000fe20008000000 */
[----:B------:R-:W-:-:S07]  /*15d10*/  UMOV UR7, UR43 ;  /* 0x0000002b00077c82 */ /* 0x000fce0008000000 */
[----:B------:R1:W-:Y:S02]  /*15d20*/  UTMASTG.3D [UR4], [UR8] ;  /* 0x00000004080073b5 */ /* 0x0003e40008010000 */
[----:B-1----:R0:W-:Y:S02]  /*15d30*/  UTMACMDFLUSH ;  /* 0x00000000000079b7 */ /* 0x0021e40000000000 */
.L_x_163:
[----:B------:R-:W-:Y:S05]  /*15d40*/  BSYNC B0 ;  /* 0x0000000000007941 */ /* 0x000fea0003800000 */
.L_x_162:
[----:B------:R-:W-:Y:S01]  /*15d50*/  BSSY B0, `(.L_x_164) ;  /* 0x0000038000007945 */ /* 0x000fe20003800000 */
[----:B------:R-:W-:Y:S02]  /*15d60*/  MOV R10, R18 ;  /* 0x00000012000a7202 */ /* 0x000fe40000000f00 */
[----:B------:R-:W-:Y:S01]  /*15d70*/  MOV R11, R19 ;  /* 0x00000013000b7202 */ /* 0x000fe20000000f00 */
[----:B------:R-:W-:Y:S06]  /*15d80*/  @P0 BRA `(.L_x_165) ;  /* 0x0000000000d00947 */ /* 0x000fec0003800000 */
[----:B------:R-:W-:-:S04]  /*15d90*/  MOV R4, UR44 ;  /* 0x0000002c00047c02 */ /* 0x000fc80008000f00 */
[----:B------:R-:W-:-:S13]  /*15da0*/  ISETP.NE.AND P3, PT, R4, 0x3, PT ;  /* 0x000000030400780c */ /* 0x000fda0003f65270 */
[----:B------:R-:W-:Y:S05]  /*15db0*/  @!P3 BRA `(.L_x_166) ;  /* 0x000000000004b947 */ /* 0x000fea0003800000 */
[----:B------:R-:W-:Y:S01]  /*15dc0*/  BPT.TRAP 0x1 ;  /* 0x000000040000795c */ /* 0x000fe20000300000 */
.L_x_166:
[----:B------:R-:W-:Y:S01]  /*15dd0*/  LEA R4, R18, UR48, 0x3 ;  /* 0x0000003012047c11 */ /* 0x000fe2000f8e18ff */
[----:B------:R-:W-:Y:S01]  /*15de0*/  BSSY B1, `(.L_x_167) ;  /* 0x0000004000017945 */ /* 0x000fe20003800000 */
[----:B------:R-:W-:-:S04]  /*15df0*/  SHF.L.U32 R5, R19, 0x1f, RZ ;  /* 0x0000001f13057819 */ /* 0x000fc800000006ff */
[----:B------:R-:W1:Y:S02]  /*15e00*/  SYNCS.PHASECHK.TRANS64.TRYWAIT P2, [R4+URZ+0x60], R5 ;  /* 0x00006005040075a7 */ /* 0x000e64000804017f */
[----:B-1----:R-:W-:Y:S05]  /*15e10*/  @!P2 BRA `(.L_x_168) ;  /* 0x000002240010a947 */ /* 0x002fea0003800000 */
.L_x_1142:
[----:B------:R-:W-:Y:S05]  /*15e20*/  BSYNC B1 ;  /* 0x0000000000017941 */ /* 0x000fea0003800000 */
.L_x_167:
[----:B------:R-:W-:Y:S04]  /*15e30*/  BSSY B1, `(.L_x_169) ;  /* 0x0000016000017945 */ /* 0x000fe80003800000 */
[----:B------:R-:W-:Y:S05]  /*15e40*/  @P1 BRA `(.L_x_170) ;  /* 0x0000000000501947 */ /* 0x000fea0003800000 */
[----:B------:R-:W-:Y:S01]  /*15e50*/  LEA R0, R18, R17, 0xc ;  /* 0x0000001112007211 */ /* 0x000fe200078e60ff */
[----:B------:R-:W2:Y:S04]  /*15e60*/  S2R R8, SR_TID.X ;  /* 0x0000000000087919 */ /* 0x000ea80000002100 */
[----:B------:R-:W-:Y:S04]  /*15e70*/  LDS.U16 R7, [R0+UR48+0x200] ;  /* 0x0002003000077984 */ /* 0x000fe80008000400 */
[----:B------:R-:W3:Y:S04]  /*15e80*/  LDS.U16 R3, [R0+UR48+0x100] ;  /* 0x0001003000037984 */ /* 0x000ee80008000400 */
[----:B------:R-:W-:Y:S01]  /*15e90*/  LDS.U16 R6, [R0+UR48+0x108] ;  /* 0x0001083000067984 */ /* 0x000fe20008000400 */
[----:B--2---:R-:W-:-:S04]  /*15ea0*/  SHF.R.U32.HI R8, RZ, 0x4, R8 ;  /* 0x00000004ff087819 */ /* 0x004fc80000011608 */
[----:B------:R-:W-:Y:S02]  /*15eb0*/  LOP3.LUT P2, RZ, R8, 0x1, RZ, 0xc0, !PT ;  /* 0x0000000108ff7812 */ /* 0x000fe4000784c0ff */
[----:B------:R-:W-:-:S04]  /*15ec0*/  MOV R8, 0x8 ;  /* 0x0000000800087802 */ /* 0x000fc80000000f00 */
[----:B------:R-:W-:Y:S02]  /*15ed0*/  SEL R8, R8, 0xfffffff8, !P2 ;  /* 0xfffffff808087807 */ /* 0x000fe40005000000 */
[----:B---3--:R-:W-:Y:S02]  /*15ee0*/  PRMT R7, R3, 0x5410, R7 ;  /* 0x0000541003077816 */ /* 0x008fe40000000007 */
[----:B------:R2:W3:Y:S02]  /*15ef0*/  LDS.U16 R3, [R0+UR48+0x208] ;  /* 0x0002083000037984 */ /* 0x0004e40008000400 */
[----:B--2---:R-:W-:-:S04]  /*15f00*/  IADD3 R0, R0, UR48, RZ ;  /* 0x0000003000007c10 */ /* 0x004fc8000fffe0ff */
[----:B------:R-:W-:-:S05]  /*15f10*/  LEA R0, R8, R0, 0x1 ;  /* 0x0000000008007211 */ /* 0x000fca00078e08ff */
[----:B-1----:R-:W-:Y:S01]  /*15f20*/  LDS.U16 R5, [R0+0x200] ;  /* 0x0002000000057984 */ /* 0x002fe20000000400 */
[----:B---3--:R-:W-:-:S03]  /*15f30*/  PRMT R6, R6, 0x5410, R3 ;  /* 0x0000541006067816 */ /* 0x008fc60000000003 */
[----:B------:R-:W1:Y:S02]  /*15f40*/  LDS.U16 R3, [R0+0x100] ;  /* 0x0001000000037984 */ /* 0x000e640000000400 */
[----:B-1----:R-:W-:Y:S02]  /*15f50*/  PRMT R3, R3, 0x5410, R5 ;  /* 0x0000541003037816 */ /* 0x002fe40000000005 */
[----:B------:R-:W-:Y:S04]  /*15f60*/  LDS.U16 R5, [R0+0x208] ;  /* 0x0002080000057984 */ /* 0x000fe80000000400 */
[----:B------:R-:W1:Y:S02]  /*15f70*/  LDS.U16 R0, [R0+0x108] ;  /* 0x0001080000007984 */ /* 0x000e640000000400 */
[----:B-1----:R-:W-:-:S07]  /*15f80*/  PRMT R0, R0, 0x5410, R5 ;  /* 0x0000541000007816 */ /* 0x002fce0000000005 */
.L_x_170:
[----:B------:R-:W-:Y:S05]  /*15f90*/  BSYNC B1 ;  /* 0x0000000000017941 */ /* 0x000fea0003800000 */
.L_x_169:
[----:B------:R-:W-:Y:S01]  /*15fa0*/  @!PT LDS RZ, [RZ] ;  /* 0x00000000fffff984 */ /* 0x000fe20000000800 */
[----:B------:R-:W-:Y:S01]  /*15fb0*/  @!PT LDS RZ, [RZ] ;  /* 0x00000000fffff984 */ /* 0x000fe20000000800 */
[----:B------:R-:W-:Y:S01]  /*15fc0*/  @!PT LDS RZ, [RZ] ;  /* 0x00000000fffff984 */ /* 0x000fe20000000800 */
[----:B------:R-:W-:Y:S01]  /*15fd0*/  @!PT LDS RZ, [RZ] ;  /* 0x00000000fffff984 */ /* 0x000fe20000000800 */
[----:B------:R2:W-:Y:S06]  /*15fe0*/  MEMBAR.ALL.CTA ;  /* 0x0000000000007992 */ /* 0x0005ec0000008000 */
[----:B--2---:R-:W2:Y:S01]  /*15ff0*/  FENCE.VIEW.ASYNC.S ;  /* 0x00000000000073c6 */ /* 0x004ea20000000000 */
[----:B------:R-:W-:Y:S05]  /*16000*/  @!P3 BRA `(.L_x_171) ;  /* 0x000000000004b947 */ /* 0x000fea0003800000 */
[----:B------:R-:W-:Y:S01]  /*16010*/  BPT.TRAP 0x1 ;  /* 0x000000040000795c */ /* 0x000fe20000300000 */
.L_x_171:
[----:B-1----:R-:W1:Y:S01]  /*16020*/  S2R R5, SR_CgaCtaId ;  /* 0x0000000000057919 */ /* 0x002e620000008800 */
[----:B------:R-:W-:Y:S02]  /*16030*/  IADD3 R4, R4, 0x80, RZ ;  /* 0x0000008004047810 */ /* 0x000fe40007ffe0ff */
[----:B------:R-:W-:-:S04]  /*16040*/  IADD3 R10, R18, 0x1, RZ ;  /* 0x00000001120a7810 */ /* 0x000fc80007ffe0ff */
[----:B------:R-:W-:-:S04]  /*16050*/  ISETP.NE.AND P2, PT, R10, 0x4, PT ;  /* 0x000000040a00780c */ /* 0x000fc80003f45270 */
[----:B------:R-:W-:Y:S02]  /*16060*/  SEL R11, RZ, 0x1, P2 ;  /* 0x00000001ff0b7807 */ /* 0x000fe40001000000 */
[----:B------:R-:W-:Y:S02]  /*16070*/  SEL R10, R10, RZ, P2 ;  /* 0x000000ff0a0a7207 */ /* 0x000fe40001000000 */
[----:B------:R-:W-:Y:S02]  /*16080*/  LOP3.LUT R11, R19, R11, RZ, 0x3c, !PT ;  /* 0x0000000b130b7212 */ /* 0x000fe400078e3cff */
[----:B------:R-:W-:Y:S02]  /*16090*/  MOV R18, R10 ;  /* 0x0000000a00127202 */ /* 0x000fe40000000f00 */
[----:B------:R-:W-:Y:S02]  /*160a0*/  MOV R19, R11 ;  /* 0x0000000b00137202 */ /* 0x000fe40000000f00 */
[----:B-1----:R-:W-:-:S04]  /*160b0*/  PRMT R4, R5, 0x654, R4 ;  /* 0x0000065405047816 */ /* 0x002fc80000000004 */
[----:B--2---:R1:W-:Y:S03]  /*160c0*/  SYNCS.ARRIVE.TRANS64.RED.A1T0 RZ, [R4+URZ], RZ ;  /* 0x000000ff04ff79a7 */ /* 0x0043e6000810043f */
.L_x_165:
[----:B------:R-:W-:Y:S05]  /*160d0*/  BSYNC B0 ;  /* 0x0000000000007941 */ /* 0x000fea0003800000 */
.L_x_164:
[----:B-1----:R-:W-:Y:S01]  /*160e0*/  F2FP.F16.E4M3.UNPACK_B R4, R7 ;  /* 0x00000007ff04723e */ /* 0x002fe200020006ff */
[C---:B------:R-:W-:Y:S01]  /*160f0*/  FMUL R45, R16.reuse, R167 ;  /* 0x000000a7102d7220 */ /* 0x040fe20000400000 */
        /* <DEDUP_REMOVED lines=25> */
[-C--:B------:R-:W-:Y:S01]  /*16290*/  FFMA.SAT R12, -R46, R23.reuse, 0.5 ;  /* 0x3f0000002e0c7423 */ /* 0x080fe20000002117 */
        /* <DEDUP_REMOVED lines=16> */
[C---:B------:R-:W-:Y:S01]  /*163a0*/  FFMA R14, -R45.reuse, 1.4426950216293334961, -R14 ;  /* 0x3fb8aa3b2d0e7823 */ /* 0x040fe2000000090e */
[----:B------:R-:W-:Y:S02]  /*163b0*/  HADD2.F32 R4, -RZ, R4.H1_H1 ;  /* 0x30000004ff047230 */ /* 0x000fe40000004100 */
[----:B------:R-:W-:Y:S01]  /*163c0*/  FFMA.RM R8, R8, R24, 12582913 ;  /* 0x4b40000108087423 */ /* 0x000fe20000004018 */
[C---:B------:R-:W-:Y:S01]  /*163d0*/  FFMA R40, R2.reuse, R5, R40 ;  /* 0x0000000502287223 */ /* 0x040fe20000000028 */
        /* <DEDUP_REMOVED lines=28> */
[----:B------:R1:W2:Y:S01]  /*165a0*/  MUFU.EX2 R22, R13 ;  /* 0x0000000d00167308 */ /* 0x0002a20000000800 */
[----:B------:R-:W-:-:S05]  /*165b0*/  FFMA.RM R5, R5, R24, 12582913 ;  /* 0x4b40000105057423 */ /* 0x000fca0000004018 */
[C---:B------:R-:W-:Y:S01]  /*165c0*/  SHF.L.U32 R29, R5.reuse, 0x17, RZ ;  /* 0x00000017051d7819 */ /* 0x040fe200000006ff */
[----:B-1----:R-:W-:-:S04]  /*165d0*/  FADD R13, R5, -12583039 ;  /* 0xcb40007f050d7421 */ /* 0x002fc80000000000 */
[----:B------:R-:W-:Y:S01]  /*165e0*/  FFMA R14, -R44, 1.4426950216293334961, -R13 ;  /* 0x3fb8aa3b2c0e7823 */ /* 0x000fe2000000090d */
[----:B------:R-:W-:-:S03]  /*165f0*/  FFMA.RM R13, R15, R24, 12582913 ;  /* 0x4b4000010f0d7423 */ /* 0x000fc60000004018 */
[----:B------:R-:W-:Y:S01]  /*16600*/  FFMA R15, -R44, 1.925963033500011079e-08, R14 ;  /* 0x32a570602c0f7823 */ /* 0x000fe2000000010e */
[----:B------:R-:W-:Y:S01]  /*16610*/  FADD R14, R13, -12583039 ;  /* 0xcb40007f0d0e7421 */ /* 0x000fe20000000000 */
[----:B--2---:R-:W-:Y:S01]  /*16620*/  FFMA R5, R12, R22, 1 ;  /* 0x3f8000000c057423 */ /* 0x004fe20000000016 */
[----:B------:R-:W-:Y:S01]  /*16630*/  FFMA.SAT R12, -R42, R23, 0.5 ;  /* 0x3f0000002a0c7423 */ /* 0x000fe20000002117 */
[----:B------:R1:W2:Y:S01]  /*16640*/  MUFU.EX2 R20, R15 ;  /* 0x0000000f00147308 */ /* 0x0002a20000000800 */
        /* <DEDUP_REMOVED lines=12> */
[----:B--2---:R-:W-:Y:S01]  /*16710*/  FFMA R29, R29, R20, 1 ;  /* 0x3f8000001d1d7423 */ /* 0x004fe20000000014 */
[----:B------:R-:W-:Y:S01]  /*16720*/  FFMA R20, -R41, 1.925963033500011079e-08, R14 ;  /* 0x32a5706029147823 */ /* 0x000fe2000000010e */
[----:B------:R-:W-:-:S05]  /*16730*/  FFMA.RM R8, R8, R24, 12582913 ;  /* 0x4b40000108087423 */ /* 0x000fca0000004018 */
[----:B------:R-:W2:Y:S01]  /*16740*/  MUFU.EX2 R20, R20 ;  /* 0x0000001400147308 */ /* 0x000ea20000000800 */
[----:B-1----:R-:W-:Y:S01]  /*16750*/  FFMA R28, R28, R4, 1 ;  /* 0x3f8000001c1c7423 */ /* 0x002fe20000000004 */
[----:B------:R-:W-:-:S04]  /*16760*/  FADD R4, R12, -12583039 ;  /* 0xcb40007f0c047421 */ /* 0x000fc80000000000 */
[----:B------:R-:W-:-:S04]  /*16770*/  FFMA R4, -R42, 1.4426950216293334961, -R4 ;  /* 0x3fb8aa3b2a047823 */ /* 0x000fc80000000904 */
[----:B------:R-:W-:Y:S01]  /*16780*/  FFMA R13, -R42, 1.925963033500011079e-08, R4 ;  /* 0x32a570602a0d7823 */ /* 0x000fe20000000104 */
[----:B------:R-:W-:Y:S01]  /*16790*/  FFMA.SAT R4, -R40, R23, 0.5 ;  /* 0x3f00000028047423 */ /* 0x000fe20000002117 */
[----:B--2---:R-:W-:Y:S02]  /*167a0*/  FFMA R26, R26, R20, 1 ;  /* 0x3f8000001a1a7423 */ /* 0x004fe40000000014 */
[----:B------:R1:W2:Y:S01]  /*167b0*/  MUFU.EX2 R21, R13 ;  /* 0x0000000d00157308 */ /* 0x0002a20000000800 */
[----:B------:R-:W-:-:S05]  /*167c0*/  FFMA.RM R4, R4, R24, 12582913 ;  /* 0x4b40000104047423 */ /* 0x000fca0000004018 */
[C---:B------:R-:W-:Y:S01]  /*167d0*/  SHF.L.U32 R25, R4.reuse, 0x17, RZ ;  /* 0x0000001704197819 */ /* 0x040fe200000006ff */
[----:B-1----:R-:W-:Y:S01]  /*167e0*/  FADD R13, R4, -12583039 ;  /* 0xcb40007f040d7421 */ /* 0x002fe20000000000 */
[----:B------:R-:W-:-:S03]  /*167f0*/  FFMA.SAT R4, -R38, R23, 0.5 ;  /* 0x3f00000026047423 */ /* 0x000fc60000002117 */
[----:B------:R-:W-:Y:S01]  /*16800*/  FFMA R14, -R40, 1.4426950216293334961, -R13 ;  /* 0x3fb8aa3b280e7823 */ /* 0x000fe2000000090d */
[-C--:B------:R-:W-:Y:S01]  /*16810*/  FFMA.RM R13, R15, R24.reuse, 12582913 ;  /* 0x4b4000010f0d7423 */ /* 0x080fe20000004018 */
[----:B------:R-:W-:Y:S02]  /*16820*/  FFMA.RM R4, R4, R24, 12582913 ;  /* 0x4b40000104047423 */ /* 0x000fe40000004018 */
[----:B------:R-:W-:Y:S01]  /*16830*/  FFMA R15, -R40, 1.925963033500011079e-08, R14 ;  /* 0x32a57060280f7823 */ /* 0x000fe2000000010e */
[C---:B------:R-:W-:Y:S01]  /*16840*/  FADD R14, R13.reuse, -12583039 ;  /* 0xcb40007f0d0e7421 */ /* 0x040fe20000000000 */
[----:B------:R-:W-:Y:S01]  /*16850*/  SHF.L.U32 R12, R13, 0x17, RZ ;  /* 0x000000170d0c7819 */ /* 0x000fe200000006ff */
[----:B------:R-:W-:Y:S01]  /*16860*/  FADD R13, R4, -12583039 ;  /* 0xcb40007f040d7421 */ /* 0x000fe20000000000 */
[----:B--2---:R-:W-:Y:S01]  /*16870*/  FFMA R27, R27, R21, 1 ;  /* 0x3f8000001b1b7423 */ /* 0x004fe20000000015 */
[----:B------:R-:W-:Y:S01]  /*16880*/  FFMA R14, -R39, 1.4426950216293334961, -R14 ;  /* 0x3fb8aa3b270e7823 */ /* 0x000fe2000000090e */
[----:B------:R-:W1:Y:S01]  /*16890*/  MUFU.EX2 R15, R15 ;  /* 0x0000000f000f7308 */ /* 0x000e620000000800 */
[----:B------:R-:W-:-:S02]  /*168a0*/  FFMA R13, -R38, 1.4426950216293334961, -R13 ;  /* 0x3fb8aa3b260d7823 */ /* 0x000fc4000000090d */
[----:B------:R-:W-:-:S06]  /*168b0*/  FFMA R14, -R39, 1.925963033500011079e-08, R14 ;  /* 0x32a57060270e7823 */ /* 0x000fcc000000010e */
[----:B------:R-:W2:Y:S01]  /*168c0*/  MUFU.EX2 R14, R14 ;  /* 0x0000000e000e7308 */ /* 0x000ea20000000800 */
[----:B-1----:R-:W-:Y:S01]  /*168d0*/  FFMA R25, R25, R15, 1 ;  /* 0x3f80000019197423 */ /* 0x002fe2000000000f */
[----:B--2---:R-:W-:Y:S01]  /*168e0*/  FFMA R12, R12, R14, 1 ;  /* 0x3f8000000c0c7423 */ /* 0x004fe2000000000e */
[----:B------:R-:W-:Y:S01]  /*168f0*/  FFMA R14, -R38, 1.925963033500011079e-08, R13 ;  /* 0x32a57060260e7823 */ /* 0x000fe2000000010d */
[----:B------:R-:W-:-:S04]  /*16900*/  FADD R13, R8, -12583039 ;  /* 0xcb40007f080d7421 */ /* 0x000fc80000000000 */
[C---:B------:R-:W-:Y:S01]  /*16910*/  FFMA R13, -R37.reuse, 1.4426950216293334961, -R13 ;  /* 0x3fb8aa3b250d7823 */ /* 0x040fe2000000090d */
[----:B------:R-:W1:Y:S03]  /*16920*/  MUFU.EX2 R14, R14 ;  /* 0x0000000e000e7308 */ /* 0x000e660000000800 */
[----:B------:R-:W-:-:S05]  /*16930*/  FFMA R13, -R37, 1.925963033500011079e-08, R13 ;  /* 0x32a57060250d7823 */ /* 0x000fca000000010d */
[----:B------:R2:W3:Y:S02]  /*16940*/  MUFU.EX2 R15, R13 ;  /* 0x0000000d000f7308 */ /* 0x0004e40000000800 */
[----:B--2---:R-:W-:Y:S01]  /*16950*/  SHF.L.U32 R13, R4, 0x17, RZ ;  /* 0x00000017040d7819 */ /* 0x004fe200000006ff */
[----:B------:R-:W-:-:S04]  /*16960*/  FFMA.SAT R4, -R35, R23, 0.5 ;  /* 0x3f00000023047423 */ /* 0x000fc80000002117 */
[----:B------:R-:W-:Y:S01]  /*16970*/  FFMA.RM R4, R4, R24, 12582913 ;  /* 0x4b40000104047423 */ /* 0x000fe20000004018 */
[----:B-1----:R-:W-:Y:S01]  /*16980*/  FFMA R13, R13, R14, 1 ;  /* 0x3f8000000d0d7423 */ /* 0x002fe2000000000e */
[----:B------:R-:W-:Y:S02]  /*16990*/  SHF.L.U32 R14, R8, 0x17, RZ ;  /* 0x00000017080e7819 */ /* 0x000fe400000006ff */
[----:B------:R-:W-:-:S03]  /*169a0*/  FADD R8, R4, -12583039 ;  /* 0xcb40007f04087421 */ /* 0x000fc60000000000 */
[----:B---3--:R-:W-:Y:S01]  /*169b0*/  FFMA R14, R14, R15, 1 ;  /* 0x3f8000000e0e7423 */ /* 0x008fe2000000000f */
[C---:B------:R-:W-:Y:S01]  /*169c0*/  FFMA R8, -R35.reuse, 1.4426950216293334961, -R8 ;  /* 0x3fb8aa3b23087823 */ /* 0x040fe20000000908 */
[----:B------:R-:W-:Y:S01]  /*169d0*/  SHF.L.U32 R15, R4, 0x17, RZ ;  /* 0x00000017040f7819 */ /* 0x000fe200000006ff */
[----:B------:R-:W-:Y:S02]  /*169e0*/  FFMA.SAT R4, -R34, R23, 0.5 ;  /* 0x3f00000022047423 */ /* 0x000fe40000002117 */
[----:B------:R-:W-:Y:S02]  /*169f0*/  FFMA R8, -R35, 1.925963033500011079e-08, R8 ;  /* 0x32a5706023087823 */ /* 0x000fe40000000108 */
[----:B------:R-:W-:-:S04]  /*16a00*/  FFMA.RM R4, R4, R24, 12582913 ;  /* 0x4b40000104047423 */ /* 0x000fc80000004018 */
[----:B------:R-:W1:Y:S01]  /*16a10*/  MUFU.EX2 R8, R8 ;  /* 0x0000000800087308 */ /* 0x000e620000000800 */
[C---:B------:R-:W-:Y:S01]  /*16a20*/  SHF.L.U32 R20, R4.reuse, 0x17, RZ ;  /* 0x0000001704147819 */ /* 0x040fe200000006ff */
        /* <DEDUP_REMOVED lines=19> */
[----:B------:R-:W-:-:S04]  /*16b60*/  FFMA R8, -R31, 1.4426950216293334961, -R8 ;  /* 0x3fb8aa3b1f087823 */ /* 0x000fc80000000908 */
[----:B------:R-:W-:-:S06]  /*16b70*/  FFMA R8, -R31, 1.925963033500011079e-08, R8 ;  /* 0x32a570601f087823 */ /* 0x000fcc0000000108 */
[----:B------:R-:W1:Y:S02]  /*16b80*/  MUFU.EX2 R8, R8 ;  /* 0x0000000800087308 */ /* 0x000e640000000800 */
[----:B-1----:R-:W-:Y:S01]  /*16b90*/  FFMA R22, R22, R8, 1 ;  /* 0x3f80000016167423 */ /* 0x002fe20000000008 */
[----:B------:R-:W-:-:S04]  /*16ba0*/  FFMA.SAT R8, -R36, R23, 0.5 ;  /* 0x3f00000024087423 */ /* 0x000fc80000002117 */
[-C--:B------:R-:W-:Y:S01]  /*16bb0*/  FFMA.RM R8, R8, R24.reuse, 12582913 ;  /* 0x4b40000108087423 */ /* 0x080fe20000004018 */
[----:B------:R-:W-:-:S03]  /*16bc0*/  FFMA.RM R24, R4, R24, 12582913 ;  /* 0x4b40000104187423 */ /* 0x000fc60000004018 */
        /* <DEDUP_REMOVED lines=17> */
[----:B------:R-:W-:Y:S05]  /*16ce0*/  CALL.REL.NOINC `($__internal_0_$__cuda_sm20_rcp_rn_f32_slowpath) ;  /* 0x0000022400007944 */ /* 0x000fea0003c00000 */
[----:B------:R-:W-:Y:S01]  /*16cf0*/  MOV R51, R8 ;  /* 0x0000000800337202 */ /* 0x000fe20000000f00 */
[----:B------:R-:W-:Y:S06]  /*16d00*/  BRA `(.L_x_174) ;  /* 0x0000000000107947 */ /* 0x000fec0003800000 */
.L_x_173:
[----:B------:R-:W1:Y:S02]  /*16d10*/  MUFU.RCP R51, R5 ;  /* 0x0000000500337308 */ /* 0x000e640000001000 */
[----:B-1----:R-:W-:-:S04]  /*16d20*/  FFMA R5, R5, R51, -1 ;  /* 0xbf80000005057423 */ /* 0x002fc80000000033 */
[----:B------:R-:W-:-:S04]  /*16d30*/  FADD.FTZ R5, -R5, -RZ ;  /* 0x800000ff05057221 */ /* 0x000fc80000010100 */
[----:B------:R-:W-:-:S07]  /*16d40*/  FFMA R51, R51, R5, R51 ;  /* 0x0000000533337223 */ /* 0x000fce0000000033 */
.L_x_174:
[----:B------:R-:W-:Y:S05]  /*16d50*/  BSYNC B1 ;  /* 0x0000000000017941 */ /* 0x000fea0003800000 */
.L_x_172:
        /* <DEDUP_REMOVED lines=10> */
.L_x_176:
[----:B------:R-:W1:Y:S02]  /*16e00*/  MUFU.RCP R50, R30 ;  /* 0x0000001e00327308 */ /* 0x000e640000001000 */
[----:B-1----:R-:W-:-:S04]  /*16e10*/  FFMA R30, R30, R50, -1 ;  /* 0xbf8000001e1e7423 */ /* 0x002fc80000000032 */
[----:B------:R-:W-:-:S04]  /*16e20*/  FADD.FTZ R30, -R30, -RZ ;  /* 0x800000ff1e1e7221 */ /* 0x000fc80000010100 */
[----:B------:R-:W-:-:S07]  /*16e30*/  FFMA R50, R50, R30, R50 ;  /* 0x0000001e32327223 */ /* 0x000fce0000000032 */
.L_x_177:
[----:B------:R-:W-:Y:S05]  /*16e40*/  BSYNC B1 ;  /* 0x0000000000017941 */ /* 0x000fea0003800000 */
.L_x_175:
        /* <DEDUP_REMOVED lines=10> */
.L_x_179:
[----:B------:R-:W1:Y:S02]  /*16ef0*/  MUFU.RCP R49, R29 ;  /* 0x0000001d00317308 */ /* 0x000e640000001000 */
[----:B-1----:R-:W-:-:S04]  /*16f00*/  FFMA R29, R29, R49, -1 ;  /* 0xbf8000001d1d7423 */ /* 0x002fc80000000031 */
[----:B------:R-:W-:-:S04]  /*16f10*/  FADD.FTZ R29, -R29, -RZ ;  /* 0x800000ff1d1d7221 */ /* 0x000fc80000010100 */
[----:B------:R-:W-:-:S07]  /*16f20*/  FFMA R49, R49, R29, R49 ;  /* 0x0000001d31317223 */ /* 0x000fce0000000031 */
.L_x_180:
[----:B------:R-:W-:Y:S05]  /*16f30*/  BSYNC B1 ;  /* 0x0000000000017941 */ /* 0x000fea0003800000 */
.L_x_178:
        /* <DEDUP_REMOVED lines=10> */
.L_x_182:
[----:B------:R-:W1:Y:S02]  /*16fe0*/  MUFU.RCP R48, R28 ;  /* 0x0000001c00307308 */ /* 0x000e640000001000 */
[----:B-1----:R-:W-:-:S04]  /*16ff0*/  FFMA R28, R28, R48, -1 ;  /* 0xbf8000001c1c7423 */ /* 0x002fc80000000030 */
[----:B------:R-:W-:-:S04]  /*17000*/  FADD.FTZ R28, -R28, -RZ ;  /* 0x800000ff1c1c7221 */ /* 0x000fc80000010100 */
[----:B------:R-:W-:-:S07]  /*17010*/  FFMA R48, R48, R28, R48 ;  /* 0x0000001c30307223 */ /* 0x000fce0000000030 */
.L_x_183:
[----:B------:R-:W-:Y:S05]  /*17020*/  BSYNC B1 ;  /* 0x0000000000017941 */ /* 0x000fea0003800000 */
.L_x_181:
        /* <DEDUP_REMOVED lines=10> */
.L_x_185:
[----:B------:R-:W1:Y:S02]  /*170d0*/  MUFU.RCP R47, R27 ;  /* 0x0000001b002f7308 */ /* 0x000e640000001000 */
[----:B-1----:R-:W-:-:S04]  /*170e0*/  FFMA R27, R27, R47, -1 ;  /* 0xbf8000001b1b7423 */ /* 0x002fc8000000002f */
[----:B------:R-:W-:-:S04]  /*170f0*/  FADD.FTZ R27, -R27, -RZ ;  /* 0x800000ff1b1b7221 */ /* 0x000fc80000010100 */
[----:B------:R-:W-:-:S07]  /*17100*/  FFMA R47, R47, R27, R47 ;  /* 0x0000001b2f2f7223 */ /* 0x000fce000000002f */
.L_x_186:
[----:B------:R-:W-:Y:S05]  /*17110*/  BSYNC B1 ;  /* 0x0000000000017941 */ /* 0x000fea0003800000 */
.L_x_184:
        /* <DEDUP_REMOVED lines=10> */
.L_x_188:
[----:B------:R-:W1:Y:S02]  /*171c0*/  MUFU.RCP R30, R26 ;  /* 0x0000001a001e7308 */ /* 0x000e640000001000 */
[----:B-1----:R-:W-:-:S04]  /*171d0*/  FFMA R26, R26, R30, -1 ;  /* 0xbf8000001a1a7423 */ /* 0x002fc8000000001e */
[----:B------:R-:W-:-:S04]  /*171e0*/  FADD.FTZ R26, -R26, -RZ ;  /* 0x800000ff1a1a7221 */ /* 0x000fc80000010100 */
[----:B------:R-:W-:-:S07]  /*171f0*/  FFMA R30, R30, R26, R30 ;  /* 0x0000001a1e1e7223 */ /* 0x000fce000000001e */
.L_x_189:
[----:B------:R-:W-:Y:S05]  /*17200*/  BSYNC B1 ;  /* 0x0000000000017941 */ /* 0x000fea0003800000 */
.L_x_187:
        /* <DEDUP_REMOVED lines=10> */
.L_x_191:
[----:B------:R-:W1:Y:S02]  /*172b0*/  MUFU.RCP R29, R25 ;  /* 0x00000019001d7308 */ /* 0x000e640000001000 */
[----:B-1----:R-:W-:-:S04]  /*172c0*/  FFMA R25, R25, R29, -1 ;  /* 0xbf80000019197423 */ /* 0x002fc8000000001d */
[----:B------:R-:W-:-:S04]  /*172d0*/  FADD.FTZ R25, -R25, -RZ ;  /* 0x800000ff19197221 */ /* 0x000fc80000010100 */
[----:B------:R-:W-:-:S07]  /*172e0*/  FFMA R29, R29, R25, R29 ;  /* 0x000000191d1d7223 */ /* 0x000fce000000001d */
.L_x_192:
[----:B------:R-:W-:Y:S05]  /*172f0*/  BSYNC B1 ;  /* 0x0000000000017941 */ /* 0x000fea0003800000 */
.L_x_190:
        /* <DEDUP_REMOVED lines=10> */
.L_x_194:
[----:B------:R-:W1:Y:S02]  /*173a0*/  MUFU.RCP R28, R12 ;  /* 0x0000000c001c7308 */ /* 0x000e640000001000 */
[----:B-1----:R-:W-:-:S04]  /*173b0*/  FFMA R12, R12, R28, -1 ;  /* 0xbf8000000c0c7423 */ /* 0x002fc8000000001c */
[----:B------:R-:W-:-:S04]  /*173c0*/  FADD.FTZ R12, -R12, -RZ ;  /* 0x800000ff0c0c7221 */ /* 0x000fc80000010100 */
[----:B------:R-:W-:-:S07]  /*173d0*/  FFMA R28, R28, R12, R28 ;  /* 0x0000000c1c1c7223 */ /* 0x000fce000000001c */
.L_x_195:
[----:B------:R-:W-:Y:S05]  /*173e0*/  BSYNC B1 ;  /* 0x0000000000017941 */ /* 0x000fea0003800000 */
.L_x_193:
        /* <DEDUP_REMOVED lines=10> */
.L_x_197:
[----:B------:R-:W1:Y:S02]  /*17490*/  MUFU.RCP R27, R13 ;  /* 0x0000000d001b7308 */ /* 0x000e640000001000 */
[----:B-1----:R-:W-:-:S04]  /*174a0*/  FFMA R13, R13, R27, -1 ;  /* 0xbf8000000d0d7423 */ /* 0x002fc8000000001b */
[----:B------:R-:W-:-:S04]  /*174b0*/  FADD.FTZ R13, -R13, -RZ ;  /* 0x800000ff0d0d7221 */ /* 0x000fc80000010100 */
[----:B------:R-:W-:-:S07]  /*174c0*/  FFMA R27, R27, R13, R27 ;  /* 0x0000000d1b1b7223 */ /* 0x000fce000000001b */
.L_x_198:
[----:B------:R-:W-:Y:S05]  /*174d0*/  BSYNC B1 ;  /* 0x0000000000017941 */ /* 0x000fea0003800000 */
.L_x_196:
        /* <DEDUP_REMOVED lines=10> */
.L_x_200:
[----:B------:R-:W1:Y:S02]  /*17580*/  MUFU.RCP R26, R14 ;  /* 0x0000000e001a7308 */ /* 0x000e640000001000 */
[----:B-1----:R-:W-:-:S04]  /*17590*/  FFMA R14, R14, R26, -1 ;  /* 0xbf8000000e0e7423 */ /* 0x002fc8000000001a */
[----:B------:R-:W-:-:S04]  /*175a0*/  FADD.FTZ R14, -R14, -RZ ;  /* 0x800000ff0e0e7221 */ /* 0x000fc80000010100 */
[----:B------:R-:W-:-:S07]  /*175b0*/  FFMA R26, R26, R14, R26 ;  /* 0x0000000e1a1a7223 */ /* 0x000fce000000001a */
.L_x_201:
[----:B------:R-:W-:Y:S05]  /*175c0*/  BSYNC B1 ;  /* 0x0000000000017941 */ /* 0x000fea0003800000 */
.L_x_199:
        /* <DEDUP_REMOVED lines=10> */
.L_x_203:
[----:B------:R-:W1:Y:S02]  /*17670*/  MUFU.RCP R25, R15 ;  /* 0x0000000f00197308 */ /* 0x000e640000001000 */
[----:B-1----:R-:W-:-:S04]  /*17680*/  FFMA R15, R15, R25, -1 ;  /* 0xbf8000000f0f7423 */ /* 0x002fc80000000019 */
[----:B------:R-:W-:-:S04]  /*17690*/  FADD.FTZ R15, -R15, -RZ ;  /* 0x800000ff0f0f7221 */ /* 0x000fc80000010100 */
[----:B------:R-:W-:-:S07]  /*176a0*/  FFMA R25, R25, R15, R25 ;  /* 0x0000000f19197223 */ /* 0x000fce0000000019 */
.L_x_204:
[----:B------:R-:W-:Y:S05]  /*176b0*/  BSYNC B1 ;  /* 0x0000000000017941 */ /* 0x000fea0003800000 */
.L_x_202:
        /* <DEDUP_REMOVED lines=10> */
.L_x_206:
[----:B------:R-:W1:Y:S02]  /*17760*/  MUFU.RCP R15, R20 ;  /* 0x00000014000f7308 */ /* 0x000e640000001000 */
[----:B-1----:R-:W-:-:S04]  /*17770*/  FFMA R20, R20, R15, -1 ;  /* 0xbf80000014147423 */ /* 0x002fc8000000000f */
[----:B------:R-:W-:-:S04]  /*17780*/  FADD.FTZ R20, -R20, -RZ ;  /* 0x800000ff14147221 */ /* 0x000fc80000010100 */
[----:B------:R-:W-:-:S07]  /*17790*/  FFMA R15, R15, R20, R15 ;  /* 0x000000140f0f7223 */ /* 0x000fce000000000f */
.L_x_207:
[----:B------:R-:W-:Y:S05]  /*177a0*/  BSYNC B1 ;  /* 0x0000000000017941 */ /* 0x000fea0003800000 */
.L_x_205:
        /* <DEDUP_REMOVED lines=10> */
.L_x_209:
[----:B------:R-:W1:Y:S02]  /*17850*/  MUFU.RCP R14, R21 ;  /* 0x00000015000e7308 */ /* 0x000e640000001000 */
[----:B-1----:R-:W-:-:S04]  /*17860*/  FFMA R21, R21, R14, -1 ;  /* 0xbf80000015157423 */ /* 0x002fc8000000000e */
[----:B------:R-:W-:-:S04]  /*17870*/  FADD.FTZ R21, -R21, -RZ ;  /* 0x800000ff15157221 */ /* 0x000fc80000010100 */
[----:B------:R-:W-:-:S07]  /*17880*/  FFMA R14, R14, R21, R14 ;  /* 0x000000150e0e7223 */ /* 0x000fce000000000e */
.L_x_210:
[----:B------:R-:W-:Y:S05]  /*17890*/  BSYNC B1 ;  /* 0x0000000000017941 */ /* 0x000fea0003800000 */
.L_x_208:
        /* <DEDUP_REMOVED lines=10> */
.L_x_212:
[----:B------:R-:W1:Y:S02]  /*17940*/  MUFU.RCP R13, R22 ;  /* 0x00000016000d7308 */ /* 0x000e640000001000 */
[----:B-1----:R-:W-:-:S04]  /*17950*/  FFMA R22, R22, R13, -1 ;  /* 0xbf80000016167423 */ /* 0x002fc8000000000d */
[----:B------:R-:W-:-:S04]  /*17960*/  FADD.FTZ R22, -R22, -RZ ;  /* 0x800000ff16167221 */ /* 0x000fc80000010100 */
[----:B------:R-:W-:-:S07]  /*17970*/  FFMA R13, R13, R22, R13 ;  /* 0x000000160d0d7223 */ /* 0x000fce000000000d */
.L_x_213:
[----:B------:R-:W-:Y:S05]  /*17980*/  BSYNC B1 ;  /* 0x0000000000017941 */ /* 0x000fea0003800000 */
.L_x_211:
        /* <DEDUP_REMOVED lines=10> */
.L_x_215:
[----:B------:R-:W1:Y:S02]  /*17a30*/  MUFU.RCP R12, R23 ;  /* 0x00000017000c7308 */ /* 0x000e640000001000 */
[----:B-1----:R-:W-:-:S04]  /*17a40*/  FFMA R23, R23, R12, -1 ;  /* 0xbf80000017177423 */ /* 0x002fc8000000000c */
[----:B------:R-:W-:-:S04]  /*17a50*/  FADD.FTZ R23, -R23, -RZ ;  /* 0x800000ff17177221 */ /* 0x000fc80000010100 */
[----:B------:R-:W-:-:S07]  /*17a60*/  FFMA R12, R12, R23, R12 ;  /* 0x000000170c0c7223 */ /* 0x000fce000000000c */
.L_x_216:
[----:B------:R-:W-:Y:S05]  /*17a70*/  BSYNC B1 ;  /* 0x0000000000017941 */ /* 0x000fea0003800000 */
.L_x_214:
        /* <DEDUP_REMOVED lines=10> */
.L_x_218:
[----:B------:R-:W1:Y:S02]  /*17b20*/  MUFU.RCP R4, R24 ;  /* 0x0000001800047308 */ /* 0x000e640000001000 */
[----:B-1----:R-:W-:-:S04]  /*17b30*/  FFMA R24, R24, R4, -1 ;  /* 0xbf80000018187423 */ /* 0x002fc80000000004 */
[----:B------:R-:W-:-:S04]  /*17b40*/  FADD.FTZ R24, -R24, -RZ ;  /* 0x800000ff18187221 */ /* 0x000fc80000010100 */
[----:B------:R-:W-:-:S07]  /*17b50*/  FFMA R4, R4, R24, R4 ;  /* 0x0000001804047223 */ /* 0x000fce0000000004 */
.L_x_219:
[----:B------:R-:W-:Y:S05]  /*17b60*/  BSYNC B1 ;  /* 0x0000000000017941 */ /* 0x000fea0003800000 */
.L_x_217:
        /* <DEDUP_REMOVED lines=26> */
.L_x_220:
        /* <DEDUP_REMOVED lines=27> */
.L_x_222:
[----:B------:R-:W-:Y:S05]  /*17ec0*/  BSYNC B0 ;  /* 0x0000000000007941 */ /* 0x000fea0003800000 */
.L_x_221:
[----:B------:R-:W-:Y:S04]  /*17ed0*/  BSSY B0, `(.L_x_223) ;  /* 0x000003a000007945 */ /* 0x000fe80003800000 */
[----:B------:R-:W-:Y:S05]  /*17ee0*/  @P0 BRA `(.L_x_224) ;  /* 0x0000000000e00947 */ /* 0x000fea0003800000 */
[----:B------:R-:W-:-:S04]  /*17ef0*/  MOV R4, UR44 ;  /* 0x0000002c00047c02 */ /* 0x000fc80008000f00 */
[----:B------:R-:W-:-:S13]  /*17f00*/  ISETP.NE.AND P3, PT, R4, 0x3, PT ;  /* 0x000000030400780c */ /* 0x000fda0003f65270 */
[----:B------:R-:W-:Y:S05]  /*17f10*/  @!P3 BRA `(.L_x_225) ;  /* 0x000000000004b947 */ /* 0x000fea0003800000 */
[----:B------:R-:W-:Y:S01]  /*17f20*/  BPT.TRAP 0x1 ;  /* 0x000000040000795c */ /* 0x000fe20000300000 */
.L_x_225:
[----:B------:R-:W-:Y:S01]  /*17f30*/  LEA R4, R18, UR48, 0x3 ;  /* 0x0000003012047c11 */ /* 0x000fe2000f8e18ff */
[----:B------:R-:W-:Y:S01]  /*17f40*/  BSSY B1, `(.L_x_226) ;  /* 0x0000004000017945 */ /* 0x000fe20003800000 */
[----:B------:R-:W-:-:S04]  /*17f50*/  SHF.L.U32 R5, R19, 0x1f, RZ ;  /* 0x0000001f13057819 */ /* 0x000fc800000006ff */
[----:B------:R-:W1:Y:S02]  /*17f60*/  SYNCS.PHASECHK.TRANS64.TRYWAIT P2, [R4+URZ+0x60], R5 ;  /* 0x00006005040075a7 */ /* 0x000e64000804017f */
[----:B-1----:R-:W-:Y:S05]  /*17f70*/  @!P2 BRA `(.L_x_227) ;  /* 0x0000020000cca947 */ /* 0x002fea0003800000 */
.L_x_1143:
[----:B------:R-:W-:Y:S05]  /*17f80*/  BSYNC B1 ;  /* 0x0000000000017941 */ /* 0x000fea0003800000 */
.L_x_226:
[----:B------:R-:W-:Y:S04]  /*17f90*/  BSSY B1, `(.L_x_228) ;  /* 0x0000016000017945 */ /* 0x000fe80003800000 */
[----:B------:R-:W-:Y:S05]  /*17fa0*/  @P1 BRA `(.L_x_229) ;  /* 0x0000000000501947 */ /* 0x000fea0003800000 */
[----:B------:R-:W2:Y:S01]  /*17fb0*/  S2R R8, SR_TID.X ;  /* 0x0000000000087919 */ /* 0x000ea20000002100 */
[----:B------:R-:W-:-:S04]  /*17fc0*/  LEA R12, R18, R17, 0xc ;  /* 0x00000011120c7211 */ /* 0x000fc800078e60ff */
[----:B------:R-:W-:Y:S01]  /*17fd0*/  IADD3 R0, R12, UR48, RZ ;  /* 0x000000300c007c10 */ /* 0x000fe2000fffe0ff */
[----:B------:R-:W-:Y:S04]  /*17fe0*/  LDS.U16 R7, [R12+UR48+0x200] ;  /* 0x000200300c077984 */ /* 0x000fe80008000400 */
[----:B------:R-:W-:Y:S04]  /*17ff0*/  LDS.U16 R6, [R12+UR48+0x208] ;  /* 0x000208300c067984 */ /* 0x000fe80008000400 */
[----:B------:R-:W3:Y:S01]  /*18000*/  LDS.U16 R3, [R12+UR48+0x108] ;  /* 0x000108300c037984 */ /* 0x000ee20008000400 */
[----:B--2---:R-:W-:-:S04]  /*18010*/  SHF.R.U32.HI R8, RZ, 0x4, R8 ;  /* 0x00000004ff087819 */ /* 0x004fc80000011608 */
[----:B------:R-:W-:Y:S02]  /*18020*/  LOP3.LUT P2, RZ, R8, 0x1, RZ, 0xc0, !PT ;  /* 0x0000000108ff7812 */ /* 0x000fe4000784c0ff */
[----:B------:R-:W-:-:S04]  /*18030*/  MOV R8, 0x8 ;  /* 0x0000000800087802 */ /* 0x000fc80000000f00 */
[----:B------:R-:W-:-:S04]  /*18040*/  SEL R8, R8, 0xfffffff8, !P2 ;  /* 0xfffffff808087807 */ /* 0x000fc80005000000 */
[----:B------:R-:W-:Y:S02]  /*18050*/  LEA R14, R8, R0, 0x1 ;  /* 0x00000000080e7211 */ /* 0x000fe400078e08ff */
[----:B------:R-:W2:Y:S04]  /*18060*/  LDS.U16 R0, [R12+UR48+0x100] ;  /* 0x000100300c007984 */ /* 0x000ea80008000400 */
[----:B-1----:R-:W-:Y:S01]  /*18070*/  LDS.U16 R4, [R14+0x200] ;  /* 0x000200000e047984 */ /* 0x002fe20000000400 */
[----:B---3--:R-:W-:-:S03]  /*18080*/  PRMT R6, R3, 0x5410, R6 ;  /* 0x0000541003067816 */ /* 0x008fc60000000006 */
[----:B------:R-:W1:Y:S04]  /*18090*/  LDS.U16 R5, [R14+0x100] ;  /* 0x000100000e057984 */ /* 0x000e680000000400 */
[----:B------:R-:W-:Y:S04]  /*180a0*/  LDS.U16 R8, [R14+0x208] ;  /* 0x000208000e087984 */ /* 0x000fe80000000400 */
[----:B------:R-:W3:Y:S01]  /*180b0*/  LDS.U16 R13, [R14+0x108] ;  /* 0x000108000e0d7984 */ /* 0x000ee20000000400 */
[----:B--2---:R-:W-:Y:S02]  /*180c0*/  PRMT R7, R0, 0x5410, R7 ;  /* 0x0000541000077816 */ /* 0x004fe40000000007 */
[----:B-1----:R-:W-:-:S02]  /*180d0*/  PRMT R3, R5, 0x5410, R4 ;  /* 0x0000541005037816 */ /* 0x002fc40000000004 */
[----:B---3--:R-:W-:-:S07]  /*180e0*/  PRMT R0, R13, 0x5410, R8 ;  /* 0x000054100d007816 */ /* 0x008fce0000000008 */
.L_x_229:
[----:B------:R-:W-:Y:S05]  /*180f0*/  BSYNC B1 ;  /* 0x0000000000017941 */ /* 0x000fea0003800000 */
.L_x_228:
        /* <DEDUP_REMOVED lines=8> */
.L_x_230:
[----:B-1----:R-:W1:Y:S01]  /*18180*/  S2R R5, SR_CgaCtaId ;  /* 0x0000000000057919 */ /* 0x002e620000008800 */
[C---:B------:R-:W-:Y:S02]  /*18190*/  LEA R4, R10.reuse, UR48, 0x3 ;  /* 0x000000300a047c11 */ /* 0x040fe4000f8e18ff */
[----:B------:R-:W-:Y:S02]  /*181a0*/  IADD3 R10, R10, 0x1, RZ ;  /* 0x000000010a0a7810 */ /* 0x000fe40007ffe0ff */
[----:B------:R-:W-:Y:S02]  /*181b0*/  IADD3 R4, R4, 0x80, RZ ;  /* 0x0000008004047810 */ /* 0x000fe40007ffe0ff */
[----:B------:R-:W-:Y:S02]  /*181c0*/  ISETP.NE.AND P2, PT, R10, 0x4, PT ;  /* 0x000000040a00780c */ /* 0x000fe40003f45270 */
[----:B------:R-:W-:Y:S02]  /*181d0*/  IADD3 R18, R18, 0x1, RZ ;  /* 0x0000000112127810 */ /* 0x000fe40007ffe0ff */
[----:B------:R-:W-:-:S02]  /*181e0*/  SEL R10, R10, RZ, P2 ;  /* 0x000000ff0a0a7207 */ /* 0x000fc40001000000 */
[----:B------:R-:W-:-:S04]  /*181f0*/  ISETP.NE.AND P3, PT, R18, 0x4, PT ;  /* 0x000000041200780c */ /* 0x000fc80003f65270 */
[----:B------:R-:W-:Y:S02]  /*18200*/  SEL R18, R18, RZ, P3 ;  /* 0x000000ff12127207 */ /* 0x000fe40001800000 */
[----:B-1----:R-:W-:-:S04]  /*18210*/  PRMT R4, R5, 0x654, R4 ;  /* 0x0000065405047816 */ /* 0x002fc80000000004 */
[----:B--2---:R1:W-:Y:S02]  /*18220*/  SYNCS.ARRIVE.TRANS64.RED.A1T0 RZ, [R4+URZ], RZ ;  /* 0x000000ff04ff79a7 */ /* 0x0043e4000810043f */
[----:B-1----:R-:W-:-:S04]  /*18230*/  SEL R4, RZ, 0x1, P2 ;  /* 0x00000001ff047807 */ /* 0x002fc80001000000 */
[----:B------:R-:W-:Y:S02]  /*18240*/  LOP3.LUT R11, R11, R4, RZ, 0x3c, !PT ;  /* 0x000000040b0b7212 */ /* 0x000fe400078e3cff */
[----:B------:R-:W-:-:S04]  /*18250*/  SEL R4, RZ, 0x1, P3 ;  /* 0x00000001ff047807 */ /* 0x000fc80001800000 */
[----:B------:R-:W-:-:S07]  /*18260*/  LOP3.LUT R19, R19, R4, RZ, 0x3c, !PT ;  /* 0x0000000413137212 */ /* 0x000fce00078e3cff */
.L_x_224:
[----:B------:R-:W-:Y:S05]  /*18270*/  BSYNC B0 ;  /* 0x0000000000007941 */ /* 0x000fea0003800000 */
.L_x_223:
[----:B------:R-:W2:Y:S04]  /*18280*/  LDL.LU R5, [R1+0x2e0] ;  /* 0x0002e00001057983 */ /* 0x000ea80000300800 */
[----:B------:R-:W3:Y:S04]  /*18290*/  LDL.LU R14, [R1+0x2e4] ;  /* 0x0002e400010e7983 */ /* 0x000ee80000300800 */
[----:B------:R-:W4:Y:S04]  /*182a0*/  LDL.LU R21, [R1+0x2e8] ;  /* 0x0002e80001157983 */ /* 0x000f280000300800 */
[----:B------:R-:W5:Y:S04]  /*182b0*/  LDL.LU R20, [R1+0x2ec] ;  /* 0x0002ec0001147983 */ /* 0x000f680000300800 */
[----:B------:R-:W5:Y:S04]  /*182c0*/  LDL.LU R24, [R1+0x2f0] ;  /* 0x0002f00001187983 */ /* 0x000f680000300800 */
[----:B------:R-:W5:Y:S01]  /*182d0*/  LDL.LU R8, [R1+0x2f4] ;  /* 0x0002f40001087983 */ /* 0x000f620000300800 */
[----:B------:R-:W-:-:S03]  /*182e0*/  F2FP.F16.E4M3.UNPACK_B R4, R7 ;  /* 0x00000007ff04723e */ /* 0x000fc600020006ff */
[----:B------:R-:W5:Y:S04]  /*182f0*/  LDL.LU R13, [R1+0x2f8] ;  /* 0x0002f800010d7983 */ /* 0x000f680000300800 */
[----:B------:R-:W5:Y:S04]  /*18300*/  LDL.LU R12, [R1+0x2fc] ;  /* 0x0002fc00010c7983 */ /* 0x000f680000300800 */
[----:B------:R-:W5:Y:S01]  /*18310*/  LDL.LU R15, [R1+0x300] ;  /* 0x00030000010f7983 */ /* 0x000f620000300800 */
[--C-:B------:R-:W-:Y:S02]  /*18320*/  HADD2.F32 R46, -RZ, R4.reuse.H0_H0 ;  /* 0x20000004ff2e7230 */ /* 0x100fe40000004100 */
[----:B------:R-:W-:-:S02]  /*18330*/  HADD2.F32 R4, -RZ, R4.H1_H1 ;  /* 0x30000004ff047230 */ /* 0x000fc40000004100 */
[C---:B--2---:R-:W-:Y:S01]  /*18340*/  FMUL R5, R16.reuse, R5 ;  /* 0x0000000510057220 */ /* 0x044fe20000400000 */
[----:B---3--:R-:W-:Y:S02]  /*18350*/  FMUL R45, R16, R14 ;  /* 0x0000000e102d7220 */ /* 0x008fe40000400000 */
[----:B------:R-:W2:Y:S01]  /*18360*/  LDL.LU R14, [R1+0x304] ;  /* 0x00030400010e7983 */ /* 0x000ea20000300800 */
[----:B------:R-:W-:Y:S01]  /*18370*/  FFMA R46, R2, R46, R5 ;  /* 0x0000002e022e7223 */ /* 0x000fe20000000005 */
[C---:B----4-:R-:W-:Y:S02]  /*18380*/  FMUL R5, R16.reuse, R21 ;  /* 0x0000001510057220 */ /* 0x050fe40000400000 */
[----:B------:R-:W3:Y:S01]  /*18390*/  LDL.LU R21, [R1+0x308] ;  /* 0x0003080001157983 */ /* 0x000ee20000300800 */
[----:B-----5:R-:W-:-:S03]  /*183a0*/  FMUL R43, R16, R20 ;  /* 0x00000014102b7220 */ /* 0x020fc60000400000 */
[----:B------:R-:W4:Y:S01]  /*183b0*/  LDL.LU R20, [R1+0x30c] ;  /* 0x00030c0001147983 */ /* 0x000f220000300800 */
[C---:B------:R-:W-:Y:S01]  /*183c0*/  FFMA R45, R2.reuse, R4, R45 ;  /* 0x00000004022d7223 */ /* 0x040fe2000000002d */
[----:B------:R-:W-:Y:S02]  /*183d0*/  F2FP.F16.E4M3.UNPACK_B R4, R7.H1 ;  /* 0x00000007ff04723e */ /* 0x000fe400030006ff */
[----:B------:R-:W5:Y:S03]  /*183e0*/  LDL.LU R23, [R1+0x310] ;  /* 0x0003100001177983 */ /* 0x000f660000300800 */
[----:B------:R-:W-:Y:S01]  /*183f0*/  HADD2.F32 R44, -RZ, R4.H0_H0 ;  /* 0x20000004ff2c7230 */ /* 0x000fe20000004100 */
[----:B------:R-:W5:Y:S04]  /*18400*/  LDL.LU R22, [R1+0x314] ;  /* 0x0003140001167983 */ /* 0x000f680000300800 */
[----:B------:R-:W-:Y:S01]  /*18410*/  FFMA R44, R2, R44, R5 ;  /* 0x0000002c022c7223 */ /* 0x000fe20000000005 */
[----:B------:R-:W-:-:S02]  /*18420*/  FMUL R5, R16, R24 ;  /* 0x0000001810057220 */ /* 0x000fc40000400000 */
[----:B------:R-:W5:Y:S04]  /*18430*/  LDL.LU R24, [R1+0x318] ;  /* 0x0003180001187983 */ /* 0x000f680000300800 */
[----:B------:R-:W5:Y:S01]  /*18440*/  LDL.LU R32, [R1+0x31c] ;  /* 0x00031c0001207983 */ /* 0x000f620000300800 */
[----:B------:R-:W-:-:S05]  /*18450*/  HADD2.F32 R4, -RZ, R4.H1_H1 ;  /* 0x30000004ff047230 */ /* 0x000fca0000004100 */
[----:B------:R-:W-:Y:S01]  /*18460*/  FFMA R43, R2, R4, R43 ;  /* 0x00000004022b7223 */ /* 0x000fe2000000002b */
[----:B------:R-:W-:Y:S01]  /*18470*/  F2FP.F16.E4M3.UNPACK_B R4, R6 ;  /* 0x00000006ff04723e */ /* 0x000fe200020006ff */
[----:B------:R-:W-:-:S04]  /*18480*/  FMUL R41, R16, R8 ;  /* 0x0000000810297220 */ /* 0x000fc80000400000 */
[--C-:B------:R-:W-:Y:S02]  /*18490*/  HADD2.F32 R42, -RZ, R4.reuse.H0_H0 ;  /* 0x20000004ff2a7230 */ /* 0x100fe40000004100 */
[----:B------:R-:W-:-:S05]  /*184a0*/  HADD2.F32 R4, -RZ, R4.H1_H1 ;  /* 0x30000004ff047230 */ /* 0x000fca0000004100 */
[C---:B------:R-:W-:Y:S01]  /*184b0*/  FFMA R41, R2.reuse, R4, R41 ;  /* 0x0000000402297223 */ /* 0x040fe20000000029 */
[----:B------:R-:W-:Y:S01]  /*184c0*/  F2FP.F16.E4M3.UNPACK_B R4, R6.H1 ;  /* 0x00000006ff04723e */ /* 0x000fe200030006ff */
[----:B------:R-:W-:Y:S01]  /*184d0*/  FFMA R42, R2, R42, R5 ;  /* 0x0000002a022a7223 */ /* 0x000fe20000000005 */
[----:B------:R-:W-:-:S03]  /*184e0*/  FMUL R5, R16, R12 ;  /* 0x0000000c10057220 */ /* 0x000fc60000400000 */
[--C-:B------:R-:W-:Y:S02]  /*184f0*/  HADD2.F32 R8, -RZ, R4.reuse.H0_H0 ;  /* 0x20000004ff087230 */ /* 0x100fe40000004100 */
[----:B------:R-:W-:Y:S02]  /*18500*/  HADD2.F32 R4, -RZ, R4.H1_H1 ;  /* 0x30000004ff047230 */ /* 0x000fe40000004100 */
[----:B------:R-:W-:-:S03]  /*18510*/  FMUL R13, R16, R13 ;  /* 0x0000000d100d7220 */ /* 0x000fc60000400000 */
[C---:B------:R-:W-:Y:S01]  /*18520*/  FFMA R12, R2.reuse, R4, R5 ;  /* 0x00000004020c7223 */ /* 0x040fe20000000005 */
[----:B------:R-:W-:Y:S01]  /*18530*/  F2FP.F16.E4M3.UNPACK_B R4, R3 ;  /* 0x00000003ff04723e */ /* 0x000fe200020006ff */
[----:B------:R-:W-:-:S04]  /*18540*/  FFMA R13, R2, R8, R13 ;  /* 0x00000008020d7223 */ /* 0x000fc8000000000d */
[--C-:B------:R-:W-:Y:S02]  /*18550*/  HADD2.F32 R8, -RZ, R4.reuse.H0_H0 ;  /* 0x20000004ff087230 */ /* 0x100fe40000004100 */
[----:B------:R-:W-:Y:S02]  /*18560*/  HADD2.F32 R4, -RZ, R4.H1_H1 ;  /* 0x30000004ff047230 */ /* 0x000fe40000004100 */
[----:B------:R-:W-:-:S04]  /*18570*/  FMUL R15, R16, R15 ;  /* 0x0000000f100f7220 */ /* 0x000fc80000400000 */
[----:B------:R-:W-:Y:S01]  /*18580*/  FFMA R15, R2, R8, R15 ;  /* 0x00000008020f7223 */ /* 0x000fe2000000000f */
[----:B------:R-:W-:Y:S02]  /*18590*/  MOV R39, 0x3bbb989d ;  /* 0x3bbb989d00277802 */ /* 0x000fe40000000f00 */
[----:B------:R-:W-:Y:S02]  /*185a0*/  F2FP.F16.E4M3.UNPACK_B R25, R0.H1 ;  /* 0x00000000ff19723e */ /* 0x000fe400030006ff */
[----:B------:R-:W-:Y:S01]  /*185b0*/  MOV R40, 0x437c0000 ;  /* 0x437c000000287802 */ /* 0x000fe20000000f00 */
[----:B------:R-:W-:-:S04]  /*185c0*/  FFMA.SAT R29, -R45, R39, 0.5 ;  /* 0x3f0000002d1d7423 */ /* 0x000fc80000002127 */
[----:B------:R-:W-:Y:S01]  /*185d0*/  FFMA.RM R30, R29, R40, 12582913 ;  /* 0x4b4000011d1e7423 */ /* 0x000fe20000004028 */
[----:B------:R-:W-:-:S04]  /*185e0*/  FFMA.SAT R29, -R44, R39, 0.5 ;  /* 0x3f0000002c1d7423 */ /* 0x000fc80000002127 */
[----:B------:R-:W-:Y:S01]  /*185f0*/  FFMA.RM R29, R29, R40, 12582913 ;  /* 0x4b4000011d1d7423 */ /* 0x000fe20000004028 */
[----:B------:R-:W-:Y:S01]  /*18600*/  FADD R26, R30, -12583039 ;  /* 0xcb40007f1e1a7421 */ /* 0x000fe20000000000 */
[----:B------:R-:W-:-:S03]  /*18610*/  FFMA.SAT R31, -R43, R39, 0.5 ;  /* 0x3f0000002b1f7423 */ /* 0x000fc60000002127 */
[----:B------:R-:W-:-:S04]  /*18620*/  FFMA R26, -R45, 1.4426950216293334961, -R26 ;  /* 0x3fb8aa3b2d1a7823 */ /* 0x000fc8000000091a */
[----:B------:R-:W-:-:S06]  /*18630*/  FFMA R26, -R45, 1.925963033500011079e-08, R26 ;  /* 0x32a570602d1a7823 */ /* 0x000fcc000000011a */
[----:B------:R-:W1:Y:S01]  /*18640*/  MUFU.EX2 R26, R26 ;  /* 0x0000001a001a7308 */ /* 0x000e620000000800 */
[----:B------:R-:W-:Y:S01]  /*18650*/  FFMA.SAT R33, -R41, R39, 0.5 ;  /* 0x3f00000029217423 */ /* 0x000fe20000002127 */
[----:B------:R-:W-:-:S03]  /*18660*/  SHF.L.U32 R30, R30, 0x17, RZ ;  /* 0x000000171e1e7819 */ /* 0x000fc600000006ff */
[----:B------:R-:W-:Y:S02]  /*18670*/  FFMA.RM R33, R33, R40, 12582913 ;  /* 0x4b40000121217423 */ /* 0x000fe40000004028 */
[----:B-1----:R-:W-:Y:S02]  /*18680*/  FFMA R26, R30, R26, 1 ;  /* 0x3f8000001e1a7423 */ /* 0x002fe4000000001a */
[----:B------:R-:W-:-:S04]  /*18690*/  FADD R30, R33, -12583039 ;  /* 0xcb40007f211e7421 */ /* 0x000fc80000000000 */
[----:B------:R-:W-:-:S04]  /*186a0*/  FFMA R30, -R41, 1.4426950216293334961, -R30 ;  /* 0x3fb8aa3b291e7823 */ /* 0x000fc8000000091e */
[----:B------:R-:W-:-:S06]  /*186b0*/  FFMA R30, -R41, 1.925963033500011079e-08, R30 ;  /* 0x32a57060291e7823 */ /* 0x000fcc000000011e */
[----:B------:R-:W1:Y:S01]  /*186c0*/  MUFU.EX2 R30, R30 ;  /* 0x0000001e001e7308 */ /* 0x000e620000000800 */
[----:B------:R-:W-:-:S05]  /*186d0*/  SHF.L.U32 R33, R33, 0x17, RZ ;  /* 0x0000001721217819 */ /* 0x000fca00000006ff */
[----:B-1----:R-:W-:Y:S01]  /*186e0*/  FFMA R30, R33, R30, 1 ;  /* 0x3f800000211e7423 */ /* 0x002fe2000000001e */
[----:B--2---:R-:W-:-:S04]  /*186f0*/  FMUL R5, R16, R14 ;  /* 0x0000000e10057220 */ /* 0x004fc80000400000 */
[----:B------:R-:W-:Y:S01]  /*18700*/  FFMA R14, R2, R4, R5 ;  /* 0x00000004020e7223 */ /* 0x000fe20000000005 */
[----:B------:R-:W-:Y:S01]  /*18710*/  F2FP.F16.E4M3.UNPACK_B R4, R3.H1 ;  /* 0x00000003ff04723e */ /* 0x000fe200030006ff */
[----:B----4-:R-:W-:-:S04]  /*18720*/  FMUL R5, R16, R20 ;  /* 0x0000001410057220 */ /* 0x010fc80000400000 */
[--C-:B------:R-:W-:Y:S02]  /*18730*/  HADD2.F32 R8, -RZ, R4.reuse.H0_H0 ;  /* 0x20000004ff087230 */ /* 0x100fe40000004100 */
[----:B------:R-:W-:Y:S02]  /*18740*/  HADD2.F32 R4, -RZ, R4.H1_H1 ;  /* 0x30000004ff047230 */ /* 0x000fe40000004100 */
[----:B---3--:R-:W-:-:S03]  /*18750*/  FMUL R21, R16, R21 ;  /* 0x0000001510157220 */ /* 0x008fc60000400000 */
[C---:B------:R-:W-:Y:S01]  /*18760*/  FFMA R20, R2.reuse, R4, R5 ;  /* 0x0000000402147223 */ /* 0x040fe20000000005 */
[----:B------:R-:W-:Y:S01]  /*18770*/  F2FP.F16.E4M3.UNPACK_B R4, R0 ;  /* 0x00000000ff04723e */ /* 0x000fe200020006ff */
[----:B------:R-:W-:Y:S01]  /*18780*/  FFMA R21, R2, R8, R21 ;  /* 0x0000000802157223 */ /* 0x000fe20000000015 */
[----:B-----5:R-:W-:-:S03]  /*18790*/  FMUL R5, R16, R22 ;  /* 0x0000001610057220 */ /* 0x020fc60000400000 */
[--C-:B------:R-:W-:Y:S02]  /*187a0*/  HADD2.F32 R8, -RZ, R4.reuse.H0_H0 ;  /* 0x20000004ff087230 */ /* 0x100fe40000004100 */
[----:B------:R-:W-:Y:S02]  /*187b0*/  HADD2.F32 R4, -RZ, R4.H1_H1 ;  /* 0x30000004ff047230 */ /* 0x000fe40000004100 */
[----:B------:R-:W-:Y:S01]  /*187c0*/  FMUL R27, R16, R24 ;  /* 0x00000018101b7220 */ /* 0x000fe20000400000 */
[----:B------:R-:W-:Y:S02]  /*187d0*/  HADD2.F32 R24, -RZ, R25.H0_H0 ;  /* 0x20000019ff187230 */ /* 0x000fe40000004100 */
[----:B------:R-:W-:Y:S01]  /*187e0*/  FFMA R22, R2, R4, R5 ;  /* 0x0000000402167223 */ /* 0x000fe20000000005 */
[----:B------:R-:W-:Y:S02]  /*187f0*/  FFMA.SAT R5, -R46, R39, 0.5 ;  /* 0x3f0000002e057423 */ /* 0x000fe40000002127 */
[----:B------:R-:W-:-:S02]  /*18800*/  FFMA R24, R2, R24, R27 ;  /* 0x0000001802187223 */ /* 0x000fc4000000001b */
[----:B------:R-:W-:Y:S01]  /*18810*/  FFMA.RM R5, R5, R40, 12582913 ;  /* 0x4b40000105057423 */ /* 0x000fe20000004028 */
[----:B------:R-:W-:-:S03]  /*18820*/  FMUL R23, R16, R23 ;  /* 0x0000001710177220 */ /* 0x000fc60000400000 */
[----:B------:R-:W-:Y:S01]  /*18830*/  FADD R27, R5, -12583039 ;  /* 0xcb40007f051b7421 */ /* 0x000fe20000000000 */
[----:B------:R-:W-:-:S03]  /*18840*/  FFMA R23, R2, R8, R23 ;  /* 0x0000000802177223 */ /* 0x000fc60000000017 */
[----:B------:R-:W-:-:S04]  /*18850*/  FFMA R27, -R46, 1.4426950216293334961, -R27 ;  /* 0x3fb8aa3b2e1b7823 */ /* 0x000fc8000000091b */
[----:B------:R-:W-:Y:S01]  /*18860*/  FFMA R8, -R46, 1.925963033500011079e-08, R27 ;  /* 0x32a570602e087823 */ /* 0x000fe2000000011b */
[----:B------:R-:W-:-:S04]  /*18870*/  FADD R27, R29, -12583039 ;  /* 0xcb40007f1d1b7421 */ /* 0x000fc80000000000 */
[C---:B------:R-:W-:Y:S01]  /*18880*/  FFMA R27, -R44.reuse, 1.4426950216293334961, -R27 ;  /* 0x3fb8aa3b2c1b7823 */ /* 0x040fe2000000091b */
[----:B------:R-:W1:Y:S03]  /*18890*/  MUFU.EX2 R8, R8 ;  /* 0x0000000800087308 */ /* 0x000e660000000800 */
[----:B------:R-:W-:Y:S01]  /*188a0*/  FFMA R27, -R44, 1.925963033500011079e-08, R27 ;  /* 0x32a570602c1b7823 */ /* 0x000fe2000000011b */
[----:B------:R-:W-:-:S05]  /*188b0*/  FFMA.RM R4, R31, R40, 12582913 ;  /* 0x4b4000011f047423 */ /* 0x000fca0000004028 */
[----:B------:R-:W2:Y:S01]  /*188c0*/  MUFU.EX2 R27, R27 ;  /* 0x0000001b001b7308 */ /* 0x000ea20000000800 */
[----:B------:R-:W-:Y:S01]  /*188d0*/  FADD R28, R4, -12583039 ;  /* 0xcb40007f041c7421 */ /* 0x000fe20000000000 */
[----:B------:R-:W-:Y:S01]  /*188e0*/  SHF.L.U32 R5, R5, 0x17, RZ ;  /* 0x0000001705057819 */ /* 0x000fe200000006ff */
[----:B------:R-:W-:Y:S02]  /*188f0*/  HADD2.F32 R25, -RZ, R25.H1_H1 ;  /* 0x30000019ff197230 */ /* 0x000fe40000004100 */
[----:B------:R-:W-:Y:S01]  /*18900*/  FFMA R28, -R43, 1.4426950216293334961, -R28 ;  /* 0x3fb8aa3b2b1c7823 */ /* 0x000fe2000000091c */
[----:B------:R-:W-:Y:S01]  /*18910*/  FMUL R31, R16, R32 ;  /* 0x00000020101f7220 */ /* 0x000fe20000400000 */
[----:B-1----:R-:W-:Y:S02]  /*18920*/  FFMA R5, R5, R8, 1 ;  /* 0x3f80000005057423 */ /* 0x002fe40000000008 */
[----:B------:R-:W-:Y:S01]  /*18930*/  FFMA R28, -R43, 1.925963033500011079e-08, R28 ;  /* 0x32a570602b1c7823 */ /* 0x000fe2000000011c */
[----:B------:R-:W-:Y:S01]  /*18940*/  FFMA.SAT R8, -R13, R39, 0.5 ;  /* 0x3f0000000d087423 */ /* 0x000fe20000002127 */
[----:B------:R-:W-:Y:S01]  /*18950*/  SHF.L.U32 R29, R29, 0x17, RZ ;  /* 0x000000171d1d7819 */ /* 0x000fe200000006ff */
[----:B------:R-:W-:Y:S01]  /*18960*/  FFMA R25, R2, R25, R31 ;  /* 0x0000001902197223 */ /* 0x000fe2000000001f */
[----:B------:R-:W-:Y:S01]  /*18970*/  FFMA.SAT R31, -R42, R39, 0.5 ;  /* 0x3f0000002a1f7423 */ /* 0x000fe20000002127 */
[-C--:B------:R-:W-:Y:S01]  /*18980*/  FFMA.RM R8, R8, R40.reuse, 12582913 ;  /* 0x4b40000108087423 */ /* 0x080fe20000004028 */
[----:B------:R-:W1:Y:S01]  /*18990*/  MUFU.EX2 R28, R28 ;  /* 0x0000001c001c7308 */ /* 0x000e620000000800 */
[----:B--2---:R-:W-:Y:S01]  /*189a0*/  FFMA R27, R29, R27, 1 ;  /* 0x3f8000001d1b7423 */ /* 0x004fe2000000001b */
[----:B------:R-:W-:Y:S01]  /*189b0*/  SHF.L.U32 R29, R4, 0x17, RZ ;  /* 0x00000017041d7819 */ /* 0x000fe200000006ff */
[----:B------:R-:W-:Y:S01]  /*189c0*/  FFMA.RM R34, R31, R40, 12582913 ;  /* 0x4b4000011f227423 */ /* 0x000fe20000004028 */
[----:B------:R-:W-:Y:S01]  /*189d0*/  FADD R31, R8, -12583039 ;  /* 0xcb40007f081f7421 */ /* 0x000fe20000000000 */
[----:B------:R-:W-:-:S03]  /*189e0*/  FFMA.SAT R4, -R12, R39, 0.5 ;  /* 0x3f0000000c047423 */ /* 0x000fc60000002127 */
[----:B------:R-:W-:Y:S01]  /*189f0*/  FFMA R31, -R13, 1.4426950216293334961, -R31 ;  /* 0x3fb8aa3b0d1f7823 */ /* 0x000fe2000000091f */
[----:B------:R-:W-:-:S03]  /*18a00*/  FFMA.RM R4, R4, R40, 12582913 ;  /* 0x4b40000104047423 */ /* 0x000fc60000004028 */
[----:B------:R-:W-:Y:S01]  /*18a10*/  FFMA R31, -R13, 1.925963033500011079e-08, R31 ;  /* 0x32a570600d1f7823 */ /* 0x000fe2000000011f */
[----:B------:R-:W-:-:S04]  /*18a20*/  FADD R32, R4, -12583039 ;  /* 0xcb40007f04207421 */ /* 0x000fc80000000000 */
[----:B------:R-:W-:Y:S01]  /*18a30*/  FFMA R32, -R12, 1.4426950216293334961, -R32 ;  /* 0x3fb8aa3b0c207823 */ /* 0x000fe20000000920 */
[----:B------:R-:W2:Y:S01]  /*18a40*/  MUFU.EX2 R31, R31 ;  /* 0x0000001f001f7308 */ /* 0x000ea20000000800 */
[----:B-1----:R-:W-:Y:S01]  /*18a50*/  FFMA R28, R29, R28, 1 ;  /* 0x3f8000001d1c7423 */ /* 0x002fe2000000001c */
[----:B------:R-:W-:Y:S01]  /*18a60*/  FADD R29, R34, -12583039 ;  /* 0xcb40007f221d7421 */ /* 0x000fe20000000000 */
[----:B------:R-:W-:-:S03]  /*18a70*/  FFMA R32, -R12, 1.925963033500011079e-08, R32 ;  /* 0x32a570600c207823 */ /* 0x000fc60000000120 */
[----:B------:R-:W-:-:S03]  /*18a80*/  FFMA R29, -R42, 1.4426950216293334961, -R29 ;  /* 0x3fb8aa3b2a1d7823 */ /* 0x000fc6000000091d */
[----:B------:R-:W1:Y:S01]  /*18a90*/  MUFU.EX2 R32, R32 ;  /* 0x0000002000207308 */ /* 0x000e620000000800 */
[----:B------:R-:W-:Y:S01]  /*18aa0*/  FFMA R29, -R42, 1.925963033500011079e-08, R29 ;  /* 0x32a570602a1d7823 */ /* 0x000fe2000000011d */
[----:B------:R-:W-:Y:S02]  /*18ab0*/  SHF.L.U32 R8, R8, 0x17, RZ ;  /* 0x0000001708087819 */ /* 0x000fe400000006ff */
[----:B------:R-:W-:-:S04]  /*18ac0*/  SHF.L.U32 R33, R4, 0x17, RZ ;  /* 0x0000001704217819 */ /* 0x000fc800000006ff */
[----:B------:R-:W3:Y:S01]  /*18ad0*/  MUFU.EX2 R29, R29 ;  /* 0x0000001d001d7308 */ /* 0x000ee20000000800 */
[----:B--2---:R-:W-:Y:S01]  /*18ae0*/  FFMA R31, R8, R31, 1 ;  /* 0x3f800000081f7423 */ /* 0x004fe2000000001f */
[----:B------:R-:W-:-:S04]  /*18af0*/  FFMA.SAT R8, -R15, R39, 0.5 ;  /* 0x3f0000000f087423 */ /* 0x000fc80000002127 */
[----:B------:R-:W-:Y:S01]  /*18b00*/  FFMA.RM R4, R8, R40, 12582913 ;  /* 0x4b40000108047423 */ /* 0x000fe20000004028 */
[----:B------:R-:W-:Y:S01]  /*18b10*/  FFMA.SAT R8, -R14, R39, 0.5 ;  /* 0x3f0000000e087423 */ /* 0x000fe20000002127 */
[----:B-1----:R-:W-:Y:S02]  /*18b20*/  FFMA R32, R33, R32, 1 ;  /* 0x3f80000021207423 */ /* 0x002fe40000000020 */
[----:B------:R-:W-:Y:S01]  /*18b30*/  FADD R33, R4, -12583039 ;  /* 0xcb40007f04217421 */ /* 0x000fe20000000000 */
[----:B------:R-:W-:Y:S01]  /*18b40*/  SHF.L.U32 R34, R34, 0x17, RZ ;  /* 0x0000001722227819 */ /* 0x000fe200000006ff */
[----:B------:R-:W-:Y:S02]  /*18b50*/  FFMA.RM R8, R8, R40, 12582913 ;  /* 0x4b40000108087423 */ /* 0x000fe40000004028 */
[----:B------:R-:W-:Y:S02]  /*18b60*/  FFMA R33, -R15, 1.4426950216293334961, -R33 ;  /* 0x3fb8aa3b0f217823 */ /* 0x000fe40000000921 */
[----:B---3--:R-:W-:-:S02]  /*18b70*/  FFMA R29, R34, R29, 1 ;  /* 0x3f800000221d7423 */ /* 0x008fc4000000001d */
[----:B------:R-:W-:Y:S01]  /*18b80*/  FFMA R33, -R15, 1.925963033500011079e-08, R33 ;  /* 0x32a570600f217823 */ /* 0x000fe20000000121 */
[----:B------:R-:W-:-:S04]  /*18b90*/  FADD R34, R8, -12583039 ;  /* 0xcb40007f08227421 */ /* 0x000fc80000000000 */
[C---:B------:R-:W-:Y:S01]  /*18ba0*/  FFMA R34, -R14.reuse, 1.4426950216293334961, -R34 ;  /* 0x3fb8aa3b0e227823 */ /* 0x040fe20000000922 */
[----:B------:R-:W1:Y:S03]  /*18bb0*/  MUFU.EX2 R33, R33 ;  /* 0x0000002100217308 */ /* 0x000e660000000800 */
[----:B------:R-:W-:Y:S01]  /*18bc0*/  FFMA R34, -R14, 1.925963033500011079e-08, R34 ;  /* 0x32a570600e227823 */ /* 0x000fe20000000122 */
[----:B------:R-:W-:-:S05]  /*18bd0*/  SHF.L.U32 R4, R4, 0x17, RZ ;  /* 0x0000001704047819 */ /* 0x000fca00000006ff */
[----:B------:R-:W2:Y:S01]  /*18be0*/  MUFU.EX2 R34, R34 ;  /* 0x0000002200227308 */ /* 0x000ea20000000800 */
[----:B------:R-:W-:Y:S01]  /*18bf0*/  SHF.L.U32 R8, R8, 0x17, RZ ;  /* 0x0000001708087819 */ /* 0x000fe200000006ff */
[----:B-1----:R-:W-:Y:S01]  /*18c00*/  FFMA R33, R4, R33, 1 ;  /* 0x3f80000004217423 */ /* 0x002fe20000000021 */
[----:B------:R-:W-:-:S04]  /*18c10*/  FFMA.SAT R4, -R21, R39, 0.5 ;  /* 0x3f00000015047423 */ /* 0x000fc80000002127 */
[----:B------:R-:W-:Y:S01]  /*18c20*/  FFMA.RM R4, R4, R40, 12582913 ;  /* 0x4b40000104047423 */ /* 0x000fe20000004028 */
[----:B--2---:R-:W-:-:S03]  /*18c30*/  FFMA R34, R8, R34, 1 ;  /* 0x3f80000008227423 */ /* 0x004fc60000000022 */
[----:B------:R-:W-:-:S04]  /*18c40*/  FADD R8, R4, -12583039 ;  /* 0xcb40007f04087421 */ /* 0x000fc80000000000 */
[----:B------:R-:W-:-:S04]  /*18c50*/  FFMA R8, -R21, 1.4426950216293334961, -R8 ;  /* 0x3fb8aa3b15087823 */ /* 0x000fc80000000908 */
[----:B------:R-:W-:-:S04]  /*18c60*/  FFMA R8, -R21, 1.925963033500011079e-08, R8 ;  /* 0x32a5706015087823 */ /* 0x000fc80000000108 */
[----:B------:R-:W1:Y:S01]  /*18c70*/  MUFU.EX2 R35, R8 ;  /* 0x0000000800237308 */ /* 0x000e620000000800 */
[----:B------:R-:W-:-:S05]  /*18c80*/  SHF.L.U32 R4, R4, 0x17, RZ ;  /* 0x0000001704047819 */ /* 0x000fca00000006ff */
[----:B-1----:R-:W-:Y:S01]  /*18c90*/  FFMA R35, R4, R35, 1 ;  /* 0x3f80000004237423 */ /* 0x002fe20000000023 */
[----:B------:R-:W-:-:S04]  /*18ca0*/  FFMA.SAT R4, -R20, R39, 0.5 ;  /* 0x3f00000014047423 */ /* 0x000fc80000002127 */
[----:B------:R-:W-:-:S04]  /*18cb0*/  FFMA.RM R4, R4, R40, 12582913 ;  /* 0x4b40000104047423 */ /* 0x000fc80000004028 */
        /* <DEDUP_REMOVED lines=18> */
[----:B------:R-:W-:-:S06]  /*18de0*/  FFMA R8, -R22, 1.925963033500011079e-08, R8 ;  /* 0x32a5706016087823 */ /* 0x000fcc0000000108 */
[----:B------:R-:W1:Y:S01]  /*18df0*/  MUFU.EX2 R8, R8 ;  /* 0x0000000800087308 */ /* 0x000e620000000800 */
[----:B------:R-:W-:Y:S01]  /*18e00*/  SHF.L.U32 R38, R4, 0x17, RZ ;  /* 0x0000001704267819 */ /* 0x000fe200000006ff */
[----:B------:R-:W-:-:S04]  /*18e10*/  FFMA.SAT R4, -R25, R39, 0.5 ;  /* 0x3f00000019047423 */ /* 0x000fc80000002127 */
[----:B-1----:R-:W-:Y:S01]  /*18e20*/  FFMA R38, R38, R8, 1 ;  /* 0x3f80000026267423 */ /* 0x002fe20000000008 */
[----:B------:R-:W-:-:S04]  /*18e30*/  FFMA.SAT R8, -R24, R39, 0.5 ;  /* 0x3f00000018087423 */ /* 0x000fc80000002127 */
[-C--:B------:R-:W-:Y:S01]  /*18e40*/  FFMA.RM R8, R8, R40.reuse, 12582913 ;  /* 0x4b40000108087423 */ /* 0x080fe20000004028 */
[----:B------:R-:W-:-:S03]  /*18e50*/  FFMA.RM R40, R4, R40, 12582913 ;  /* 0x4b40000104287423 */ /* 0x000fc60000004028 */
[----:B------:R-:W-:-:S04]  /*18e60*/  FADD R4, R8, -12583039 ;  /* 0xcb40007f08047421 */ /* 0x000fc80000000000 */
[----:B------:R-:W-:-:S04]  /*18e70*/  FFMA R4, -R24, 1.4426950216293334961, -R4 ;  /* 0x3fb8aa3b18047823 */ /* 0x000fc80000000904 */
[----:B------:R-:W-:-:S06]  /*18e80*/  FFMA R4, -R24, 1.925963033500011079e-08, R4 ;  /* 0x32a5706018047823 */ /* 0x000fcc0000000104 */
[----:B------:R-:W1:Y:S01]  /*18e90*/  MUFU.EX2 R4, R4 ;  /* 0x0000000400047308 */ /* 0x000e620000000800 */
[----:B------:R-:W-:-:S05]  /*18ea0*/  SHF.L.U32 R39, R8, 0x17, RZ ;  /* 0x0000001708277819 */ /* 0x000fca00000006ff */
[----:B-1----:R-:W-:Y:S01]  /*18eb0*/  FFMA R39, R39, R4, 1 ;  /* 0x3f80000027277423 */ /* 0x002fe20000000004 */
        /* <DEDUP_REMOVED lines=15> */
.L_x_232:
[----:B------:R-:W1:Y:S02]  /*18fb0*/  MUFU.RCP R54, R5 ;  /* 0x0000000500367308 */ /* 0x000e640000001000 */
[----:B-1----:R-:W-:-:S04]  /*18fc0*/  FFMA R5, R5, R54, -1 ;  /* 0xbf80000005057423 */ /* 0x002fc80000000036 */
[----:B------:R-:W-:-:S04]  /*18fd0*/  FADD.FTZ R5, -R5, -RZ ;  /* 0x800000ff05057221 */ /* 0x000fc80000010100 */
[----:B------:R-:W-:-:S07]  /*18fe0*/  FFMA R54, R54, R5, R54 ;  /* 0x0000000536367223 */ /* 0x000fce0000000036 */
.L_x_233:
[----:B------:R-:W-:Y:S05]  /*18ff0*/  BSYNC B1 ;  /* 0x0000000000017941 */ /* 0x000fea0003800000 */
.L_x_231:
        /* <DEDUP_REMOVED lines=10> */
.L_x_235:
[----:B------:R-:W1:Y:S02]  /*190a0*/  MUFU.RCP R53, R26 ;  /* 0x0000001a00357308 */ /* 0x000e640000001000 */
[----:B-1----:R-:W-:-:S04]  /*190b0*/  FFMA R26, R26, R53, -1 ;  /* 0xbf8000001a1a7423 */ /* 0x002fc80000000035 */
[----:B------:R-:W-:-:S04]  /*190c0*/  FADD.FTZ R26, -R26, -RZ ;  /* 0x800000ff1a1a7221 */ /* 0x000fc80000010100 */
[----:B------:R-:W-:-:S07]  /*190d0*/  FFMA R53, R53, R26, R53 ;  /* 0x0000001a35357223 */ /* 0x000fce0000000035 */
.L_x_236:
[----:B------:R-:W-:Y:S05]  /*190e0*/  BSYNC B1 ;  /* 0x0000000000017941 */ /* 0x000fea0003800000 */
.L_x_234:
        /* <DEDUP_REMOVED lines=10> */
.L_x_238:
[----:B------:R-:W1:Y:S02]  /*19190*/  MUFU.RCP R52, R27 ;  /* 0x0000001b00347308 */ /* 0x000e640000001000 */
[----:B-1----:R-:W-:-:S04]  /*191a0*/  FFMA R27, R27, R52, -1 ;  /* 0xbf8000001b1b7423 */ /* 0x002fc80000000034 */
[----:B------:R-:W-:-:S04]  /*191b0*/  FADD.FTZ R27, -R27, -RZ ;  /* 0x800000ff1b1b7221 */ /* 0x000fc80000010100 */
[----:B------:R-:W-:-:S07]  /*191c0*/  FFMA R52, R52, R27, R52 ;  /* 0x0000001b34347223 */ /* 0x000fce0000000034 */
.L_x_239:
[----:B------:R-:W-:Y:S05]  /*191d0*/  BSYNC B1 ;  /* 0x0000000000017941 */ /* 0x000fea0003800000 */
.L_x_237:
        /* <DEDUP_REMOVED lines=10> */
.L_x_241:
[----:B------:R-:W1:Y:S02]  /*19280*/  MUFU.RCP R51, R28 ;  /* 0x0000001c00337308 */ /* 0x000e640000001000 */
[----:B-1----:R-:W-:-:S04]  /*19290*/  FFMA R28, R28, R51, -1 ;  /* 0xbf8000001c1c7423 */ /* 0x002fc80000000033 */
[----:B------:R-:W-:-:S04]  /*192a0*/  FADD.FTZ R28, -R28, -RZ ;  /* 0x800000ff1c1c7221 */ /* 0x000fc80000010100 */
[----:B------:R-:W-:-:S07]  /*192b0*/  FFMA R51, R51, R28, R51 ;  /* 0x0000001c33337223 */ /* 0x000fce0000000033 */
.L_x_242:
[----:B------:R-:W-:Y:S05]  /*192c0*/  BSYNC B1 ;  /* 0x0000000000017941 */ /* 0x000fea0003800000 */
.L_x_240:
        /* <DEDUP_REMOVED lines=10> */
.L_x_244:
[----:B------:R-:W1:Y:S02]  /*19370*/  MUFU.RCP R50, R29 ;  /* 0x0000001d00327308 */ /* 0x000e640000001000 */
[----:B-1----:R-:W-:-:S04]  /*19380*/  FFMA R29, R29, R50, -1 ;  /* 0xbf8000001d1d7423 */ /* 0x002fc80000000032 */
[----:B------:R-:W-:-:S04]  /*19390*/  FADD.FTZ R29, -R29, -RZ ;  /* 0x800000ff1d1d7221 */ /* 0x000fc80000010100 */
[----:B------:R-:W-:-:S07]  /*193a0*/  FFMA R50, R50, R29, R50 ;  /* 0x0000001d32327223 */ /* 0x000fce0000000032 */
.L_x_245:
[----:B------:R-:W-:Y:S05]  /*193b0*/  BSYNC B1 ;  /* 0x0000000000017941 */ /* 0x000fea0003800000 */
.L_x_243:
        /* <DEDUP_REMOVED lines=10> */
.L_x_247:
[----:B------:R-:W1:Y:S02]  /*19460*/  MUFU.RCP R49, R30 ;  /* 0x0000001e00317308 */ /* 0x000e640000001000 */
[----:B-1----:R-:W-:-:S04]  /*19470*/  FFMA R30, R30, R49, -1 ;  /* 0xbf8000001e1e7423 */ /* 0x002fc80000000031 */
[----:B------:R-:W-:-:S04]  /*19480*/  FADD.FTZ R30, -R30, -RZ ;  /* 0x800000ff1e1e7221 */ /* 0x000fc80000010100 */
[----:B------:R-:W-:-:S07]  /*19490*/  FFMA R49, R49, R30, R49 ;  /* 0x0000001e31317223 */ /* 0x000fce0000000031 */
.L_x_248:
[----:B------:R-:W-:Y:S05]  /*194a0*/  BSYNC B1 ;  /* 0x0000000000017941 */ /* 0x000fea0003800000 */
.L_x_246:
        /* <DEDUP_REMOVED lines=10> */
.L_x_250:
[----:B------:R-:W1:Y:S02]  /*19550*/  MUFU.RCP R48, R31 ;  /* 0x0000001f00307308 */ /* 0x000e640000001000 */
[----:B-1----:R-:W-:-:S04]  /*19560*/  FFMA R31, R31, R48, -1 ;  /* 0xbf8000001f1f7423 */ /* 0x002fc80000000030 */
[----:B------:R-:W-:-:S04]  /*19570*/  FADD.FTZ R31, -R31, -RZ ;  /* 0x800000ff1f1f7221 */ /* 0x000fc80000010100 */
[----:B------:R-:W-:-:S07]  /*19580*/  FFMA R48, R48, R31, R48 ;  /* 0x0000001f30307223 */ /* 0x000fce0000000030 */
.L_x_251:
[----:B------:R-:W-:Y:S05]  /*19590*/  BSYNC B1 ;  /* 0x0000000000017941 */ /* 0x000fea0003800000 */
.L_x_249:
        /* <DEDUP_REMOVED lines=10> */
.L_x_253:
[----:B------:R-:W1:Y:S02]  /*19640*/  MUFU.RCP R47, R32 ;  /* 0x00000020002f7308 */ /* 0x000e640000001000 */
[----:B-1----:R-:W-:-:S04]  /*19650*/  FFMA R32, R32, R47, -1 ;  /* 0xbf80000020207423 */ /* 0x002fc8000000002f */
[----:B------:R-:W-:-:S04]  /*19660*/  FADD.FTZ R32, -R32, -RZ ;  /* 0x800000ff20207221 */ /* 0x000fc80000010100 */
[----:B------:R-:W-:-:S07]  /*19670*/  FFMA R47, R47, R32, R47 ;  /* 0x000000202f2f7223 */ /* 0x000fce000000002f */
.L_x_254:
[----:B------:R-:W-:Y:S05]  /*19680*/  BSYNC B1 ;  /* 0x0000000000017941 */ /* 0x000fea0003800000 */
.L_x_252:
        /* <DEDUP_REMOVED lines=10> */
.L_x_256:
[----:B------:R-:W1:Y:S02]  /*19730*/  MUFU.RCP R32, R33 ;  /* 0x0000002100207308 */ /* 0x000e640000001000 */
[----:B-1----:R-:W-:-:S04]  /*19740*/  FFMA R33, R33, R32, -1 ;  /* 0xbf80000021217423 */ /* 0x002fc80000000020 */
[----:B------:R-:W-:-:S04]  /*19750*/  FADD.FTZ R33, -R33, -RZ ;  /* 0x800000ff21217221 */ /* 0x000fc80000010100 */
[----:B------:R-:W-:-:S07]  /*19760*/  FFMA R32, R32, R33, R32 ;  /* 0x0000002120207223 */ /* 0x000fce0000000020 */
.L_x_257:
[----:B------:R-:W-:Y:S05]  /*19770*/  BSYNC B1 ;  /* 0x0000000000017941 */ /* 0x000fea0003800000 */
.L_x_255:
        /* <DEDUP_REMOVED lines=10> */
.L_x_259:
[----:B------:R-:W1:Y:S02]  /*19820*/  MUFU.RCP R26, R34 ;  /* 0x00000022001a7308 */ /* 0x000e640000001000 */
[----:B-1----:R-:W-:-:S04]  /*19830*/  FFMA R34, R34, R26, -1 ;  /* 0xbf80000022227423 */ /* 0x002fc8000000001a */
[----:B------:R-:W-:-:S04]  /*19840*/  FADD.FTZ R34, -R34, -RZ ;  /* 0x800000ff22227221 */ /* 0x000fc80000010100 */
[----:B------:R-:W-:-:S07]  /*19850*/  FFMA R26, R26, R34, R26 ;  /* 0x000000221a1a7223 */ /* 0x000fce000000001a */
.L_x_260:
[----:B------:R-:W-:Y:S05]  /*19860*/  BSYNC B1 ;  /* 0x0000000000017941 */ /* 0x000fea0003800000 */
.L_x_258:
        /* <DEDUP_REMOVED lines=10> */
.L_x_262:
[----:B------:R-:W1:Y:S02]  /*19910*/  MUFU.RCP R27, R35 ;  /* 0x00000023001b7308 */ /* 0x000e640000001000 */
[----:B-1----:R-:W-:-:S04]  /*19920*/  FFMA R35, R35, R27, -1 ;  /* 0xbf80000023237423 */ /* 0x002fc8000000001b */
[----:B------:R-:W-:-:S04]  /*19930*/  FADD.FTZ R35, -R35, -RZ ;  /* 0x800000ff23237221 */ /* 0x000fc80000010100 */
[----:B------:R-:W-:-:S07]  /*19940*/  FFMA R27, R27, R35, R27 ;  /* 0x000000231b1b7223 */ /* 0x000fce000000001b */
.L_x_263:
[----:B------:R-:W-:Y:S05]  /*19950*/  BSYNC B1 ;  /* 0x0000000000017941 */ /* 0x000fea0003800000 */
.L_x_261:
        /* <DEDUP_REMOVED lines=10> */
.L_x_265:
[----:B------:R-:W1:Y:S02]  /*19a00*/  MUFU.RCP R28, R36 ;  /* 0x00000024001c7308 */ /* 0x000e640000001000 */
[----:B-1----:R-:W-:-:S04]  /*19a10*/  FFMA R36, R36, R28, -1 ;  /* 0xbf80000024247423 */ /* 0x002fc8000000001c */
[----:B------:R-:W-:-:S04]  /*19a20*/  FADD.FTZ R36, -R36, -RZ ;  /* 0x800000ff24247221 */ /* 0x000fc80000010100 */
[----:B------:R-:W-:-:S07]  /*19a30*/  FFMA R28, R28, R36, R28 ;  /* 0x000000241c1c7223 */ /* 0x000fce000000001c */
.L_x_266:
[----:B------:R-:W-:Y:S05]  /*19a40*/  BSYNC B1 ;  /* 0x0000000000017941 */ /* 0x000fea0003800000 */
.L_x_264:
        /* <DEDUP_REMOVED lines=10> */
.L_x_268:
[----:B------:R-:W1:Y:S02]  /*19af0*/  MUFU.RCP R29, R37 ;  /* 0x00000025001d7308 */ /* 0x000e640000001000 */
[----:B-1----:R-:W-:-:S04]  /*19b00*/  FFMA R37, R37, R29, -1 ;  /* 0xbf80000025257423 */ /* 0x002fc8000000001d */
[----:B------:R-:W-:-:S04]  /*19b10*/  FADD.FTZ R37, -R37, -RZ ;  /* 0x800000ff25257221 */ /* 0x000fc80000010100 */
[----:B------:R-:W-:-:S07]  /*19b20*/  FFMA R29, R29, R37, R29 ;  /* 0x000000251d1d7223 */ /* 0x000fce000000001d */
.L_x_269:
[----:B------:R-:W-:Y:S05]  /*19b30*/  BSYNC B1 ;  /* 0x0000000000017941 */ /* 0x000fea0003800000 */
.L_x_267:
        /* <DEDUP_REMOVED lines=10> */
.L_x_271:
[----:B------:R-:W1:Y:S02]  /*19be0*/  MUFU.RCP R30, R38 ;  /* 0x00000026001e7308 */ /* 0x000e640000001000 */
[----:B-1----:R-:W-:-:S04]  /*19bf0*/  FFMA R38, R38, R30, -1 ;  /* 0xbf80000026267423 */ /* 0x002fc8000000001e */
[----:B------:R-:W-:-:S04]  /*19c00*/  FADD.FTZ R38, -R38, -RZ ;  /* 0x800000ff26267221 */ /* 0x000fc80000010100 */
[----:B------:R-:W-:-:S07]  /*19c10*/  FFMA R30, R30, R38, R30 ;  /* 0x000000261e1e7223 */ /* 0x000fce000000001e */
.L_x_272:
[----:B------:R-:W-:Y:S05]  /*19c20*/  BSYNC B1 ;  /* 0x0000000000017941 */ /* 0x000fea0003800000 */
.L_x_270:
        /* <DEDUP_REMOVED lines=10> */
.L_x_274:
[----:B------:R-:W1:Y:S02]  /*19cd0*/  MUFU.RCP R31, R39 ;  /* 0x00000027001f7308 */ /* 0x000e640000001000 */
[----:B-1----:R-:W-:-:S04]  /*19ce0*/  FFMA R39, R39, R31, -1 ;  /* 0xbf80000027277423 */ /* 0x002fc8000000001f */
[----:B------:R-:W-:-:S04]  /*19cf0*/  FADD.FTZ R39, -R39, -RZ ;  /* 0x800000ff27277221 */ /* 0x000fc80000010100 */
[----:B------:R-:W-:-:S07]  /*19d00*/  FFMA R31, R31, R39, R31 ;  /* 0x000000271f1f7223 */ /* 0x000fce000000001f */
.L_x_275:
[----:B------:R-:W-:Y:S05]  /*19d10*/  BSYNC B1 ;  /* 0x0000000000017941 */ /* 0x000fea0003800000 */
.L_x_273:
        /* <DEDUP_REMOVED lines=10> */
.L_x_277:
[----:B------:R-:W1:Y:S02]  /*19dc0*/  MUFU.RCP R4, R40 ;  /* 0x0000002800047308 */ /* 0x000e640000001000 */
[----:B-1----:R-:W-:-:S04]  /*19dd0*/  FFMA R40, R40, R4, -1 ;  /* 0xbf80000028287423 */ /* 0x002fc80000000004 */
[----:B------:R-:W-:-:S04]  /*19de0*/  FADD.FTZ R40, -R40, -RZ ;  /* 0x800000ff28287221 */ /* 0x000fc80000010100 */
[----:B------:R-:W-:-:S07]  /*19df0*/  FFMA R4, R4, R40, R4 ;  /* 0x0000002804047223 */ /* 0x000fce0000000004 */
.L_x_278:
[----:B------:R-:W-:Y:S05]  /*19e00*/  BSYNC B1 ;  /* 0x0000000000017941 */ /* 0x000fea0003800000 */
.L_x_276:
        /* <DEDUP_REMOVED lines=26> */
.L_x_279:
        /* <DEDUP_REMOVED lines=22> */
[----:B------:R-:W-:Y:S02]  /*1a110*/  UIADD3 UR4, UR48, 0x5100, URZ ;  /* 0x0000510030047890 */ /* 0x000fe4000fffe03f */
[----:B------:R-:W-:Y:S01]  /*1a120*/  UIADD3.X UR9, URZ, UR59, URZ, UP0, !UPT ;  /* 0x0000003b3f097290 */ /* 0x000fe200087fe43f */
[----:B------:R-:W-:-:S08]  /*1a130*/  UMOV UR7, UR43 ;  /* 0x0000002b00077c82 */ /* 0x000fd00008000000 */
[----:B------:R1:W-:Y:S02]  /*1a140*/  UTMASTG.3D [UR4], [UR8] ;  /* 0x00000004080073b5 */ /* 0x0003e40008010000 */
[----:B-1----:R0:W-:Y:S02]  /*1a150*/  UTMACMDFLUSH ;  /* 0x00000000000079b7 */ /* 0x0021e40000000000 */
.L_x_281:
[----:B------:R-:W-:Y:S05]  /*1a160*/  BSYNC B0 ;  /* 0x0000000000007941 */ /* 0x000fea0003800000 */
.L_x_280:
[----:B------:R-:W-:Y:S04]  /*1a170*/  BSSY B0, `(.L_x_282) ;  /* 0x000003a000007945 */ /* 0x000fe80003800000 */
[----:B------:R-:W-:Y:S05]  /*1a180*/  @P0 BRA `(.L_x_283) ;  /* 0x0000000000e00947 */ /* 0x000fea0003800000 */
[----:B------:R-:W-:-:S04]  /*1a190*/  MOV R4, UR44 ;  /* 0x0000002c00047c02 */ /* 0x000fc80008000f00 */
[----:B------:R-:W-:-:S13]  /*1a1a0*/  ISETP.NE.AND P3, PT, R4, 0x3, PT ;  /* 0x000000030400780c */ /* 0x000fda0003f65270 */
[----:B------:R-:W-:Y:S05]  /*1a1b0*/  @!P3 BRA `(.L_x_284) ;  /* 0x000000000004b947 */ /* 0x000fea0003800000 */
[----:B------:R-:W-:Y:S01]  /*1a1c0*/  BPT.TRAP 0x1 ;  /* 0x000000040000795c */ /* 0x000fe20000300000 */
.L_x_284:
[----:B------:R-:W-:Y:S01]  /*1a1d0*/  LEA R4, R18, UR48, 0x3 ;  /* 0x0000003012047c11 */ /* 0x000fe2000f8e18ff */
[----:B------:R-:W-:Y:S01]  /*1a1e0*/  BSSY B1, `(.L_x_285) ;  /* 0x0000004000017945 */ /* 0x000fe20003800000 */
[----:B------:R-:W-:-:S04]  /*1a1f0*/  SHF.L.U32 R5, R19, 0x1f, RZ ;  /* 0x0000001f13057819 */ /* 0x000fc800000006ff */
[----:B------:R-:W1:Y:S02]  /*1a200*/  SYNCS.PHASECHK.TRANS64.TRYWAIT P2, [R4+URZ+0x60], R5 ;  /* 0x00006005040075a7 */ /* 0x000e64000804017f */
[----:B-1----:R-:W-:Y:S05]  /*1a210*/  @!P2 BRA `(.L_x_286) ;  /* 0x000001e00038a947 */ /* 0x002fea0003800000 */
.L_x_1144:
[----:B------:R-:W-:Y:S05]  /*1a220*/  BSYNC B1 ;  /* 0x0000000000017941 */ /* 0x000fea0003800000 */
.L_x_285:
        /* <DEDUP_REMOVED lines=22> */
.L_x_288:
[----:B------:R-:W-:Y:S05]  /*1a390*/  BSYNC B1 ;  /* 0x0000000000017941 */ /* 0x000fea0003800000 */
.L_x_287:
        /* <DEDUP_REMOVED lines=8> */
.L_x_289:
[----:B-1----:R-:W1:Y:S01]  /*1a420*/  S2R R5, SR_CgaCtaId ;  /* 0x0000000000057919 */ /* 0x002e620000008800 */
[C---:B------:R-:W-:Y:S02]  /*1a430*/  LEA R4, R10.reuse, UR48, 0x3 ;  /* 0x000000300a047c11 */ /* 0x040fe4000f8e18ff */
[----:B------:R-:W-:Y:S02]  /*1a440*/  IADD3 R10, R10, 0x1, RZ ;  /* 0x000000010a0a7810 */ /* 0x000fe40007ffe0ff */
[----:B------:R-:W-:Y:S02]  /*1a450*/  IADD3 R4, R4, 0x80, RZ ;  /* 0x0000008004047810 */ /* 0x000fe40007ffe0ff */
[----:B------:R-:W-:Y:S02]  /*1a460*/  IADD3 R18, R18, 0x1, RZ ;  /* 0x0000000112127810 */ /* 0x000fe40007ffe0ff */
[----:B------:R-:W-:Y:S02]  /*1a470*/  ISETP.NE.AND P2, PT, R10, 0x4, PT ;  /* 0x000000040a00780c */ /* 0x000fe40003f45270 */
[----:B------:R-:W-:-:S02]  /*1a480*/  ISETP.NE.AND P3, PT, R18, 0x4, PT ;  /* 0x000000041200780c */ /* 0x000fc40003f65270 */
[----:B------:R-:W-:Y:S02]  /*1a490*/  SEL R10, R10, RZ, P2 ;  /* 0x000000ff0a0a7207 */ /* 0x000fe40001000000 */
[----:B------:R-:W-:Y:S02]  /*1a4a0*/  SEL R8, RZ, 0x1, P3 ;  /* 0x00000001ff087807 */ /* 0x000fe40001800000 */
[----:B------:R-:W-:Y:S02]  /*1a4b0*/  SEL R18, R18, RZ, P3 ;  /* 0x000000ff12127207 */ /* 0x000fe40001800000 */
[----:B------:R-:W-:Y:S02]  /*1a4c0*/  LOP3.LUT R19, R19, R8, RZ, 0x3c, !PT ;  /* 0x0000000813137212 */ /* 0x000fe400078e3cff */
[----:B-1----:R-:W-:-:S04]  /*1a4d0*/  PRMT R4, R5, 0x654, R4 ;  /* 0x0000065405047816 */ /* 0x002fc80000000004 */
[----:B--2---:R1:W-:Y:S02]  /*1a4e0*/  SYNCS.ARRIVE.TRANS64.RED.A1T0 RZ, [R4+URZ], RZ ;  /* 0x000000ff04ff79a7 */ /* 0x0043e4000810043f */
[----:B-1----:R-:W-:-:S04]  /*1a4f0*/  SEL R4, RZ, 0x1, P2 ;  /* 0x00000001ff047807 */ /* 0x002fc80001000000 */
[----:B------:R-:W-:-:S07]  /*1a500*/  LOP3.LUT R11, R11, R4, RZ, 0x3c, !PT ;  /* 0x000000040b0b7212 */ /* 0x000fce00078e3cff */
.L_x_283:
[----:B------:R-:W-:Y:S05]  /*1a510*/  BSYNC B0 ;  /* 0x0000000000007941 */ /* 0x000fea0003800000 */
.L_x_282:
[-C--:B------:R-:W-:Y:S01]  /*1a520*/  F2FP.F16.E4M3.UNPACK_B R4, R7.reuse ;  /* 0x00000007ff04723e */ /* 0x080fe200020006ff */
[C---:B------:R-:W-:Y:S01]  /*1a530*/  FMUL R5, R16.reuse, R182 ;  /* 0x000000b610057220 */ /* 0x040fe20000400000 */
[----:B------:R-:W-:Y:S01]  /*1a540*/  F2FP.F16.E4M3.UNPACK_B R8, R7.H1 ;  /* 0x00000007ff08723e */ /* 0x000fe200030006ff */
[C---:B------:R-:W-:Y:S01]  /*1a550*/  FMUL R13, R16.reuse, R183 ;  /* 0x000000b7100d7220 */ /* 0x040fe20000400000 */
[----:B------:R-:W-:Y:S01]  /*1a560*/  F2FP.F16.E4M3.UNPACK_B R20, R6 ;  /* 0x00000006ff14723e */ /* 0x000fe200020006ff */
[--C-:B------:R-:W-:Y:S02]  /*1a570*/  HADD2.F32 R14, -RZ, R4.reuse.H0_H0 ;  /* 0x20000004ff0e7230 */ /* 0x100fe40000004100 */
[C---:B------:R-:W-:Y:S01]  /*1a580*/  FMUL R21, R16.reuse, R185 ;  /* 0x000000b910157220 */ /* 0x040fe20000400000 */
[----:B------:R-:W-:Y:S02]  /*1a590*/  HADD2.F32 R4, -RZ, R4.H1_H1 ;  /* 0x30000004ff047230 */ /* 0x000fe40000004100 */
[----:B------:R-:W-:Y:S01]  /*1a5a0*/  FMUL R15, R16, R184 ;  /* 0x000000b8100f7220 */ /* 0x000fe20000400000 */
[----:B------:R-:W-:-:S02]  /*1a5b0*/  HADD2.F32 R12, -RZ, R8.H0_H0 ;  /* 0x20000008ff0c7230 */ /* 0x000fc40000004100 */
[C---:B------:R-:W-:Y:S01]  /*1a5c0*/  FFMA R14, R2.reuse, R14, R5 ;  /* 0x0000000e020e7223 */ /* 0x040fe20000000005 */
[----:B------:R-:W-:Y:S02]  /*1a5d0*/  HADD2.F32 R8, -RZ, R8.H1_H1 ;  /* 0x30000008ff087230 */ /* 0x000fe40000004100 */
[----:B------:R-:W-:Y:S01]  /*1a5e0*/  FFMA R13, R2, R4, R13 ;  /* 0x00000004020d7223 */ /* 0x000fe2000000000d */
[--C-:B------:R-:W-:Y:S02]  /*1a5f0*/  HADD2.F32 R22, -RZ, R20.reuse.H0_H0 ;  /* 0x20000014ff167230 */ /* 0x100fe40000004100 */
[----:B------:R-:W-:Y:S01]  /*1a600*/  FMUL R5, R16, R186 ;  /* 0x000000ba10057220 */ /* 0x000fe20000400000 */
[----:B------:R-:W-:Y:S01]  /*1a610*/  F2FP.F16.E4M3.UNPACK_B R4, R6.H1 ;  /* 0x00000006ff04723e */ /* 0x000fe200030006ff */
[----:B------:R-:W-:Y:S01]  /*1a620*/  FFMA R21, R2, R8, R21 ;  /* 0x0000000802157223 */ /* 0x000fe20000000015 */
[----:B------:R-:W-:Y:S01]  /*1a630*/  F2FP.F16.E4M3.UNPACK_B R8, R3 ;  /* 0x00000003ff08723e */ /* 0x000fe200020006ff */
[----:B------:R-:W-:-:S02]  /*1a640*/  HADD2.F32 R24, -RZ, R20.H1_H1 ;  /* 0x30000014ff187230 */ /* 0x000fc40000004100 */
[C---:B------:R-:W-:Y:S01]  /*1a650*/  FFMA R20, R2.reuse, R22, R5 ;  /* 0x0000001602147223 */ /* 0x040fe20000000005 */
[----:B------:R-:W-:Y:S01]  /*1a660*/  FFMA R12, R2, R12, R15 ;  /* 0x0000000c020c7223 */ /* 0x000fe2000000000f */
[--C-:B------:R-:W-:Y:S02]  /*1a670*/  HADD2.F32 R5, -RZ, R4.reuse.H0_H0 ;  /* 0x20000004ff057230 */ /* 0x100fe40000004100 */
[C---:B------:R-:W-:Y:S01]  /*1a680*/  FMUL R15, R16.reuse, R187 ;  /* 0x000000bb100f7220 */ /* 0x040fe20000400000 */
[----:B------:R-:W-:Y:S02]  /*1a690*/  HADD2.F32 R4, -RZ, R4.H1_H1 ;  /* 0x30000004ff047230 */ /* 0x000fe40000004100 */
[C---:B------:R-:W-:Y:S01]  /*1a6a0*/  FMUL R189, R16.reuse, R189 ;  /* 0x000000bd10bd7220 */ /* 0x040fe20000400000 */
[--C-:B------:R-:W-:Y:S02]  /*1a6b0*/  HADD2.F32 R22, -RZ, R8.reuse.H0_H0 ;  /* 0x20000008ff167230 */ /* 0x100fe40000004100 */
[----:B------:R-:W-:Y:S01]  /*1a6c0*/  FMUL R25, R16, R188 ;  /* 0x000000bc10197220 */ /* 0x000fe20000400000 */
[----:B------:R-:W-:Y:S01]  /*1a6d0*/  HADD2.F32 R26, -RZ, R8.H1_H1 ;  /* 0x30000008ff1a7230 */ /* 0x000fe20000004100 */
[----:B------:R-:W-:Y:S01]  /*1a6e0*/  F2FP.F16.E4M3.UNPACK_B R8, R3.H1 ;  /* 0x00000003ff08723e */ /* 0x000fe200030006ff */
[C---:B------:R-:W-:Y:S01]  /*1a6f0*/  FFMA R15, R2.reuse, R24, R15 ;  /* 0x00000018020f7223 */ /* 0x040fe2000000000f */
[----:B------:R-:W-:Y:S01]  /*1a700*/  FFMA R24, R2, R4, R189 ;  /* 0x0000000402187223 */ /* 0x000fe200000000bd */
[C---:B------:R-:W-:Y:S01]  /*1a710*/  FMUL R23, R16.reuse, R190 ;  /* 0x000000be10177220 */ /* 0x040fe20000400000 */
[----:B------:R-:W-:Y:S01]  /*1a720*/  FMUL R191, R16, R191 ;  /* 0x000000bf10bf7220 */ /* 0x000fe20000400000 */
[----:B------:R-:W-:-:S02]  /*1a730*/  HADD2.F32 R4, -RZ, R8.H0_H0 ;  /* 0x20000008ff047230 */ /* 0x000fc40000004100 */
[----:B------:R-:W-:Y:S01]  /*1a740*/  FFMA R25, R2, R5, R25 ;  /* 0x0000000502197223 */ /* 0x000fe20000000019 */
[----:B------:R-:W-:Y:S02]  /*1a750*/  HADD2.F32 R8, -RZ, R8.H1_H1 ;  /* 0x30000008ff087230 */ /* 0x000fe40000004100 */
[----:B------:R-:W-:Y:S01]  /*1a760*/  FMUL R193, R16, R193 ;  /* 0x000000c110c17220 */ /* 0x000fe20000400000 */
[----:B------:R-:W-:Y:S01]  /*1a770*/  F2FP.F16.E4M3.UNPACK_B R5, R0 ;  /* 0x00000000ff05723e */ /* 0x000fe200020006ff */
[C---:B------:R-:W-:Y:S01]  /*1a780*/  FFMA R23, R2.reuse, R22, R23 ;  /* 0x0000001602177223 */ /* 0x040fe20000000017 */
[C---:B------:R-:W-:Y:S01]  /*1a790*/  FFMA R22, R2.reuse, R26, R191 ;  /* 0x0000001a02167223 */ /* 0x040fe200000000bf */
[----:B------:R-:W-:Y:S01]  /*1a7a0*/  FFMA R26, R2, R8, R193 ;  /* 0x00000008021a7223 */ /* 0x000fe200000000c1 */
[----:B------:R-:W-:Y:S01]  /*1a7b0*/  MOV R48, 0x3bbb989d ;  /* 0x3bbb989d00307802 */ /* 0x000fe20000000f00 */
[--C-:B------:R-:W-:Y:S02]  /*1a7c0*/  HADD2.F32 R8, -RZ, R5.reuse.H0_H0 ;  /* 0x20000005ff087230 */ /* 0x100fe40000004100 */
[C---:B------:R-:W-:Y:S01]  /*1a7d0*/  FMUL R29, R16.reuse, R194 ;  /* 0x000000c2101d7220 */ /* 0x040fe20000400000 */
[----:B------:R-:W-:Y:S01]  /*1a7e0*/  MOV R37, 0x437c0000 ;  /* 0x437c000000257802 */ /* 0x000fe20000000f00 */
[----:B------:R-:W-:Y:S01]  /*1a7f0*/  FMUL R27, R16, R192 ;  /* 0x000000c0101b7220 */ /* 0x000fe20000400000 */
[----:B------:R-:W-:Y:S01]  /*1a800*/  FFMA.SAT R38, -R15, R48, 0.5 ;  /* 0x3f0000000f267423 */ /* 0x000fe20000002130 */
[C---:B------:R-:W-:Y:S01]  /*1a810*/  FFMA R29, R2.reuse, R8, R29 ;  /* 0x00000008021d7223 */ /* 0x040fe2000000001d */
[----:B------:R-:W-:Y:S01]  /*1a820*/  FFMA.SAT R8, -R13, R48, 0.5 ;  /* 0x3f0000000d087423 */ /* 0x000fe20000002130 */
[----:B------:R-:W-:Y:S01]  /*1a830*/  FFMA R27, R2, R4, R27 ;  /* 0x00000004021b7223 */ /* 0x000fe2000000001b */
[-C--:B------:R-:W-:Y:S01]  /*1a840*/  FFMA.SAT R4, -R14, R48.reuse, 0.5 ;  /* 0x3f0000000e047423 */ /* 0x080fe20000002130 */
[----:B------:R-:W-:Y:S01]  /*1a850*/  FFMA.SAT R42, -R12, R48, 0.5 ;  /* 0x3f0000000c2a7423 */ /* 0x000fe20000002130 */
[-C--:B------:R-:W-:Y:S01]  /*1a860*/  FFMA.RM R41, R8, R37.reuse, 12582913 ;  /* 0x4b40000108297423 */ /* 0x080fe20000004025 */
[----:B------:R-:W-:Y:S01]  /*1a870*/  F2FP.F16.E4M3.UNPACK_B R33, R0.H1 ;  /* 0x00000000ff21723e */ /* 0x000fe200030006ff */
[-C--:B------:R-:W-:Y:S01]  /*1a880*/  FFMA.RM R4, R4, R37.reuse, 12582913 ;  /* 0x4b40000104047423 */ /* 0x080fe20000004025 */
[----:B------:R-:W-:Y:S01]  /*1a890*/  FFMA.RM R38, R38, R37, 12582913 ;  /* 0x4b40000126267423 */ /* 0x000fe20000004025 */
[C---:B------:R-:W-:Y:S01]  /*1a8a0*/  FADD R32, R41.reuse, -12583039 ;  /* 0xcb40007f29207421 */ /* 0x040fe20000000000 */
[----:B------:R-:W-:Y:S01]  /*1a8b0*/  SHF.L.U32 R41, R41, 0x17, RZ ;  /* 0x0000001729297819 */ /* 0x000fe200000006ff */
[----:B------:R-:W-:-:S02]  /*1a8c0*/  HADD2.F32 R28, -RZ, R5.H1_H1 ;  /* 0x30000005ff1c7230 */ /* 0x000fc40000004100 */
[----:B------:R-:W-:Y:S01]  /*1a8d0*/  FFMA.RM R42, R42, R37, 12582913 ;  /* 0x4b4000012a2a7423 */ /* 0x000fe20000004025 */
[----:B------:R-:W-:Y:S01]  /*1a8e0*/  FFMA R32, -R13, 1.4426950216293334961, -R32 ;  /* 0x3fb8aa3b0d207823 */ /* 0x000fe20000000920 */
[----:B------:R-:W-:Y:S01]  /*1a8f0*/  FADD R5, R4, -12583039 ;  /* 0xcb40007f04057421 */ /* 0x000fe20000000000 */
[-C--:B------:R-:W-:Y:S01]  /*1a900*/  FFMA.SAT R34, -R21, R48.reuse, 0.5 ;  /* 0x3f00000015227423 */ /* 0x080fe20000002130 */
[--C-:B------:R-:W-:Y:S02]  /*1a910*/  HADD2.F32 R30, -RZ, R33.reuse.H0_H0 ;  /* 0x20000021ff1e7230 */ /* 0x100fe40000004100 */
[----:B------:R-:W-:Y:S01]  /*1a920*/  FFMA R46, -R13, 1.925963033500011079e-08, R32 ;  /* 0x32a570600d2e7823 */ /* 0x000fe20000000120 */
[----:B------:R-:W-:Y:S02]  /*1a930*/  HADD2.F32 R35, -RZ, R33.H1_H1 ;  /* 0x30000021ff237230 */ /* 0x000fe40000004100 */
[----:B------:R-:W-:Y:S01]  /*1a940*/  FADD R33, R42, -12583039 ;  /* 0xcb40007f2a217421 */ /* 0x000fe20000000000 */
[----:B------:R-:W-:Y:S01]  /*1a950*/  FFMA.SAT R56, -R25, R48, 0.5 ;  /* 0x3f00000019387423 */ /* 0x000fe20000002130 */
[----:B------:R-:W-:Y:S01]  /*1a960*/  FMUL R195, R16, R195 ;  /* 0x000000c310c37220 */ /* 0x000fe20000400000 */
[----:B------:R-:W-:Y:S01]  /*1a970*/  FFMA R31, -R14, 1.4426950216293334961, -R5 ;  /* 0x3fb8aa3b0e1f7823 */ /* 0x000fe20000000905 */
[----:B------:R-:W1:Y:S01]  /*1a980*/  MUFU.EX2 R46, R46 ;  /* 0x0000002e002e7308 */ /* 0x000e620000000800 */
[-C--:B------:R-:W-:Y:S01]  /*1a990*/  FFMA.RM R47, R34, R37.reuse, 12582913 ;  /* 0x4b400001222f7423 */ /* 0x080fe20000004025 */
[----:B------:R-:W-:Y:S01]  /*1a9a0*/  FFMA R33, -R12, 1.4426950216293334961, -R33 ;  /* 0x3fb8aa3b0c217823 */ /* 0x000fe20000000921 */
[----:B------:R-:W-:Y:S01]  /*1a9b0*/  FFMA.RM R39, R56, R37, 12582913 ;  /* 0x4b40000138277423 */ /* 0x000fe20000004025 */
[----:B------:R-:W-:Y:S01]  /*1a9c0*/  FFMA R28, R2, R28, R195 ;  /* 0x0000001c021c7223 */ /* 0x000fe200000000c3 */
[----:B------:R-:W-:Y:S01]  /*1a9d0*/  FFMA R8, -R14, 1.925963033500011079e-08, R31 ;  /* 0x32a570600e087823 */ /* 0x000fe2000000011f */
[----:B------:R-:W-:Y:S01]  /*1a9e0*/  FMUL R31, R16, R197 ;  /* 0x000000c5101f7220 */ /* 0x000fe20000400000 */
[----:B------:R-:W-:Y:S01]  /*1a9f0*/  FADD R32, R47, -12583039 ;  /* 0xcb40007f2f207421 */ /* 0x000fe20000000000 */
[-C--:B------:R-:W-:Y:S01]  /*1aa00*/  FFMA.SAT R34, -R27, R48.reuse, 0.5 ;  /* 0x3f0000001b227423 */ /* 0x080fe20000002130 */
[-C--:B------:R-:W-:Y:S01]  /*1aa10*/  FFMA.SAT R52, -R26, R48.reuse, 0.5 ;  /* 0x3f0000001a347423 */ /* 0x080fe20000002130 */
[----:B------:R-:W-:Y:S01]  /*1aa20*/  FFMA R33, -R12, 1.925963033500011079e-08, R33 ;  /* 0x32a570600c217823 */ /* 0x000fe20000000121 */
[----:B------:R-:W-:Y:S01]  /*1aa30*/  FFMA.SAT R50, -R28, R48, 0.5 ;  /* 0x3f0000001c327423 */ /* 0x000fe20000002130 */
[----:B------:R-:W-:Y:S01]  /*1aa40*/  FFMA R31, R2, R35, R31 ;  /* 0x00000023021f7223 */ /* 0x000fe2000000001f */
[----:B------:R-:W-:Y:S01]  /*1aa50*/  FFMA R40, -R21, 1.4426950216293334961, -R32 ;  /* 0x3fb8aa3b15287823 */ /* 0x000fe20000000920 */
[-C--:B------:R-:W-:Y:S01]  /*1aa60*/  FFMA.RM R34, R34, R37.reuse, 12582913 ;  /* 0x4b40000122227423 */ /* 0x080fe20000004025 */
[-C--:B------:R-:W-:Y:S01]  /*1aa70*/  FFMA.RM R35, R52, R37.reuse, 12582913 ;  /* 0x4b40000134237423 */ /* 0x080fe20000004025 */
[----:B------:R-:W2:Y:S01]  /*1aa80*/  MUFU.EX2 R45, R33 ;  /* 0x00000021002d7308 */ /* 0x000ea20000000800 */
[----:B-1----:R-:W-:Y:S01]  /*1aa90*/  FFMA R41, R41, R46, 1 ;  /* 0x3f80000029297423 */ /* 0x002fe2000000002e */
[----:B------:R-:W-:Y:S01]  /*1aaa0*/  FADD R46, R38, -12583039 ;  /* 0xcb40007f262e7421 */ /* 0x000fe20000000000 */
[----:B------:R-:W-:Y:S01]  /*1aab0*/  SHF.L.U32 R52, R4, 0x17, RZ ;  /* 0x0000001704347819 */ /* 0x000fe200000006ff */
[-C--:B------:R-:W-:Y:S01]  /*1aac0*/  FFMA.RM R4, R50, R37.reuse, 12582913 ;  /* 0x4b40000132047423 */ /* 0x080fe20000004025 */
[----:B------:R-:W-:Y:S01]  /*1aad0*/  FFMA R43, -R21, 1.925963033500011079e-08, R40 ;  /* 0x32a57060152b7823 */ /* 0x000fe20000000128 */
[C---:B------:R-:W-:Y:S01]  /*1aae0*/  FFMA R46, -R15.reuse, 1.4426950216293334961, -R46 ;  /* 0x3fb8aa3b0f2e7823 */ /* 0x040fe2000000092e */
[----:B------:R-:W-:Y:S01]  /*1aaf0*/  FADD R50, R34, -12583039 ;  /* 0xcb40007f22327421 */ /* 0x000fe20000000000 */
[----:B------:R-:W-:Y:S01]  /*1ab00*/  FMUL R5, R16, R196 ;  /* 0x000000c410057220 */ /* 0x000fe20000400000 */
[----:B------:R-:W-:Y:S01]  /*1ab10*/  FFMA.SAT R44, -R20, R48, 0.5 ;  /* 0x3f000000142c7423 */ /* 0x000fe20000002130 */
[----:B------:R-:W-:Y:S01]  /*1ab20*/  FFMA R51, -R15, 1.925963033500011079e-08, R46 ;  /* 0x32a570600f337823 */ /* 0x000fe2000000012e */
[----:B------:R-:W-:Y:S01]  /*1ab30*/  FADD R46, R39, -12583039 ;  /* 0xcb40007f272e7421 */ /* 0x000fe20000000000 */
[----:B------:R-:W-:Y:S01]  /*1ab40*/  FFMA R50, -R27, 1.4426950216293334961, -R50 ;  /* 0x3fb8aa3b1b327823 */ /* 0x000fe20000000932 */
[----:B------:R-:W1:Y:S01]  /*1ab50*/  MUFU.EX2 R43, R43 ;  /* 0x0000002b002b7308 */ /* 0x000e620000000800 */
[----:B------:R-:W-:Y:S01]  /*1ab60*/  FFMA R30, R2, R30, R5 ;  /* 0x0000001e021e7223 */ /* 0x000fe20000000005 */
[----:B------:R-:W-:Y:S01]  /*1ab70*/  FFMA R46, -R25, 1.4426950216293334961, -R46 ;  /* 0x3fb8aa3b192e7823 */ /* 0x000fe2000000092e */
[----:B------:R-:W-:Y:S01]  /*1ab80*/  FFMA R50, -R27, 1.925963033500011079e-08, R50 ;  /* 0x32a570601b327823 */ /* 0x000fe20000000132 */
[----:B------:R-:W-:Y:S01]  /*1ab90*/  SHF.L.U32 R42, R42, 0x17, RZ ;  /* 0x000000172a2a7819 */ /* 0x000fe200000006ff */
[-C--:B------:R-:W-:Y:S01]  /*1aba0*/  FFMA.SAT R58, -R24, R48.reuse, 0.5 ;  /* 0x3f000000183a7423 */ /* 0x080fe20000002130 */
[----:B------:R-:W-:Y:S01]  /*1abb0*/  FFMA R46, -R25, 1.925963033500011079e-08, R46 ;  /* 0x32a57060192e7823 */ /* 0x000fe2000000012e */
[-C--:B------:R-:W-:Y:S01]  /*1abc0*/  FFMA.SAT R32, -R23, R48.reuse, 0.5 ;  /* 0x3f00000017207423 */ /* 0x080fe20000002130 */
[----:B------:R3:W-:Y:S01]  /*1abd0*/  MUFU.EX2 R5, R8 ;  /* 0x0000000800057308 */ /* 0x0007e20000000800 */
[-C--:B------:R-:W-:Y:S01]  /*1abe0*/  FFMA.SAT R54, -R22, R48.reuse, 0.5 ;  /* 0x3f00000016367423 */ /* 0x080fe20000002130 */
[-C--:B------:R-:W-:Y:S01]  /*1abf0*/  FFMA.SAT R36, -R29, R48.reuse, 0.5 ;  /* 0x3f0000001d247423 */ /* 0x080fe20000002130 */
[----:B------:R-:W-:Y:S01]  /*1ac00*/  FFMA.RM R44, R44, R37, 12582913 ;  /* 0x4b4000012c2c7423 */ /* 0x000fe20000004025 */
[----:B--2---:R-:W-:Y:S01]  /*1ac10*/  FFMA R42, R42, R45, 1 ;  /* 0x3f8000002a2a7423 */ /* 0x004fe2000000002d */
[-C--:B------:R-:W-:Y:S01]  /*1ac20*/  FFMA.RM R40, R58, R37.reuse, 12582913 ;  /* 0x4b4000013a287423 */ /* 0x080fe20000004025 */
[-C--:B------:R-:W-:Y:S01]  /*1ac30*/  FFMA.RM R32, R32, R37.reuse, 12582913 ;  /* 0x4b40000120207423 */ /* 0x080fe20000004025 */
[-C--:B------:R-:W-:Y:S01]  /*1ac40*/  FFMA.RM R33, R54, R37.reuse, 12582913 ;  /* 0x4b40000136217423 */ /* 0x080fe20000004025 */
[----:B------:R-:W2:Y:S01]  /*1ac50*/  MUFU.EX2 R46, R46 ;  /* 0x0000002e002e7308 */ /* 0x000ea20000000800 */
[-C--:B---3--:R-:W-:Y:S01]  /*1ac60*/  FFMA.SAT R8, -R30, R48.reuse, 0.5 ;  /* 0x3f0000001e087423 */ /* 0x088fe20000002130 */
[----:B------:R-:W-:Y:S01]  /*1ac70*/  FFMA.SAT R48, -R31, R48, 0.5 ;  /* 0x3f0000001f307423 */ /* 0x000fe20000002130 */
[-C--:B------:R-:W-:Y:S01]  /*1ac80*/  FFMA.RM R36, R36, R37.reuse, 12582913 ;  /* 0x4b40000124247423 */ /* 0x080fe20000004025 */
[----:B------:R-:W-:Y:S01]  /*1ac90*/  FADD R45, R44, -12583039 ;  /* 0xcb40007f2c2d7421 */ /* 0x000fe20000000000 */
[-C--:B------:R-:W-:Y:S01]  /*1aca0*/  FFMA.RM R8, R8, R37.reuse, 12582913 ;  /* 0x4b40000108087423 */ /* 0x080fe20000004025 */
[----:B------:R-:W-:Y:S01]  /*1acb0*/  FFMA.RM R37, R48, R37, 12582913 ;  /* 0x4b40000130257423 */ /* 0x000fe20000004025 */
[----:B------:R-:W-:Y:S01]  /*1acc0*/  SHF.L.U32 R48, R47, 0x17, RZ ;  /* 0x000000172f307819 */ /* 0x000fe200000006ff */
[----:B------:R-:W3:Y:S01]  /*1acd0*/  MUFU.EX2 R50, R50 ;  /* 0x0000003200327308 */ /* 0x000ee20000000800 */
[----:B------:R-:W-:Y:S01]  /*1ace0*/  FFMA R45, -R20, 1.4426950216293334961, -R45 ;  /* 0x3fb8aa3b142d7823 */ /* 0x000fe2000000092d */
[----:B------:R-:W-:Y:S01]  /*1acf0*/  SHF.L.U32 R39, R39, 0x17, RZ ;  /* 0x0000001727277819 */ /* 0x000fe200000006ff */
[----:B------:R-:W-:Y:S01]  /*1ad00*/  FADD R47, R40, -12583039 ;  /* 0xcb40007f282f7421 */ /* 0x000fe20000000000 */
[----:B-1----:R-:W-:Y:S01]  /*1ad10*/  FFMA R43, R48, R43, 1 ;  /* 0x3f800000302b7423 */ /* 0x002fe2000000002b */
[----:B------:R-:W-:Y:S01]  /*1ad20*/  FFMA R45, -R20, 1.925963033500011079e-08, R45 ;  /* 0x32a57060142d7823 */ /* 0x000fe2000000012d */
[----:B------:R-:W-:Y:S01]  /*1ad30*/  FADD R48, R32, -12583039 ;  /* 0xcb40007f20307421 */ /* 0x000fe20000000000 */
[----:B------:R-:W-:Y:S01]  /*1ad40*/  FFMA R47, -R24, 1.4426950216293334961, -R47 ;  /* 0x3fb8aa3b182f7823 */ /* 0x000fe2000000092f */
[----:B------:R-:W-:Y:S01]  /*1ad50*/  MUFU.EX2 R51, R51 ;  /* 0x0000003300337308 */ /* 0x000fe20000000800 */
[----:B--2---:R-:W-:Y:S01]  /*1ad60*/  FFMA R46, R39, R46, 1 ;  /* 0x3f800000272e7423 */ /* 0x004fe2000000002e */
[----:B------:R-:W-:Y:S01]  /*1ad70*/  SHF.L.U32 R39, R34, 0x17, RZ ;  /* 0x0000001722277819 */ /* 0x000fe200000006ff */
[----:B------:R-:W-:Y:S01]  /*1ad80*/  FFMA R48, -R23, 1.4426950216293334961, -R48 ;  /* 0x3fb8aa3b17307823 */ /* 0x000fe20000000930 */
[----:B------:R-:W-:Y:S01]  /*1ad90*/  FADD R53, R33, -12583039 ;  /* 0xcb40007f21357421 */ /* 0x000fe20000000000 */
[----:B------:R-:W-:Y:S01]  /*1ada0*/  FFMA R47, -R24, 1.925963033500011079e-08, R47 ;  /* 0x32a57060182f7823 */ /* 0x000fe2000000012f */
[----:B------:R-:W-:Y:S01]  /*1adb0*/  SHF.L.U32 R44, R44, 0x17, RZ ;  /* 0x000000172c2c7819 */ /* 0x000fe200000006ff */
[----:B------:R-:W-:Y:S01]  /*1adc0*/  FFMA R49, -R23, 1.925963033500011079e-08, R48 ;  /* 0x32a5706017317823 */ /* 0x000fe20000000130 */
[----:B------:R-:W1:Y:S01]  /*1add0*/  MUFU.EX2 R45, R45 ;  /* 0x0000002d002d7308 */ /* 0x000e620000000800 */
[----:B---3--:R-:W-:Y:S01]  /*1ade0*/  FFMA R34, R39, R50, 1 ;  /* 0x3f80000027227423 */ /* 0x008fe20000000032 */
[----:B------:R-:W-:Y:S01]  /*1adf0*/  FADD R39, R35, -12583039 ;  /* 0xcb40007f23277421 */ /* 0x000fe20000000000 */
[----:B------:R-:W-:Y:S01]  /*1ae00*/  FFMA R53, -R22, 1.4426950216293334961, -R53 ;  /* 0x3fb8aa3b16357823 */ /* 0x000fe20000000935 */
[----:B------:R-:W-:Y:S01]  /*1ae10*/  SHF.L.U32 R38, R38, 0x17, RZ ;  /* 0x0000001726267819 */ /* 0x000fe200000006ff */
[----:B------:R-:W-:Y:S01]  /*1ae20*/  FADD R50, R37, -12583039 ;  /* 0xcb40007f25327421 */ /* 0x000fe20000000000 */
[----:B------:R-:W-:Y:S01]  /*1ae30*/  FFMA R39, -R26, 1.4426950216293334961, -R39 ;  /* 0x3fb8aa3b1a277823 */ /* 0x000fe20000000927 */
[----:B------:R-:W-:Y:S01]  /*1ae40*/  FFMA R48, -R22, 1.925963033500011079e-08, R53 ;  /* 0x32a5706016307823 */ /* 0x000fe20000000135 */
[----:B------:R-:W2:Y:S01]  /*1ae50*/  MUFU.EX2 R49, R49 ;  /* 0x0000003100317308 */ /* 0x000ea20000000800 */
[----:B------:R-:W-:Y:S01]  /*1ae60*/  SHF.L.U32 R32, R32, 0x17, RZ ;  /* 0x0000001720207819 */ /* 0x000fe200000006ff */
[----:B------:R-:W-:Y:S01]  /*1ae70*/  FFMA R39, -R26, 1.925963033500011079e-08, R39 ;  /* 0x32a570601a277823 */ /* 0x000fe20000000127 */
[----:B------:R-:W-:Y:S01]  /*1ae80*/  SHF.L.U32 R40, R40, 0x17, RZ ;  /* 0x0000001728287819 */ /* 0x000fe200000006ff */
[----:B------:R-:W-:Y:S01]  /*1ae90*/  FFMA R5, R52, R5, 1 ;  /* 0x3f80000034057423 */ /* 0x000fe20000000005 */
[----:B------:R-:W-:Y:S01]  /*1aea0*/  FFMA R52, -R31, 1.4426950216293334961, -R50 ;  /* 0x3fb8aa3b1f347823 */ /* 0x000fe20000000932 */
[----:B------:R-:W-:Y:S01]  /*1aeb0*/  SHF.L.U32 R33, R33, 0x17, RZ ;  /* 0x0000001721217819 */ /* 0x000fe200000006ff */
[----:B------:R-:W-:Y:S01]  /*1aec0*/  BSSY B1, `(.L_x_290) ;  /* 0x000002d000017945 */ /* 0x000fe20003800000 */
[----:B------:R-:W3:Y:S01]  /*1aed0*/  MUFU.EX2 R47, R47 ;  /* 0x0000002f002f7308 */ /* 0x000ee20000000800 */
[----:B-1----:R-:W-:Y:S01]  /*1aee0*/  FFMA R44, R44, R45, 1 ;  /* 0x3f8000002c2c7423 */ /* 0x002fe2000000002d */
[----:B------:R-:W-:Y:S01]  /*1aef0*/  FFMA R45, R38, R51, 1 ;  /* 0x3f800000262d7423 */ /* 0x000fe20000000033 */
[----:B------:R-:W-:Y:S01]  /*1af00*/  FADD R38, R36, -12583039 ;  /* 0xcb40007f24267421 */ /* 0x000fe20000000000 */
[----:B------:R-:W-:Y:S01]  /*1af10*/  FADD R51, R8, -12583039 ;  /* 0xcb40007f08337421 */ /* 0x000fe20000000000 */
[----:B------:R-:W-:Y:S01]  /*1af20*/  SHF.L.U32 R50, R35, 0x17, RZ ;  /* 0x0000001723327819 */ /* 0x000fe200000006ff */
[----:B------:R-:W-:Y:S01]  /*1af30*/  FFMA R52, -R31, 1.925963033500011079e-08, R52 ;  /* 0x32a570601f347823 */ /* 0x000fe20000000134 */
[----:B------:R-:W-:Y:S01]  /*1af40*/  FFMA R38, -R29, 1.4426950216293334961, -R38 ;  /* 0x3fb8aa3b1d267823 */ /* 0x000fe20000000926 */
[----:B------:R-:W1:Y:S01]  /*1af50*/  MUFU.EX2 R48, R48 ;  /* 0x0000003000307308 */ /* 0x000e620000000800 */
[----:B--2---:R-:W-:Y:S01]  /*1af60*/  FFMA R32, R32, R49, 1 ;  /* 0x3f80000020207423 */ /* 0x004fe20000000031 */
[----:B------:R-:W-:Y:S01]  /*1af70*/  FADD R49, R4, -12583039 ;  /* 0xcb40007f04317421 */ /* 0x000fe20000000000 */
[----:B------:R-:W-:-:S03]  /*1af80*/  FFMA R51, -R30, 1.4426950216293334961, -R51 ;  /* 0x3fb8aa3b1e337823 */ /* 0x000fc60000000933 */
[----:B------:R-:W-:Y:S02]  /*1af90*/  FFMA R49, -R28, 1.4426950216293334961, -R49 ;  /* 0x3fb8aa3b1c317823 */ /* 0x000fe40000000931 */
[----:B------:R-:W2:Y:S01]  /*1afa0*/  MUFU.EX2 R39, R39 ;  /* 0x0000002700277308 */ /* 0x000ea20000000800 */
[----:B---3--:R-:W-:Y:S01]  /*1afb0*/  FFMA R47, R40, R47, 1 ;  /* 0x3f800000282f7423 */ /* 0x008fe2000000002f */
[----:B------:R-:W-:Y:S01]  /*1afc0*/  FFMA R40, -R29, 1.925963033500011079e-08, R38 ;  /* 0x32a570601d287823 */ /* 0x000fe20000000126 */
[----:B------:R-:W-:Y:S01]  /*1afd0*/  FFMA R38, -R30, 1.925963033500011079e-08, R51 ;  /* 0x32a570601e267823 */ /* 0x000fe20000000133 */
[----:B------:R-:W-:-:S04]  /*1afe0*/  SHF.L.U32 R51, R8, 0x17, RZ ;  /* 0x0000001708337819 */ /* 0x000fc800000006ff */
[----:B------:R-:W3:Y:S01]  /*1aff0*/  MUFU.EX2 R40, R40 ;  /* 0x0000002800287308 */ /* 0x000ee20000000800 */
[----:B-1----:R-:W-:Y:S01]  /*1b000*/  FFMA R33, R33, R48, 1 ;  /* 0x3f80000021217423 */ /* 0x002fe20000000030 */
[----:B------:R-:W-:Y:S01]  /*1b010*/  FFMA R48, -R28, 1.925963033500011079e-08, R49 ;  /* 0x32a570601c307823 */ /* 0x000fe20000000131 */
[----:B------:R-:W-:-:S05]  /*1b020*/  SHF.L.U32 R49, R36, 0x17, RZ ;  /* 0x0000001724317819 */ /* 0x000fca00000006ff */
[----:B------:R-:W1:Y:S01]  /*1b030*/  MUFU.EX2 R48, R48 ;  /* 0x0000003000307308 */ /* 0x000e620000000800 */
[----:B--2---:R-:W-:Y:S01]  /*1b040*/  FFMA R35, R50, R39, 1 ;  /* 0x3f80000032237423 */ /* 0x004fe20000000027 */
[----:B------:R-:W-:-:S04]  /*1b050*/  IADD3 R50, R5, 0x1800000, RZ ;  /* 0x0180000005327810 */ /* 0x000fc80007ffe0ff */
[----:B------:R-:W-:Y:S02]  /*1b060*/  LOP3.LUT R50, R50, 0x7f800000, RZ, 0xc0, !PT ;  /* 0x7f80000032327812 */ /* 0x000fe400078ec0ff */
[----:B------:R-:W2:Y:S01]  /*1b070*/  MUFU.EX2 R38, R38 ;  /* 0x0000002600267308 */ /* 0x000ea20000000800 */
[----:B---3--:R-:W-:Y:S01]  /*1b080*/  FFMA R36, R49, R40, 1 ;  /* 0x3f80000031247423 */ /* 0x008fe20000000028 */
[----:B------:R-:W-:Y:S02]  /*1b090*/  ISETP.GT.U32.AND P2, PT, R50, 0x1ffffff, PT ;  /* 0x01ffffff3200780c */ /* 0x000fe40003f44070 */
[----:B------:R-:W-:Y:S02]  /*1b0a0*/  SHF.L.U32 R49, R4, 0x17, RZ ;  /* 0x0000001704317819 */ /* 0x000fe400000006ff */
[----:B------:R-:W-:Y:S02]  /*1b0b0*/  SHF.L.U32 R4, R37, 0x17, RZ ;  /* 0x0000001725047819 */ /* 0x000fe400000006ff */
[----:B------:R-:W3:Y:S01]  /*1b0c0*/  MUFU.EX2 R39, R52 ;  /* 0x0000003400277308 */ /* 0x000ee20000000800 */
[----:B-1----:R-:W-:Y:S01]  /*1b0d0*/  FFMA R37, R49, R48, 1 ;  /* 0x3f80000031257423 */ /* 0x002fe20000000030 */
[----:B--2---:R-:W-:Y:S01]  /*1b0e0*/  FFMA R38, R51, R38, 1 ;  /* 0x3f80000033267423 */ /* 0x004fe20000000026 */
[----:B---3--:R-:W-:-:S04]  /*1b0f0*/  FFMA R39, R4, R39, 1 ;  /* 0x3f80000004277423 */ /* 0x008fc80000000027 */
[----:B------:R-:W-:Y:S05]  /*1b100*/  @P2 BRA `(.L_x_291) ;  /* 0x0000000000102947 */ /* 0x000fea0003800000 */
[----:B------:R-:W-:-:S07]  /*1b110*/  MOV R4, 0x1b130 ;  /* 0x0001b13000047802 */ /* 0x000fce0000000f00 */
[----:B------:R-:W-:Y:S05]  /*1b120*/  CALL.REL.NOINC `($__internal_0_$__cuda_sm20_rcp_rn_f32_slowpath) ;  /* 0x000001dc00f07944 */ /* 0x000fea0003c00000 */
[----:B------:R-:W-:Y:S01]  /*1b130*/  MOV R40, R8 ;  /* 0x0000000800287202 */ /* 0x000fe20000000f00 */
[----:B------:R-:W-:Y:S06]  /*1b140*/  BRA `(.L_x_292) ;  /* 0x0000000000107947 */ /* 0x000fec0003800000 */
.L_x_291:
[----:B------:R-:W1:Y:S02]  /*1b150*/  MUFU.RCP R40, R5 ;  /* 0x0000000500287308 */ /* 0x000e640000001000 */
[----:B-1----:R-:W-:-:S04]  /*1b160*/  FFMA R4, R5, R40, -1 ;  /* 0xbf80000005047423 */ /* 0x002fc80000000028 */
[----:B------:R-:W-:-:S04]  /*1b170*/  FADD.FTZ R49, -R4, -RZ ;  /* 0x800000ff04317221 */ /* 0x000fc80000010100 */
[----:B------:R-:W-:-:S07]  /*1b180*/  FFMA R40, R40, R49, R40 ;  /* 0x0000003128287223 */ /* 0x000fce0000000028 */
.L_x_292:
[----:B------:R-:W-:Y:S05]  /*1b190*/  BSYNC B1 ;  /* 0x0000000000017941 */ /* 0x000fea0003800000 */
.L_x_290:
        /* <DEDUP_REMOVED lines=10> */
.L_x_294:
[----:B------:R-:W1:Y:S02]  /*1b240*/  MUFU.RCP R4, R41 ;  /* 0x0000002900047308 */ /* 0x000e640000001000 */
[----:B-1----:R-:W-:-:S04]  /*1b250*/  FFMA R5, R41, R4, -1 ;  /* 0xbf80000029057423 */ /* 0x002fc80000000004 */
[----:B------:R-:W-:-:S04]  /*1b260*/  FADD.FTZ R5, -R5, -RZ ;  /* 0x800000ff05057221 */ /* 0x000fc80000010100 */
[----:B------:R-:W-:-:S07]  /*1b270*/  FFMA R41, R4, R5, R4 ;  /* 0x0000000504297223 */ /* 0x000fce0000000004 */
.L_x_295:
[----:B------:R-:W-:Y:S05]  /*1b280*/  BSYNC B1 ;  /* 0x0000000000017941 */ /* 0x000fea0003800000 */
.L_x_293:
        /* <DEDUP_REMOVED lines=10> */
.L_x_297:
[----:B------:R-:W1:Y:S02]  /*1b330*/  MUFU.RCP R5, R42 ;  /* 0x0000002a00057308 */ /* 0x000e640000001000 */
[----:B-1----:R-:W-:-:S04]  /*1b340*/  FFMA R4, R42, R5, -1 ;  /* 0xbf8000002a047423 */ /* 0x002fc80000000005 */
[----:B------:R-:W-:-:S04]  /*1b350*/  FADD.FTZ R4, -R4, -RZ ;  /* 0x800000ff04047221 */ /* 0x000fc80000010100 */
[----:B------:R-:W-:-:S07]  /*1b360*/  FFMA R42, R5, R4, R5 ;  /* 0x00000004052a7223 */ /* 0x000fce0000000005 */
.L_x_298:
[----:B------:R-:W-:Y:S05]  /*1b370*/  BSYNC B1 ;  /* 0x0000000000017941 */ /* 0x000fea0003800000 */
.L_x_296:
        /* <DEDUP_REMOVED lines=10> */
.L_x_300:
[----:B------:R-:W1:Y:S02]  /*1b420*/  MUFU.RCP R4, R43 ;  /* 0x0000002b00047308 */ /* 0x000e640000001000 */
[----:B-1----:R-:W-:-:S04]  /*1b430*/  FFMA R5, R43, R4, -1 ;  /* 0xbf8000002b057423 */ /* 0x002fc80000000004 */
[----:B------:R-:W-:-:S04]  /*1b440*/  FADD.FTZ R5, -R5, -RZ ;  /* 0x800000ff05057221 */ /* 0x000fc80000010100 */
[----:B------:R-:W-:-:S07]  /*1b450*/  FFMA R43, R4, R5, R4 ;  /* 0x00000005042b7223 */ /* 0x000fce0000000004 */
.L_x_301:
[----:B------:R-:W-:Y:S05]  /*1b460*/  BSYNC B1 ;  /* 0x0000000000017941 */ /* 0x000fea0003800000 */
.L_x_299:
        /* <DEDUP_REMOVED lines=10> */
.L_x_303:
[----:B------:R-:W1:Y:S02]  /*1b510*/  MUFU.RCP R5, R44 ;  /* 0x0000002c00057308 */ /* 0x000e640000001000 */
[----:B-1----:R-:W-:-:S04]  /*1b520*/  FFMA R4, R44, R5, -1 ;  /* 0xbf8000002c047423 */ /* 0x002fc80000000005 */
[----:B------:R-:W-:-:S04]  /*1b530*/  FADD.FTZ R4, -R4, -RZ ;  /* 0x800000ff04047221 */ /* 0x000fc80000010100 */
[----:B------:R-:W-:-:S07]  /*1b540*/  FFMA R44, R5, R4, R5 ;  /* 0x00000004052c7223 */ /* 0x000fce0000000005 */
.L_x_304:
[----:B------:R-:W-:Y:S05]  /*1b550*/  BSYNC B1 ;  /* 0x0000000000017941 */ /* 0x000fea0003800000 */
.L_x_302:
        /* <DEDUP_REMOVED lines=10> */
.L_x_306:
[----:B------:R-:W1:Y:S02]  /*1b600*/  MUFU.RCP R4, R45 ;  /* 0x0000002d00047308 */ /* 0x000e640000001000 */
[----:B-1----:R-:W-:-:S04]  /*1b610*/  FFMA R5, R45, R4, -1 ;  /* 0xbf8000002d057423 */ /* 0x002fc80000000004 */
[----:B------:R-:W-:-:S04]  /*1b620*/  FADD.FTZ R5, -R5, -RZ ;  /* 0x800000ff05057221 */ /* 0x000fc80000010100 */
[----:B------:R-:W-:-:S07]  /*1b630*/  FFMA R45, R4, R5, R4 ;  /* 0x00000005042d7223 */ /* 0x000fce0000000004 */
.L_x_307:
[----:B------:R-:W-:Y:S05]  /*1b640*/  BSYNC B1 ;  /* 0x0000000000017941 */ /* 0x000fea0003800000 */
.L_x_305:
        /* <DEDUP_REMOVED lines=10> */
.L_x_309:
[----:B------:R-:W1:Y:S02]  /*1b6f0*/  MUFU.RCP R5, R46 ;  /* 0x0000002e00057308 */ /* 0x000e640000001000 */
[----:B-1----:R-:W-:-:S04]  /*1b700*/  FFMA R4, R46, R5, -1 ;  /* 0xbf8000002e047423 */ /* 0x002fc80000000005 */
[----:B------:R-:W-:-:S04]  /*1b710*/  FADD.FTZ R4, -R4, -RZ ;  /* 0x800000ff04047221 */ /* 0x000fc80000010100 */
[----:B------:R-:W-:-:S07]  /*1b720*/  FFMA R46, R5, R4, R5 ;  /* 0x00000004052e7223 */ /* 0x000fce0000000005 */
.L_x_310:
[----:B------:R-:W-:Y:S05]  /*1b730*/  BSYNC B1 ;  /* 0x0000000000017941 */ /* 0x000fea0003800000 */
.L_x_308:
        /* <DEDUP_REMOVED lines=10> */
.L_x_312:
[----:B------:R-:W1:Y:S02]  /*1b7e0*/  MUFU.RCP R4, R47 ;  /* 0x0000002f00047308 */ /* 0x000e640000001000 */
[----:B-1----:R-:W-:-:S04]  /*1b7f0*/  FFMA R5, R47, R4, -1 ;  /* 0xbf8000002f057423 */ /* 0x002fc80000000004 */
[----:B------:R-:W-:-:S04]  /*1b800*/  FADD.FTZ R5, -R5, -RZ ;  /* 0x800000ff05057221 */ /* 0x000fc80000010100 */
[----:B------:R-:W-:-:S07]  /*1b810*/  FFMA R47, R4, R5, R4 ;  /* 0x00000005042f7223 */ /* 0x000fce0000000004 */
.L_x_313:
[----:B------:R-:W-:Y:S05]  /*1b820*/  BSYNC B1 ;  /* 0x0000000000017941 */ /* 0x000fea0003800000 */
.L_x_311:
        /* <DEDUP_REMOVED lines=10> */
.L_x_315:
[----:B------:R-:W1:Y:S02]  /*1b8d0*/  MUFU.RCP R5, R32 ;  /* 0x0000002000057308 */ /* 0x000e640000001000 */
[----:B-1----:R-:W-:-:S04]  /*1b8e0*/  FFMA R4, R32, R5, -1 ;  /* 0xbf80000020047423 */ /* 0x002fc80000000005 */
[----:B------:R-:W-:-:S04]  /*1b8f0*/  FADD.FTZ R4, -R4, -RZ ;  /* 0x800000ff04047221 */ /* 0x000fc80000010100 */
[----:B------:R-:W-:-:S07]  /*1b900*/  FFMA R32, R5, R4, R5 ;  /* 0x0000000405207223 */ /* 0x000fce0000000005 */
.L_x_316:
[----:B------:R-:W-:Y:S05]  /*1b910*/  BSYNC B1 ;  /* 0x0000000000017941 */ /* 0x000fea0003800000 */
.L_x_314:
        /* <DEDUP_REMOVED lines=10> */
.L_x_318:
[----:B------:R-:W1:Y:S02]  /*1b9c0*/  MUFU.RCP R4, R33 ;  /* 0x0000002100047308 */ /* 0x000e640000001000 */
[----:B-1----:R-:W-:-:S04]  /*1b9d0*/  FFMA R5, R33, R4, -1 ;  /* 0xbf80000021057423 */ /* 0x002fc80000000004 */
[----:B------:R-:W-:-:S04]  /*1b9e0*/  FADD.FTZ R5, -R5, -RZ ;  /* 0x800000ff05057221 */ /* 0x000fc80000010100 */
[----:B------:R-:W-:-:S07]  /*1b9f0*/  FFMA R33, R4, R5, R4 ;  /* 0x0000000504217223 */ /* 0x000fce0000000004 */
.L_x_319:
[----:B------:R-:W-:Y:S05]  /*1ba00*/  BSYNC B1 ;  /* 0x0000000000017941 */ /* 0x000fea0003800000 */
.L_x_317:
        /* <DEDUP_REMOVED lines=10> */
.L_x_321:
[----:B------:R-:W1:Y:S02]  /*1bab0*/  MUFU.RCP R5, R34 ;  /* 0x0000002200057308 */ /* 0x000e640000001000 */
[----:B-1----:R-:W-:-:S04]  /*1bac0*/  FFMA R4, R34, R5, -1 ;  /* 0xbf80000022047423 */ /* 0x002fc80000000005 */
[----:B------:R-:W-:-:S04]  /*1bad0*/  FADD.FTZ R4, -R4, -RZ ;  /* 0x800000ff04047221 */ /* 0x000fc80000010100 */
[----:B------:R-:W-:-:S07]  /*1bae0*/  FFMA R34, R5, R4, R5 ;  /* 0x0000000405227223 */ /* 0x000fce0000000005 */
.L_x_322:
[----:B------:R-:W-:Y:S05]  /*1baf0*/  BSYNC B1 ;  /* 0x0000000000017941 */ /* 0x000fea0003800000 */
.L_x_320:
        /* <DEDUP_REMOVED lines=10> */
.L_x_324:
[----:B------:R-:W1:Y:S02]  /*1bba0*/  MUFU.RCP R4, R35 ;  /* 0x0000002300047308 */ /* 0x000e640000001000 */
[----:B-1----:R-:W-:-:S04]  /*1bbb0*/  FFMA R5, R35, R4, -1 ;  /* 0xbf80000023057423 */ /* 0x002fc80000000004 */
[----:B------:R-:W-:-:S04]  /*1bbc0*/  FADD.FTZ R5, -R5, -RZ ;  /* 0x800000ff05057221 */ /* 0x000fc80000010100 */
[----:B------:R-:W-:-:S07]  /*1bbd0*/  FFMA R35, R4, R5, R4 ;  /* 0x0000000504237223 */ /* 0x000fce0000000004 */
.L_x_325:
[----:B------:R-:W-:Y:S05]  /*1bbe0*/  BSYNC B1 ;  /* 0x0000000000017941 */ /* 0x000fea0003800000 */
.L_x_323:
        /* <DEDUP_REMOVED lines=10> */
.L_x_327:
[----:B------:R-:W1:Y:S02]  /*1bc90*/  MUFU.RCP R5, R36 ;  /* 0x0000002400057308 */ /* 0x000e640000001000 */
[----:B-1----:R-:W-:-:S04]  /*1bca0*/  FFMA R4, R36, R5, -1 ;  /* 0xbf80000024047423 */ /* 0x002fc80000000005 */
[----:B------:R-:W-:-:S04]  /*1bcb0*/  FADD.FTZ R4, -R4, -RZ ;  /* 0x800000ff04047221 */ /* 0x000fc80000010100 */
[----:B------:R-:W-:-:S07]  /*1bcc0*/  FFMA R36, R5, R4, R5 ;  /* 0x0000000405247223 */ /* 0x000fce0000000005 */
.L_x_328:
[----:B------:R-:W-:Y:S05]  /*1bcd0*/  BSYNC B1 ;  /* 0x0000000000017941 */ /* 0x000fea0003800000 */
.L_x_326:
        /* <DEDUP_REMOVED lines=10> */
.L_x_330:
[----:B------:R-:W1:Y:S02]  /*1bd80*/  MUFU.RCP R4, R37 ;  /* 0x0000002500047308 */ /* 0x000e640000001000 */
[----:B-1----:R-:W-:-:S04]  /*1bd90*/  FFMA R5, R37, R4, -1 ;  /* 0xbf80000025057423 */ /* 0x002fc80000000004 */
[----:B------:R-:W-:-:S04]  /*1bda0*/  FADD.FTZ R5, -R5, -RZ ;  /* 0x800000ff05057221 */ /* 0x000fc80000010100 */
[----:B------:R-:W-:-:S07]  /*1bdb0*/  FFMA R37, R4, R5, R4 ;  /* 0x0000000504257223 */ /* 0x000fce0000000004 */
.L_x_331:
[----:B------:R-:W-:Y:S05]  /*1bdc0*/  BSYNC B1 ;  /* 0x0000000000017941 */ /* 0x000fea0003800000 */
.L_x_329:
        /* <DEDUP_REMOVED lines=10> */
.L_x_333:
[----:B------:R-:W1:Y:S02]  /*1be70*/  MUFU.RCP R5, R38 ;  /* 0x0000002600057308 */ /* 0x000e640000001000 */
[----:B-1----:R-:W-:-:S04]  /*1be80*/  FFMA R4, R38, R5, -1 ;  /* 0xbf80000026047423 */ /* 0x002fc80000000005 */
[----:B------:R-:W-:-:S04]  /*1be90*/  FADD.FTZ R4, -R4, -RZ ;  /* 0x800000ff04047221 */ /* 0x000fc80000010100 */
[----:B------:R-:W-:-:S07]  /*1bea0*/  FFMA R38, R5, R4, R5 ;  /* 0x0000000405267223 */ /* 0x000fce0000000005 */
.L_x_334:
[----:B------:R-:W-:Y:S05]  /*1beb0*/  BSYNC B1 ;  /* 0x0000000000017941 */ /* 0x000fea0003800000 */
.L_x_332:
        /* <DEDUP_REMOVED lines=8> */
[----:B------:R-:W-:Y:S05]  /*1bf40*/  BRA `(.L_x_337) ;  /* 0x0000000000107947 */ /* 0x000fea0003800000 */
.L_x_336:
[----:B------:R-:W1:Y:S02]  /*1bf50*/  MUFU.RCP R8, R39 ;  /* 0x0000002700087308 */ /* 0x000e640000001000 */
[----:B-1----:R-:W-:-:S04]  /*1bf60*/  FFMA R4, R39, R8, -1 ;  /* 0xbf80000027047423 */ /* 0x002fc80000000008 */
[----:B------:R-:W-:-:S04]  /*1bf70*/  FADD.FTZ R5, -R4, -RZ ;  /* 0x800000ff04057221 */ /* 0x000fc80000010100 */
[----:B------:R-:W-:-:S07]  /*1bf80*/  FFMA R8, R8, R5, R8 ;  /* 0x0000000508087223 */ /* 0x000fce0000000008 */
.L_x_337:
[----:B------:R-:W-:Y:S05]  /*1bf90*/  BSYNC B1 ;  /* 0x0000000000017941 */ /* 0x000fea0003800000 */
.L_x_335:
        /* <DEDUP_REMOVED lines=26> */
.L_x_338:
        /* <DEDUP_REMOVED lines=27> */
.L_x_340:
[----:B------:R-:W-:Y:S05]  /*1c2f0*/  BSYNC B0 ;  /* 0x0000000000007941 */ /* 0x000fea0003800000 */
.L_x_339:
[----:B------:R-:W-:Y:S04]  /*1c300*/  BSSY B0, `(.L_x_341) ;  /* 0x000003a000007945 */ /* 0x000fe80003800000 */
[----:B------:R-:W-:Y:S05]  /*1c310*/  @P0 BRA `(.L_x_342) ;  /* 0x0000000000e00947 */ /* 0x000fea0003800000 */
[----:B------:R-:W-:-:S04]  /*1c320*/  MOV R4, UR44 ;  /* 0x0000002c00047c02 */ /* 0x000fc80008000f00 */
[----:B------:R-:W-:-:S13]  /*1c330*/  ISETP.NE.AND P3, PT, R4, 0x3, PT ;  /* 0x000000030400780c */ /* 0x000fda0003f65270 */
[----:B------:R-:W-:Y:S05]  /*1c340*/  @!P3 BRA `(.L_x_343) ;  /* 0x000000000004b947 */ /* 0x000fea0003800000 */
[----:B------:R-:W-:Y:S01]  /*1c350*/  BPT.TRAP 0x1 ;  /* 0x000000040000795c */ /* 0x000fe20000300000 */
.L_x_343:
[----:B------:R-:W-:Y:S01]  /*1c360*/  LEA R4, R18, UR48, 0x3 ;  /* 0x0000003012047c11 */ /* 0x000fe2000f8e18ff */
[----:B------:R-:W-:Y:S01]  /*1c370*/  BSSY B1, `(.L_x_344) ;  /* 0x0000004000017945 */ /* 0x000fe20003800000 */
[----:B------:R-:W-:-:S04]  /*1c380*/  SHF.L.U32 R5, R19, 0x1f, RZ ;  /* 0x0000001f13057819 */ /* 0x000fc800000006ff */
[----:B------:R-:W1:Y:S02]  /*1c390*/  SYNCS.PHASECHK.TRANS64.TRYWAIT P2, [R4+URZ+0x60], R5 ;  /* 0x00006005040075a7 */ /* 0x000e64000804017f */
[----:B-1----:R-:W-:Y:S05]  /*1c3a0*/  @!P2 BRA `(.L_x_345) ;  /* 0x000001bc00e8a947 */ /* 0x002fea0003800000 */
.L_x_1145:
[----:B------:R-:W-:Y:S05]  /*1c3b0*/  BSYNC B1 ;  /* 0x0000000000017941 */ /* 0x000fea0003800000 */
.L_x_344:
        /* <DEDUP_REMOVED lines=22> */
.L_x_347:
[----:B------:R-:W-:Y:S05]  /*1c520*/  BSYNC B1 ;  /* 0x0000000000017941 */ /* 0x000fea0003800000 */
.L_x_346:
        /* <DEDUP_REMOVED lines=8> */
.L_x_348:
        /* <DEDUP_REMOVED lines=15> */
.L_x_342:
[----:B------:R-:W-:Y:S05]  /*1c6a0*/  BSYNC B0 ;  /* 0x0000000000007941 */ /* 0x000fea0003800000 */
.L_x_341:
[----:B------:R-:W2:Y:S04]  /*1c6b0*/  LDL.LU R5, [R1+0x320] ;  /* 0x0003200001057983 */ /* 0x000ea80000300800 */
[----:B------:R-:W3:Y:S04]  /*1c6c0*/  LDL.LU R12, [R1+0x324] ;  /* 0x00032400010c7983 */ /* 0x000ee80000300800 */
[----:B------:R-:W4:Y:S04]  /*1c6d0*/  LDL.LU R15, [R1+0x328] ;  /* 0x00032800010f7983 */ /* 0x000f280000300800 */
[----:B------:R-:W5:Y:S04]  /*1c6e0*/  LDL.LU R21, [R1+0x32c] ;  /* 0x00032c0001157983 */ /* 0x000f680000300800 */
[----:B------:R-:W5:Y:S04]  /*1c6f0*/  LDL.LU R31, [R1+0x330] ;  /* 0x00033000011f7983 */ /* 0x000f680000300800 */
[----:B------:R-:W5:Y:S04]  /*1c700*/  LDL.LU R30, [R1+0x334] ;  /* 0x00033400011e7983 */ /* 0x000f680000300800 */
[----:B------:R-:W5:Y:S04]  /*1c710*/  LDL.LU R28, [R1+0x338] ;  /* 0x00033800011c7983 */ /* 0x000f680000300800 */
[----:B------:R-:W5:Y:S04]  /*1c720*/  LDL.LU R23, [R1+0x33c] ;  /* 0x00033c0001177983 */ /* 0x000f680000300800 */
[----:B------:R-:W5:Y:S01]  /*1c730*/  LDL.LU R25, [R1+0x340] ;  /* 0x0003400001197983 */ /* 0x000f620000300800 */
[----:B------:R-:W-:-:S02]  /*1c740*/  F2FP.F16.E4M3.UNPACK_B R8, R7.H1 ;  /* 0x00000007ff08723e */ /* 0x000fc400030006ff */
[----:B------:R-:W-:Y:S01]  /*1c750*/  F2FP.F16.E4M3.UNPACK_B R4, R7 ;  /* 0x00000007ff04723e */ /* 0x000fe200020006ff */
[----:B------:R-:W5:Y:S04]  /*1c760*/  LDL.LU R27, [R1+0x344] ;  /* 0x00034400011b7983 */ /* 0x000f680000300800 */
[----:B------:R-:W5:Y:S01]  /*1c770*/  LDL.LU R35, [R1+0x348] ;  /* 0x0003480001237983 */ /* 0x000f620000300800 */
[--C-:B------:R-:W-:Y:S01]  /*1c780*/  HADD2.F32 R14, -RZ, R4.reuse.H0_H0 ;  /* 0x20000004ff0e7230 */ /* 0x100fe20000004100 */
[----:B------:R-:W-:Y:S01]  /*1c790*/  F2FP.F16.E4M3.UNPACK_B R20, R6 ;  /* 0x00000006ff14723e */ /* 0x000fe200020006ff */
[----:B------:R-:W-:Y:S01]  /*1c7a0*/  HADD2.F32 R4, -RZ, R4.H1_H1 ;  /* 0x30000004ff047230 */ /* 0x000fe20000004100 */
[----:B------:R-:W5:Y:S03]  /*1c7b0*/  LDL.LU R33, [R1+0x34c] ;  /* 0x00034c0001217983 */ /* 0x000f660000300800 */
[----:B------:R-:W-:-:S02]  /*1c7c0*/  HADD2.F32 R24, -RZ, R20.H1_H1 ;  /* 0x30000014ff187230 */ /* 0x000fc40000004100 */
[----:B------:R-:W-:Y:S02]  /*1c7d0*/  HADD2.F32 R22, -RZ, R20.H0_H0 ;  /* 0x20000014ff167230 */ /* 0x000fe40000004100 */
[C---:B--2---:R-:W-:Y:S01]  /*1c7e0*/  FMUL R5, R16.reuse, R5 ;  /* 0x0000000510057220 */ /* 0x044fe20000400000 */
[C---:B---3--:R-:W-:Y:S01]  /*1c7f0*/  FMUL R13, R16.reuse, R12 ;  /* 0x0000000c100d7220 */ /* 0x048fe20000400000 */
[----:B------:R-:W-:Y:S02]  /*1c800*/  HADD2.F32 R12, -RZ, R8.H0_H0 ;  /* 0x20000008ff0c7230 */ /* 0x000fe40000004100 */
[----:B----4-:R-:W-:Y:S01]  /*1c810*/  FMUL R15, R16, R15 ;  /* 0x0000000f100f7220 */ /* 0x010fe20000400000 */
[----:B------:R-:W-:-:S03]  /*1c820*/  FFMA R13, R2, R4, R13 ;  /* 0x00000004020d7223 */ /* 0x000fc6000000000d */
[C---:B------:R-:W-:Y:S01]  /*1c830*/  FFMA R12, R2.reuse, R12, R15 ;  /* 0x0000000c020c7223 */ /* 0x040fe2000000000f */
[----:B------:R-:W-:Y:S01]  /*1c840*/  FFMA R14, R2, R14, R5 ;  /* 0x0000000e020e7223 */ /* 0x000fe20000000005 */
[----:B------:R-:W-:Y:S01]  /*1c850*/  F2FP.F16.E4M3.UNPACK_B R4, R6.H1 ;  /* 0x00000006ff04723e */ /* 0x000fe200030006ff */
[C---:B-----5:R-:W-:Y:S01]  /*1c860*/  FMUL R5, R16.reuse, R31 ;  /* 0x0000001f10057220 */ /* 0x060fe20000400000 */
[----:B------:R-:W-:Y:S02]  /*1c870*/  FMUL R15, R16, R30 ;  /* 0x0000001e100f7220 */ /* 0x000fe40000400000 */
[----:B------:R-:W2:Y:S01]  /*1c880*/  LDL.LU R30, [R1+0x350] ;  /* 0x00035000011e7983 */ /* 0x000ea20000300800 */
[C---:B------:R-:W-:Y:S01]  /*1c890*/  FFMA R20, R2.reuse, R22, R5 ;  /* 0x0000001602147223 */ /* 0x040fe20000000005 */
[----:B------:R-:W-:Y:S01]  /*1c8a0*/  FFMA R15, R2, R24, R15 ;  /* 0x00000018020f7223 */ /* 0x000fe2000000000f */
[----:B------:R-:W-:Y:S01]  /*1c8b0*/  HADD2.F32 R24, -RZ, R4.H0_H0 ;  /* 0x20000004ff187230 */ /* 0x000fe20000004100 */
[----:B------:R-:W3:Y:S01]  /*1c8c0*/  LDL.LU R32, [R1+0x354] ;  /* 0x0003540001207983 */ /* 0x000ee20000300800 */
[----:B------:R-:W-:-:S03]  /*1c8d0*/  FMUL R5, R16, R28 ;  /* 0x0000001c10057220 */ /* 0x000fc60000400000 */
[----:B------:R-:W4:Y:S01]  /*1c8e0*/  LDL.LU R31, [R1+0x358] ;  /* 0x00035800011f7983 */ /* 0x000f220000300800 */
[----:B------:R-:W-:Y:S01]  /*1c8f0*/  FFMA R24, R2, R24, R5 ;  /* 0x0000001802187223 */ /* 0x000fe20000000005 */
[C---:B------:R-:W-:Y:S02]  /*1c900*/  FMUL R5, R16.reuse, R35 ;  /* 0x0000002310057220 */ /* 0x040fe40000400000 */
[----:B------:R-:W5:Y:S01]  /*1c910*/  LDL.LU R35, [R1+0x35c] ;  /* 0x00035c0001237983 */ /* 0x000f620000300800 */
[----:B------:R-:W-:Y:S02]  /*1c920*/  HADD2.F32 R8, -RZ, R8.H1_H1 ;  /* 0x30000008ff087230 */ /* 0x000fe40000004100 */
[----:B------:R-:W-:Y:S01]  /*1c930*/  FMUL R21, R16, R21 ;  /* 0x0000001510157220 */ /* 0x000fe20000400000 */
[----:B------:R-:W-:-:S03]  /*1c940*/  HADD2.F32 R4, -RZ, R4.H1_H1 ;  /* 0x30000004ff047230 */ /* 0x000fc60000004100 */
[----:B------:R-:W-:Y:S01]  /*1c950*/  FFMA R21, R2, R8, R21 ;  /* 0x0000000802157223 */ /* 0x000fe20000000015 */
[----:B------:R-:W-:Y:S01]  /*1c960*/  F2FP.F16.E4M3.UNPACK_B R8, R3 ;  /* 0x00000003ff08723e */ /* 0x000fe200020006ff */
[C---:B------:R-:W-:Y:S01]  /*1c970*/  FMUL R23, R16.reuse, R23 ;  /* 0x0000001710177220 */ /* 0x040fe20000400000 */
[----:B------:R-:W-:Y:S01]  /*1c980*/  F2FP.F16.E4M3.UNPACK_B R26, R3.H1 ;  /* 0x00000003ff1a723e */ /* 0x000fe200030006ff */
[----:B------:R-:W-:Y:S02]  /*1c990*/  FMUL R25, R16, R25 ;  /* 0x0000001910197220 */ /* 0x000fe40000400000 */
[----:B------:R-:W-:Y:S02]  /*1c9a0*/  HADD2.F32 R22, -RZ, R8.H0_H0 ;  /* 0x20000008ff167230 */ /* 0x000fe40000004100 */
[----:B------:R-:W-:Y:S01]  /*1c9b0*/  FFMA R23, R2, R4, R23 ;  /* 0x0000000402177223 */ /* 0x000fe20000000017 */
[--C-:B------:R-:W-:Y:S01]  /*1c9c0*/  HADD2.F32 R4, -RZ, R26.reuse.H0_H0 ;  /* 0x2000001aff047230 */ /* 0x100fe20000004100 */
[----:B------:R-:W-:Y:S01]  /*1c9d0*/  F2FP.F16.E4M3.UNPACK_B R29, R0 ;  /* 0x00000000ff1d723e */ /* 0x000fe200020006ff */
[----:B------:R-:W-:-:S02]  /*1c9e0*/  HADD2.F32 R28, -RZ, R26.H1_H1 ;  /* 0x3000001aff1c7230 */ /* 0x000fc40000004100 */
[----:B------:R-:W-:Y:S01]  /*1c9f0*/  FFMA R22, R2, R22, R25 ;  /* 0x0000001602167223 */ /* 0x000fe20000000019 */
[----:B------:R-:W-:Y:S01]  /*1ca00*/  FMUL R25, R16, R33 ;  /* 0x0000002110197220 */ /* 0x000fe20000400000 */
[----:B------:R-:W-:Y:S02]  /*1ca10*/  HADD2.F32 R8, -RZ, R8.H1_H1 ;  /* 0x30000008ff087230 */ /* 0x000fe40000004100 */
[----:B------:R-:W-:Y:S01]  /*1ca20*/  FFMA R26, R2, R4, R5 ;  /* 0x00000004021a7223 */ /* 0x000fe20000000005 */
[----:B------:R-:W-:Y:S01]  /*1ca30*/  FMUL R27, R16, R27 ;  /* 0x0000001b101b7220 */ /* 0x000fe20000400000 */
[----:B------:R-:W-:Y:S01]  /*1ca40*/  MOV R4, 0x3bbb989d ;  /* 0x3bbb989d00047802 */ /* 0x000fe20000000f00 */
[C---:B------:R-:W-:Y:S01]  /*1ca50*/  FFMA R25, R2.reuse, R28, R25 ;  /* 0x0000001c02197223 */ /* 0x040fe20000000019 */
[----:B------:R-:W-:Y:S02]  /*1ca60*/  HADD2.F32 R28, -RZ, R29.H0_H0 ;  /* 0x2000001dff1c7230 */ /* 0x000fe40000004100 */
[----:B------:R-:W-:Y:S01]  /*1ca70*/  FFMA R27, R2, R8, R27 ;  /* 0x00000008021b7223 */ /* 0x000fe2000000001b */
[----:B------:R-:W-:Y:S01]  /*1ca80*/  MOV R37, 0x437c0000 ;  /* 0x437c000000257802 */ /* 0x000fe20000000f00 */
[----:B------:R-:W-:Y:S01]  /*1ca90*/  FFMA.SAT R8, -R14, R4, 0.5 ;  /* 0x3f0000000e087423 */ /* 0x000fe20000002104 */
[----:B------:R-:W-:Y:S01]  /*1caa0*/  F2FP.F16.E4M3.UNPACK_B R34, R0.H1 ;  /* 0x00000000ff22723e */ /* 0x000fe200030006ff */
[----:B------:R-:W-:-:S04]  /*1cab0*/  FFMA.SAT R38, -R13, R4, 0.5 ;  /* 0x3f0000000d267423 */ /* 0x000fc80000002104 */
[----:B------:R-:W-:Y:S01]  /*1cac0*/  FFMA.RM R38, R38, R37, 12582913 ;  /* 0x4b40000126267423 */ /* 0x000fe20000004025 */
[-C--:B------:R-:W-:Y:S01]  /*1cad0*/  FFMA.SAT R40, -R21, R4.reuse, 0.5 ;  /* 0x3f00000015287423 */ /* 0x080fe20000002104 */
[----:B------:R-:W-:-:S03]  /*1cae0*/  FFMA.SAT R44, -R20, R4, 0.5 ;  /* 0x3f000000142c7423 */ /* 0x000fc60000002104 */
[-C--:B------:R-:W-:Y:S01]  /*1caf0*/  FFMA.RM R40, R40, R37.reuse, 12582913 ;  /* 0x4b40000128287423 */ /* 0x080fe20000004025 */
[-C--:B------:R-:W-:Y:S01]  /*1cb00*/  FFMA.RM R44, R44, R37.reuse, 12582913 ;  /* 0x4b4000012c2c7423 */ /* 0x080fe20000004025 */
[-C--:B------:R-:W-:Y:S01]  /*1cb10*/  FFMA.SAT R36, -R23, R4.reuse, 0.5 ;  /* 0x3f00000017247423 */ /* 0x080fe20000002104 */
[-C--:B------:R-:W-:Y:S01]  /*1cb20*/  FFMA.SAT R46, -R24, R4.reuse, 0.5 ;  /* 0x3f000000182e7423 */ /* 0x080fe20000002104 */
[-C--:B------:R-:W-:Y:S02]  /*1cb30*/  FFMA.SAT R54, -R27, R4.reuse, 0.5 ;  /* 0x3f0000001b367423 */ /* 0x080fe40000002104 */
[-C--:B------:R-:W-:Y:S01]  /*1cb40*/  FFMA.RM R49, R36, R37.reuse, 12582913 ;  /* 0x4b40000124317423 */ /* 0x080fe20000004025 */
[-C--:B------:R-:W-:Y:S01]  /*1cb50*/  FFMA.SAT R48, -R22, R4.reuse, 0.5 ;  /* 0x3f00000016307423 */ /* 0x080fe20000002104 */
[-C--:B------:R-:W-:Y:S01]  /*1cb60*/  FFMA.SAT R56, -R26, R4.reuse, 0.5 ;  /* 0x3f0000001a387423 */ /* 0x080fe20000002104 */
[----:B------:R-:W-:Y:S01]  /*1cb70*/  FFMA.SAT R58, -R25, R4, 0.5 ;  /* 0x3f000000193a7423 */ /* 0x000fe20000002104 */
[----:B------:R-:W-:-:S03]  /*1cb80*/  FFMA.RM R46, R46, R37, 12582913 ;  /* 0x4b4000012e2e7423 */ /* 0x000fc60000004025 */
[----:B------:R-:W-:Y:S01]  /*1cb90*/  FFMA.RM R36, R58, R37, 12582913 ;  /* 0x4b4000013a247423 */ /* 0x000fe20000004025 */
[----:B------:R-:W-:Y:S01]  /*1cba0*/  BSSY B1, `(.L_x_349) ;  /* 0x0000088000017945 */ /* 0x000fe20003800000 */
[----:B--2---:R-:W-:Y:S01]  /*1cbb0*/  FMUL R5, R16, R30 ;  /* 0x0000001e10057220 */ /* 0x004fe20000400000 */
[----:B------:R-:W-:-:S03]  /*1cbc0*/  HADD2.F32 R30, -RZ, R29.H1_H1 ;  /* 0x3000001dff1e7230 */ /* 0x000fc60000004100 */
[----:B------:R-:W-:Y:S01]  /*1cbd0*/  FFMA R28, R2, R28, R5 ;  /* 0x0000001c021c7223 */ /* 0x000fe20000000005 */
[----:B------:R-:W-:Y:S01]  /*1cbe0*/  FFMA.RM R5, R8, R37, 12582913 ;  /* 0x4b40000108057423 */ /* 0x000fe20000004025 */
[C---:B---3--:R-:W-:Y:S01]  /*1cbf0*/  FMUL R29, R16.reuse, R32 ;  /* 0x00000020101d7220 */ /* 0x048fe20000400000 */
[--C-:B------:R-:W-:Y:S02]  /*1cc00*/  HADD2.F32 R8, -RZ, R34.reuse.H0_H0 ;  /* 0x20000022ff087230 */ /* 0x100fe40000004100 */
[----:B----4-:R-:W-:Y:S01]  /*1cc10*/  FMUL R31, R16, R31 ;  /* 0x0000001f101f7220 */ /* 0x010fe20000400000 */
[----:B------:R-:W-:Y:S01]  /*1cc20*/  FADD R33, R5, -12583039 ;  /* 0xcb40007f05217421 */ /* 0x000fe20000000000 */
[----:B------:R-:W-:Y:S01]  /*1cc30*/  FFMA R30, R2, R30, R29 ;  /* 0x0000001e021e7223 */ /* 0x000fe2000000001d */
[----:B------:R-:W-:Y:S01]  /*1cc40*/  FFMA.SAT R32, -R12, R4, 0.5 ;  /* 0x3f0000000c207423 */ /* 0x000fe20000002104 */
[----:B------:R-:W-:Y:S01]  /*1cc50*/  FFMA R29, R2, R8, R31 ;  /* 0x00000008021d7223 */ /* 0x000fe2000000001f */
[----:B------:R-:W-:Y:S01]  /*1cc60*/  FFMA R33, -R14, 1.4426950216293334961, -R33 ;  /* 0x3fb8aa3b0e217823 */ /* 0x000fe20000000921 */
[----:B------:R-:W-:-:S02]  /*1cc70*/  HADD2.F32 R34, -RZ, R34.H1_H1 ;  /* 0x30000022ff227230 */ /* 0x000fc40000004100 */
[----:B------:R-:W-:Y:S01]  /*1cc80*/  FADD R8, R38, -12583039 ;  /* 0xcb40007f26087421 */ /* 0x000fe20000000000 */
[----:B------:R-:W-:Y:S01]  /*1cc90*/  FFMA.RM R39, R32, R37, 12582913 ;  /* 0x4b40000120277423 */ /* 0x000fe20000004025 */
[----:B------:R-:W-:Y:S01]  /*1cca0*/  FFMA R33, -R14, 1.925963033500011079e-08, R33 ;  /* 0x32a570600e217823 */ /* 0x000fe20000000121 */
[----:B-----5:R-:W-:Y:S01]  /*1ccb0*/  FMUL R31, R16, R35 ;  /* 0x00000023101f7220 */ /* 0x020fe20000400000 */
[----:B------:R-:W-:-:S03]  /*1ccc0*/  FFMA R8, -R13, 1.4426950216293334961, -R8 ;  /* 0x3fb8aa3b0d087823 */ /* 0x000fc60000000908 */
[----:B------:R-:W-:Y:S01]  /*1ccd0*/  FFMA R31, R2, R34, R31 ;  /* 0x00000022021f7223 */ /* 0x000fe2000000001f */
[-C--:B------:R-:W-:Y:S01]  /*1cce0*/  FFMA.SAT R34, -R15, R4.reuse, 0.5 ;  /* 0x3f0000000f227423 */ /* 0x080fe20000002104 */
[----:B------:R1:W2:Y:S01]  /*1ccf0*/  MUFU.EX2 R41, R33 ;  /* 0x0000002100297308 */ /* 0x0002a20000000800 */
[----:B------:R-:W-:Y:S01]  /*1cd00*/  FADD R35, R39, -12583039 ;  /* 0xcb40007f27237421 */ /* 0x000fe20000000000 */
[----:B------:R-:W-:Y:S01]  /*1cd10*/  FFMA R8, -R13, 1.925963033500011079e-08, R8 ;  /* 0x32a570600d087823 */ /* 0x000fe20000000108 */
[----:B------:R-:W-:Y:S01]  /*1cd20*/  FADD R32, R40, -12583039 ;  /* 0xcb40007f28207421 */ /* 0x000fe20000000000 */
[-C--:B------:R-:W-:Y:S01]  /*1cd30*/  FFMA.RM R45, R34, R37.reuse, 12582913 ;  /* 0x4b400001222d7423 */ /* 0x080fe20000004025 */
[----:B------:R-:W-:Y:S02]  /*1cd40*/  FFMA R35, -R12, 1.4426950216293334961, -R35 ;  /* 0x3fb8aa3b0c237823 */ /* 0x000fe40000000923 */
[C---:B------:R-:W-:Y:S01]  /*1cd50*/  FFMA R32, -R21.reuse, 1.4426950216293334961, -R32 ;  /* 0x3fb8aa3b15207823 */ /* 0x040fe20000000920 */
[----:B------:R3:W4:Y:S01]  /*1cd60*/  MUFU.EX2 R42, R8 ;  /* 0x00000008002a7308 */ /* 0x0007220000000800 */
[----:B-1----:R-:W-:Y:S01]  /*1cd70*/  FADD R33, R44, -12583039 ;  /* 0xcb40007f2c217421 */ /* 0x002fe20000000000 */
[----:B------:R-:W-:Y:S01]  /*1cd80*/  FFMA R35, -R12, 1.925963033500011079e-08, R35 ;  /* 0x32a570600c237823 */ /* 0x000fe20000000123 */
[----:B------:R-:W-:Y:S01]  /*1cd90*/  FFMA R32, -R21, 1.925963033500011079e-08, R32 ;  /* 0x32a5706015207823 */ /* 0x000fe20000000120 */
[-C--:B------:R-:W-:Y:S01]  /*1cda0*/  FFMA.SAT R60, -R28, R4.reuse, 0.5 ;  /* 0x3f0000001c3c7423 */ /* 0x080fe20000002104 */
[----:B------:R-:W-:Y:S01]  /*1cdb0*/  FFMA R33, -R20, 1.4426950216293334961, -R33 ;  /* 0x3fb8aa3b14217823 */ /* 0x000fe20000000921 */
[----:B---3--:R-:W-:Y:S01]  /*1cdc0*/  FADD R8, R45, -12583039 ;  /* 0xcb40007f2d087421 */ /* 0x008fe20000000000 */
[-C--:B------:R-:W-:Y:S01]  /*1cdd0*/  FFMA.SAT R62, -R30, R4.reuse, 0.5 ;  /* 0x3f0000001e3e7423 */ /* 0x080fe20000002104 */
[-C--:B------:R-:W-:Y:S01]  /*1cde0*/  FFMA.SAT R64, -R29, R4.reuse, 0.5 ;  /* 0x3f0000001d407423 */ /* 0x080fe20000002104 */
[----:B------:R-:W-:Y:S01]  /*1cdf0*/  FFMA.SAT R66, -R31, R4, 0.5 ;  /* 0x3f0000001f427423 */ /* 0x000fe20000002104 */
[----:B------:R-:W-:Y:S01]  /*1ce00*/  FFMA R8, -R15, 1.4426950216293334961, -R8 ;  /* 0x3fb8aa3b0f087823 */ /* 0x000fe20000000908 */
[----:B------:R-:W-:Y:S01]  /*1ce10*/  FFMA.RM R34, R54, R37, 12582913 ;  /* 0x4b40000136227423 */ /* 0x000fe20000004025 */
[----:B------:R1:W3:Y:S01]  /*1ce20*/  MUFU.EX2 R43, R35 ;  /* 0x00000023002b7308 */ /* 0x0002e20000000800 */
[----:B------:R-:W-:Y:S01]  /*1ce30*/  FADD R4, R49, -12583039 ;  /* 0xcb40007f31047421 */ /* 0x000fe20000000000 */
[----:B------:R-:W-:Y:S01]  /*1ce40*/  SHF.L.U32 R54, R5, 0x17, RZ ;  /* 0x0000001705367819 */ /* 0x000fe200000006ff */
[----:B------:R-:W-:Y:S01]  /*1ce50*/  FFMA R51, -R20, 1.925963033500011079e-08, R33 ;  /* 0x32a5706014337823 */ /* 0x000fe20000000121 */
[----:B------:R-:W-:Y:S01]  /*1ce60*/  FFMA R52, -R15, 1.925963033500011079e-08, R8 ;  /* 0x32a570600f347823 */ /* 0x000fe20000000108 */
[----:B------:R-:W-:Y:S01]  /*1ce70*/  FADD R33, R46, -12583039 ;  /* 0xcb40007f2e217421 */ /* 0x000fe20000000000 */
[----:B------:R-:W-:-:S02]  /*1ce80*/  FFMA R4, -R23, 1.4426950216293334961, -R4 ;  /* 0x3fb8aa3b17047823 */ /* 0x000fc40000000904 */
[----:B------:R5:W3:Y:S01]  /*1ce90*/  MUFU.EX2 R50, R32 ;  /* 0x0000002000327308 */ /* 0x000ae20000000800 */
[----:B--2---:R-:W-:Y:S01]  /*1cea0*/  FFMA R5, R54, R41, 1 ;  /* 0x3f80000036057423 */ /* 0x004fe20000000029 */
[----:B------:R-:W-:Y:S01]  /*1ceb0*/  SHF.L.U32 R41, R38, 0x17, RZ ;  /* 0x0000001726297819 */ /* 0x000fe200000006ff */
[----:B-1----:R-:W-:Y:S01]  /*1cec0*/  FFMA R35, -R24, 1.4426950216293334961, -R33 ;  /* 0x3fb8aa3b18237823 */ /* 0x002fe20000000921 */
[----:B------:R-:W-:Y:S01]  /*1ced0*/  FFMA R47, -R23, 1.925963033500011079e-08, R4 ;  /* 0x32a57060172f7823 */ /* 0x000fe20000000104 */
[----:B-----5:R-:W-:-:S03]  /*1cee0*/  FFMA.RM R32, R56, R37, 12582913 ;  /* 0x4b40000138207423 */ /* 0x020fc60000004025 */
[----:B------:R-:W1:Y:S01]  /*1cef0*/  MUFU.EX2 R52, R52 ;  /* 0x0000003400347308 */ /* 0x000e620000000800 */
[----:B------:R-:W-:Y:S01]  /*1cf00*/  FADD R55, R32, -12583039 ;  /* 0xcb40007f20377421 */ /* 0x000fe20000000000 */
[-C--:B------:R-:W-:Y:S01]  /*1cf10*/  FFMA.RM R33, R48, R37.reuse, 12582913 ;  /* 0x4b40000130217423 */ /* 0x080fe20000004025 */
[----:B------:R-:W-:Y:S01]  /*1cf20*/  FFMA R48, -R24, 1.925963033500011079e-08, R35 ;  /* 0x32a5706018307823 */ /* 0x000fe20000000123 */
[----:B----4-:R-:W-:Y:S01]  /*1cf30*/  FFMA R41, R41, R42, 1 ;  /* 0x3f80000029297423 */ /* 0x010fe2000000002a */
[----:B------:R-:W-:Y:S01]  /*1cf40*/  FFMA R55, -R26, 1.4426950216293334961, -R55 ;  /* 0x3fb8aa3b1a377823 */ /* 0x000fe20000000937 */
[----:B------:R-:W-:Y:S01]  /*1cf50*/  FFMA.RM R35, R60, R37, 12582913 ;  /* 0x4b4000013c237423 */ /* 0x000fe20000004025 */
[----:B------:R-:W-:Y:S01]  /*1cf60*/  SHF.L.U32 R42, R39, 0x17, RZ ;  /* 0x00000017272a7819 */ /* 0x000fe200000006ff */
[----:B------:R-:W2:Y:S01]  /*1cf70*/  MUFU.EX2 R51, R51 ;  /* 0x0000003300337308 */ /* 0x000ea20000000800 */
[----:B------:R-:W-:Y:S01]  /*1cf80*/  FFMA R39, -R26, 1.925963033500011079e-08, R55 ;  /* 0x32a570601a277823 */ /* 0x000fe20000000137 */
[----:B------:R-:W-:Y:S01]  /*1cf90*/  FADD R55, R35, -12583039 ;  /* 0xcb40007f23377421 */ /* 0x000fe20000000000 */
[----:B------:R-:W-:Y:S01]  /*1cfa0*/  FADD R56, R34, -12583039 ;  /* 0xcb40007f22387421 */ /* 0x000fe20000000000 */
[----:B------:R-:W-:Y:S01]  /*1cfb0*/  FADD R54, R36, -12583039 ;  /* 0xcb40007f24367421 */ /* 0x000fe20000000000 */
[----:B---3--:R-:W-:-:S03]  /*1cfc0*/  FFMA R42, R42, R43, 1 ;  /* 0x3f8000002a2a7423 */ /* 0x008fc6000000002b */
[----:B------:R-:W3:Y:S01]  /*1cfd0*/  MUFU.EX2 R47, R47 ;  /* 0x0000002f002f7308 */ /* 0x000ee20000000800 */
[----:B------:R-:W-:Y:S01]  /*1cfe0*/  FADD R53, R33, -12583039 ;  /* 0xcb40007f21357421 */ /* 0x000fe20000000000 */
[----:B------:R-:W-:Y:S01]  /*1cff0*/  SHF.L.U32 R43, R40, 0x17, RZ ;  /* 0x00000017282b7819 */ /* 0x000fe200000006ff */
[-C--:B------:R-:W-:Y:S01]  /*1d000*/  FFMA.RM R8, R62, R37.reuse, 12582913 ;  /* 0x4b4000013e087423 */ /* 0x080fe20000004025 */
[----:B------:R-:W-:Y:S01]  /*1d010*/  FFMA R55, -R28, 1.4426950216293334961, -R55 ;  /* 0x3fb8aa3b1c377823 */ /* 0x000fe20000000937 */
[----:B------:R-:W-:Y:S01]  /*1d020*/  SHF.L.U32 R45, R45, 0x17, RZ ;  /* 0x000000172d2d7819 */ /* 0x000fe200000006ff */
[-C--:B------:R-:W-:Y:S01]  /*1d030*/  FFMA.RM R4, R64, R37.reuse, 12582913 ;  /* 0x4b40000140047423 */ /* 0x080fe20000004025 */
[----:B------:R-:W-:Y:S01]  /*1d040*/  FFMA R56, -R27, 1.4426950216293334961, -R56 ;  /* 0x3fb8aa3b1b387823 */ /* 0x000fe20000000938 */
[----:B------:R-:W4:Y:S01]  /*1d050*/  MUFU.EX2 R48, R48 ;  /* 0x0000003000307308 */ /* 0x000f220000000800 */
[----:B------:R-:W-:Y:S01]  /*1d060*/  FFMA R54, -R25, 1.4426950216293334961, -R54 ;  /* 0x3fb8aa3b19367823 */ /* 0x000fe20000000936 */
[----:B------:R-:W-:Y:S01]  /*1d070*/  FFMA.RM R37, R66, R37, 12582913 ;  /* 0x4b40000142257423 */ /* 0x000fe20000004025 */
[----:B------:R-:W-:Y:S01]  /*1d080*/  FFMA R53, -R22, 1.4426950216293334961, -R53 ;  /* 0x3fb8aa3b16357823 */ /* 0x000fe20000000935 */
[----:B------:R-:W-:Y:S01]  /*1d090*/  FFMA R43, R43, R50, 1 ;  /* 0x3f8000002b2b7423 */ /* 0x000fe20000000032 */
[----:B------:R-:W-:Y:S01]  /*1d0a0*/  FADD R57, R8, -12583039 ;  /* 0xcb40007f08397421 */ /* 0x000fe20000000000 */
[----:B------:R-:W-:Y:S01]  /*1d0b0*/  FFMA R50, -R28, 1.925963033500011079e-08, R55 ;  /* 0x32a570601c327823 */ /* 0x000fe20000000137 */
[----:B------:R-:W-:Y:S01]  /*1d0c0*/  FFMA R38, -R27, 1.925963033500011079e-08, R56 ;  /* 0x32a570601b267823 */ /* 0x000fe20000000138 */
[----:B------:R-:W-:Y:S01]  /*1d0d0*/  FFMA R40, -R25, 1.925963033500011079e-08, R54 ;  /* 0x32a5706019287823 */ /* 0x000fe20000000136 */
[----:B-1----:R-:W-:Y:S01]  /*1d0e0*/  FFMA R45, R45, R52, 1 ;  /* 0x3f8000002d2d7423 */ /* 0x002fe20000000034 */
[----:B------:R-:W-:Y:S01]  /*1d0f0*/  SHF.L.U32 R55, R46, 0x17, RZ ;  /* 0x000000172e377819 */ /* 0x000fe200000006ff */
[----:B------:R-:W-:Y:S01]  /*1d100*/  FFMA R53, -R22, 1.925963033500011079e-08, R53 ;  /* 0x32a5706016357823 */ /* 0x000fe20000000135 */
[----:B------:R-:W-:Y:S01]  /*1d110*/  SHF.L.U32 R44, R44, 0x17, RZ ;  /* 0x000000172c2c7819 */ /* 0x000fe200000006ff */
[----:B------:R-:W-:Y:S01]  /*1d120*/  FADD R54, R4, -12583039 ;  /* 0xcb40007f04367421 */ /* 0x000fe20000000000 */
[----:B------:R-:W-:Y:S01]  /*1d130*/  FADD R46, R37, -12583039 ;  /* 0xcb40007f252e7421 */ /* 0x000fe20000000000 */
[----:B------:R-:W-:Y:S01]  /*1d140*/  SHF.L.U32 R52, R49, 0x17, RZ ;  /* 0x0000001731347819 */ /* 0x000fe200000006ff */
[----:B------:R-:W-:Y:S01]  /*1d150*/  FFMA R57, -R30, 1.4426950216293334961, -R57 ;  /* 0x3fb8aa3b1e397823 */ /* 0x000fe20000000939 */
[----:B------:R-:W-:Y:S01]  /*1d160*/  FFMA R54, -R29, 1.4426950216293334961, -R54 ;  /* 0x3fb8aa3b1d367823 */ /* 0x000fe20000000936 */
[----:B------:R-:W-:Y:S01]  /*1d170*/  FFMA R56, -R31, 1.4426950216293334961, -R46 ;  /* 0x3fb8aa3b1f387823 */ /* 0x000fe2000000092e */
[----:B------:R-:W1:Y:S01]  /*1d180*/  MUFU.EX2 R38, R38 ;  /* 0x0000002600267308 */ /* 0x000e620000000800 */
[----:B--2---:R-:W-:Y:S01]  /*1d190*/  FFMA R44, R44, R51, 1 ;  /* 0x3f8000002c2c7423 */ /* 0x004fe20000000033 */
[----:B---3--:R-:W-:Y:S01]  /*1d1a0*/  FFMA R47, R52, R47, 1 ;  /* 0x3f800000342f7423 */ /* 0x008fe2000000002f */
[----:B------:R-:W-:Y:S01]  /*1d1b0*/  FFMA R51, -R30, 1.925963033500011079e-08, R57 ;  /* 0x32a570601e337823 */ /* 0x000fe20000000139 */
[----:B------:R-:W-:Y:S01]  /*1d1c0*/  IADD3 R52, R5, 0x1800000, RZ ;  /* 0x0180000005347810 */ /* 0x000fe20007ffe0ff */
[----:B------:R-:W-:-:S03]  /*1d1d0*/  FFMA R54, -R29, 1.925963033500011079e-08, R54 ;  /* 0x32a570601d367823 */ /* 0x000fc60000000136 */
[----:B------:R-:W2:Y:S01]  /*1d1e0*/  MUFU.EX2 R39, R39 ;  /* 0x0000002700277308 */ /* 0x000ea20000000800 */
[----:B------:R-:W-:Y:S01]  /*1d1f0*/  FFMA R56, -R31, 1.925963033500011079e-08, R56 ;  /* 0x32a570601f387823 */ /* 0x000fe20000000138 */
[----:B------:R-:W-:Y:S01]  /*1d200*/  LOP3.LUT R52, R52, 0x7f800000, RZ, 0xc0, !PT ;  /* 0x7f80000034347812 */ /* 0x000fe200078ec0ff */
[----:B----4-:R-:W-:-:S05]  /*1d210*/  FFMA R46, R55, R48, 1 ;  /* 0x3f800000372e7423 */ /* 0x010fca0000000030 */
[----:B------:R-:W3:Y:S01]  /*1d220*/  MUFU.EX2 R53, R53 ;  /* 0x0000003500357308 */ /* 0x000ee20000000800 */
[----:B------:R-:W-:Y:S02]  /*1d230*/  ISETP.GT.U32.AND P2, PT, R52, 0x1ffffff, PT ;  /* 0x01ffffff3400780c */ /* 0x000fe40003f44070 */
[----:B------:R-:W-:-:S05]  /*1d240*/  SHF.L.U32 R48, R33, 0x17, RZ ;  /* 0x0000001721307819 */ /* 0x000fca00000006ff */
[----:B------:R-:W4:Y:S01]  /*1d250*/  MUFU.EX2 R40, R40 ;  /* 0x0000002800287308 */ /* 0x000f220000000800 */
[----:B------:R-:W-:Y:S02]  /*1d260*/  SHF.L.U32 R33, R34, 0x17, RZ ;  /* 0x0000001722217819 */ /* 0x000fe400000006ff */
[----:B------:R-:W-:-:S05]  /*1d270*/  SHF.L.U32 R34, R32, 0x17, RZ ;  /* 0x0000001720227819 */ /* 0x000fca00000006ff */
[----:B------:R-:W5:Y:S08]  /*1d280*/  MUFU.EX2 R50, R50 ;  /* 0x0000003200327308 */ /* 0x000f700000000800 */
[----:B------:R-:W5:Y:S08]  /*1d290*/  MUFU.EX2 R51, R51 ;  /* 0x0000003300337308 */ /* 0x000f700000000800 */
[----:B------:R-:W5:Y:S08]  /*1d2a0*/  MUFU.EX2 R49, R54 ;  /* 0x0000003600317308 */ /* 0x000f700000000800 */
[----:B------:R-:W5:Y:S01]  /*1d2b0*/  MUFU.EX2 R55, R56 ;  /* 0x0000003800377308 */ /* 0x000f620000000800 */
[----:B-1----:R-:W-:Y:S01]  /*1d2c0*/  FFMA R33, R33, R38, 1 ;  /* 0x3f80000021217423 */ /* 0x002fe20000000026 */
[----:B--2---:R-:W-:Y:S01]  /*1d2d0*/  FFMA R34, R34, R39, 1 ;  /* 0x3f80000022227423 */ /* 0x004fe20000000027 */
[----:B---3--:R-:W-:Y:S01]  /*1d2e0*/  FFMA R32, R48, R53, 1 ;  /* 0x3f80000030207423 */ /* 0x008fe20000000035 */
[----:B------:R-:W-:-:S02]  /*1d2f0*/  SHF.L.U32 R39, R36, 0x17, RZ ;  /* 0x0000001724277819 */ /* 0x000fc400000006ff */
[----:B------:R-:W-:Y:S02]  /*1d300*/  SHF.L.U32 R38, R4, 0x17, RZ ;  /* 0x0000001704267819 */ /* 0x000fe400000006ff */
[----:B------:R-:W-:Y:S02]  /*1d310*/  SHF.L.U32 R53, R35, 0x17, RZ ;  /* 0x0000001723357819 */ /* 0x000fe400000006ff */
[----:B------:R-:W-:Y:S02]  /*1d320*/  SHF.L.U32 R8, R8, 0x17, RZ ;  /* 0x0000001708087819 */ /* 0x000fe400000006ff */
[----:B------:R-:W-:Y:S01]  /*1d330*/  SHF.L.U32 R4, R37, 0x17, RZ ;  /* 0x0000001725047819 */ /* 0x000fe200000006ff */
[----:B----4-:R-:W-:Y:S01]  /*1d340*/  FFMA R35, R39, R40, 1 ;  /* 0x3f80000027237423 */ /* 0x010fe20000000028 */
[----:B-----5:R-:W-:Y:S01]  /*1d350*/  FFMA R36, R53, R50, 1 ;  /* 0x3f80000035247423 */ /* 0x020fe20000000032 */
[----:B------:R-:W-:Y:S01]  /*1d360*/  FFMA R37, R8, R51, 1 ;  /* 0x3f80000008257423 */ /* 0x000fe20000000033 */
[----:B------:R-:W-:Y:S01]  /*1d370*/  FFMA R38, R38, R49, 1 ;  /* 0x3f80000026267423 */ /* 0x000fe20000000031 */
[----:B------:R-:W-:Y:S01]  /*1d380*/  FFMA R39, R4, R55, 1 ;  /* 0x3f80000004277423 */ /* 0x000fe20000000037 */
[----:B------:R-:W-:Y:S06]  /*1d390*/  @P2 BRA `(.L_x_350) ;  /* 0x0000000000102947 */ /* 0x000fec0003800000 */
[----:B------:R-:W-:-:S07]  /*1d3a0*/  MOV R4, 0x1d3c0 ;  /* 0x0001d3c000047802 */ /* 0x000fce0000000f00 */
[----:B------:R-:W-:Y:S05]  /*1d3b0*/  CALL.REL.NOINC `($__internal_0_$__cuda_sm20_rcp_rn_f32_slowpath) ;  /* 0x000001bc004c7944 */ /* 0x000fea0003c00000 */
[----:B------:R-:W-:Y:S01]  /*1d3c0*/  MOV R40, R8 ;  /* 0x0000000800287202 */ /* 0x000fe20000000f00 */
[----:B------:R-:W-:Y:S06]  /*1d3d0*/  BRA `(.L_x_351) ;  /* 0x0000000000107947 */ /* 0x000fec0003800000 */
.L_x_350:
[----:B------:R-:W1:Y:S02]  /*1d3e0*/  MUFU.RCP R40, R5 ;  /* 0x0000000500287308 */ /* 0x000e640000001000 */
[----:B-1----:R-:W-:-:S04]  /*1d3f0*/  FFMA R4, R5, R40, -1 ;  /* 0xbf80000005047423 */ /* 0x002fc80000000028 */
[----:B------:R-:W-:-:S04]  /*1d400*/  FADD.FTZ R49, -R4, -RZ ;  /* 0x800000ff04317221 */ /* 0x000fc80000010100 */
[----:B------:R-:W-:-:S07]  /*1d410*/  FFMA R40, R40, R49, R40 ;  /* 0x0000003128287223 */ /* 0x000fce0000000028 */
.L_x_351:
[----:B------:R-:W-:Y:S05]  /*1d420*/  BSYNC B1 ;  /* 0x0000000000017941 */ /* 0x000fea0003800000 */
.L_x_349:
        /* <DEDUP_REMOVED lines=10> */
.L_x_353:
[----:B------:R-:W1:Y:S02]  /*1d4d0*/  MUFU.RCP R4, R41 ;  /* 0x0000002900047308 */ /* 0x000e640000001000 */
[----:B-1----:R-:W-:-:S04]  /*1d4e0*/  FFMA R5, R41, R4, -1 ;  /* 0xbf80000029057423 */ /* 0x002fc80000000004 */
[----:B------:R-:W-:-:S04]  /*1d4f0*/  FADD.FTZ R5, -R5, -RZ ;  /* 0x800000ff05057221 */ /* 0x000fc80000010100 */
[----:B------:R-:W-:-:S07]  /*1d500*/  FFMA R41, R4, R5, R4 ;  /* 0x0000000504297223 */ /* 0x000fce0000000004 */
.L_x_354:
[----:B------:R-:W-:Y:S05]  /*1d510*/  BSYNC B1 ;  /* 0x0000000000017941 */ /* 0x000fea0003800000 */
.L_x_352:
        /* <DEDUP_REMOVED lines=10> */
.L_x_356:
[----:B------:R-:W1:Y:S02]  /*1d5c0*/  MUFU.RCP R5, R42 ;  /* 0x0000002a00057308 */ /* 0x000e640000001000 */
[----:B-1----:R-:W-:-:S04]  /*1d5d0*/  FFMA R4, R42, R5, -1 ;  /* 0xbf8000002a047423 */ /* 0x002fc80000000005 */
[----:B------:R-:W-:-:S04]  /*1d5e0*/  FADD.FTZ R4, -R4, -RZ ;  /* 0x800000ff04047221 */ /* 0x000fc80000010100 */
[----:B------:R-:W-:-:S07]  /*1d5f0*/  FFMA R42, R5, R4, R5 ;  /* 0x00000004052a7223 */ /* 0x000fce0000000005 */
.L_x_357:
[----:B------:R-:W-:Y:S05]  /*1d600*/  BSYNC B1 ;  /* 0x0000000000017941 */ /* 0x000fea0003800000 */
.L_x_355:
        /* <DEDUP_REMOVED lines=10> */
.L_x_359:
[----:B------:R-:W1:Y:S02]  /*1d6b0*/  MUFU.RCP R4, R43 ;  /* 0x0000002b00047308 */ /* 0x000e640000001000 */
[----:B-1----:R-:W-:-:S04]  /*1d6c0*/  FFMA R5, R43, R4, -1 ;  /* 0xbf8000002b057423 */ /* 0x002fc80000000004 */
[----:B------:R-:W-:-:S04]  /*1d6d0*/  FADD.FTZ R5, -R5, -RZ ;  /* 0x800000ff05057221 */ /* 0x000fc80000010100 */
[----:B------:R-:W-:-:S07]  /*1d6e0*/  FFMA R43, R4, R5, R4 ;  /* 0x00000005042b7223 */ /* 0x000fce0000000004 */
.L_x_360:
[----:B------:R-:W-:Y:S05]  /*1d6f0*/  BSYNC B1 ;  /* 0x0000000000017941 */ /* 0x000fea0003800000 */
.L_x_358:
        /* <DEDUP_REMOVED lines=10> */
.L_x_362:
[----:B------:R-:W1:Y:S02]  /*1d7a0*/  MUFU.RCP R5, R44 ;  /* 0x0000002c00057308 */ /* 0x000e640000001000 */
[----:B-1----:R-:W-:-:S04]  /*1d7b0*/  FFMA R4, R44, R5, -1 ;  /* 0xbf8000002c047423 */ /* 0x002fc80000000005 */
[----:B------:R-:W-:-:S04]  /*1d7c0*/  FADD.FTZ R4, -R4, -RZ ;  /* 0x800000ff04047221 */ /* 0x000fc80000010100 */
[----:B------:R-:W-:-:S07]  /*1d7d0*/  FFMA R44, R5, R4, R5 ;  /* 0x00000004052c7223 */ /* 0x000fce0000000005 */
.L_x_363:
[----:B------:R-:W-:Y:S05]  /*1d7e0*/  BSYNC B1 ;  /* 0x0000000000017941 */ /* 0x000fea0003800000 */
.L_x_361:
        /* <DEDUP_REMOVED lines=10> */
.L_x_365:
[----:B------:R-:W1:Y:S02]  /*1d890*/  MUFU.RCP R4, R45 ;  /* 0x0000002d00047308 */ /* 0x000e640000001000 */
[----:B-1----:R-:W-:-:S04]  /*1d8a0*/  FFMA R5, R45, R4, -1 ;  /* 0xbf8000002d057423 */ /* 0x002fc80000000004 */
[----:B------:R-:W-:-:S04]  /*1d8b0*/  FADD.FTZ R5, -R5, -RZ ;  /* 0x800000ff05057221 */ /* 0x000fc80000010100 */
[----:B------:R-:W-:-:S07]  /*1d8c0*/  FFMA R45, R4, R5, R4 ;  /* 0x00000005042d7223 */ /* 0x000fce0000000004 */
.L_x_366:
[----:B------:R-:W-:Y:S05]  /*1d8d0*/  BSYNC B1 ;  /* 0x0000000000017941 */ /* 0x000fea0003800000 */
.L_x_364:
        /* <DEDUP_REMOVED lines=10> */
.L_x_368:
[----:B------:R-:W1:Y:S02]  /*1d980*/  MUFU.RCP R5, R46 ;  /* 0x0000002e00057308 */ /* 0x000e640000001000 */
[----:B-1----:R-:W-:-:S04]  /*1d990*/  FFMA R4, R46, R5, -1 ;  /* 0xbf8000002e047423 */ /* 0x002fc80000000005 */
[----:B------:R-:W-:-:S04]  /*1d9a0*/  FADD.FTZ R4, -R4, -RZ ;  /* 0x800000ff04047221 */ /* 0x000fc80000010100 */
[----:B------:R-:W-:-:S07]  /*1d9b0*/  FFMA R46, R5, R4, R5 ;  /* 0x00000004052e7223 */ /* 0x000fce0000000005 */
.L_x_369:
[----:B------:R-:W-:Y:S05]  /*1d9c0*/  BSYNC B1 ;  /* 0x0000000000017941 */ /* 0x000fea0003800000 */
.L_x_367:
        /* <DEDUP_REMOVED lines=10> */
.L_x_371:
[----:B------:R-:W1:Y:S02]  /*1da70*/  MUFU.RCP R4, R47 ;  /* 0x0000002f00047308 */ /* 0x000e640000001000 */
[----:B-1----:R-:W-:-:S04]  /*1da80*/  FFMA R5, R47, R4, -1 ;  /* 0xbf8000002f057423 */ /* 0x002fc80000000004 */
[----:B------:R-:W-:-:S04]  /*1da90*/  FADD.FTZ R5, -R5, -RZ ;  /* 0x800000ff05057221 */ /* 0x000fc80000010100 */
[----:B------:R-:W-:-:S07]  /*1daa0*/  FFMA R47, R4, R5, R4 ;  /* 0x00000005042f7223 */ /* 0x000fce0000000004 */
.L_x_372:
[----:B------:R-:W-:Y:S05]  /*1dab0*/  BSYNC B1 ;  /* 0x0000000000017941 */ /* 0x000fea0003800000 */
.L_x_370:
        /* <DEDUP_REMOVED lines=10> */
.L_x_374:
[----:B------:R-:W1:Y:S02]  /*1db60*/  MUFU.RCP R5, R32 ;  /* 0x0000002000057308 */ /* 0x000e640000001000 */
[----:B-1----:R-:W-:-:S04]  /*1db70*/  FFMA R4, R32, R5, -1 ;  /* 0xbf80000020047423 */ /* 0x002fc80000000005 */
[----:B------:R-:W-:-:S04]  /*1db80*/  FADD.FTZ R4, -R4, -RZ ;  /* 0x800000ff04047221 */ /* 0x000fc80000010100 */
[----:B------:R-:W-:-:S07]  /*1db90*/  FFMA R32, R5, R4, R5 ;  /* 0x0000000405207223 */ /* 0x000fce0000000005 */
.L_x_375:
[----:B------:R-:W-:Y:S05]  /*1dba0*/  BSYNC B1 ;  /* 0x0000000000017941 */ /* 0x000fea0003800000 */
.L_x_373:
        /* <DEDUP_REMOVED lines=10> */
.L_x_377:
[----:B------:R-:W1:Y:S02]  /*1dc50*/  MUFU.RCP R4, R33 ;  /* 0x0000002100047308 */ /* 0x000e640000001000 */
[----:B-1----:R-:W-:-:S04]  /*1dc60*/  FFMA R5, R33, R4, -1 ;  /* 0xbf80000021057423 */ /* 0x002fc80000000004 */
[----:B------:R-:W-:-:S04]  /*1dc70*/  FADD.FTZ R5, -R5, -RZ ;  /* 0x800000ff05057221 */ /* 0x000fc80000010100 */
[----:B------:R-:W-:-:S07]  /*1dc80*/  FFMA R33, R4, R5, R4 ;  /* 0x0000000504217223 */ /* 0x000fce0000000004 */
.L_x_378:
[----:B------:R-:W-:Y:S05]  /*1dc90*/  BSYNC B1 ;  /* 0x0000000000017941 */ /* 0x000fea0003800000 */
.L_x_376:
        /* <DEDUP_REMOVED lines=10> */
.L_x_380:
[----:B------:R-:W1:Y:S02]  /*1dd40*/  MUFU.RCP R5, R34 ;  /* 0x0000002200057308 */ /* 0x000e640000001000 */
[----:B-1----:R-:W-:-:S04]  /*1dd50*/  FFMA R4, R34, R5, -1 ;  /* 0xbf80000022047423 */ /* 0x002fc80000000005 */
[----:B------:R-:W-:-:S04]  /*1dd60*/  FADD.FTZ R4, -R4, -RZ ;  /* 0x800000ff04047221 */ /* 0x000fc80000010100 */
[----:B------:R-:W-:-:S07]  /*1dd70*/  FFMA R34, R5, R4, R5 ;  /* 0x0000000405227223 */ /* 0x000fce0000000005 */
.L_x_381:
[----:B------:R-:W-:Y:S05]  /*1dd80*/  BSYNC B1 ;  /* 0x0000000000017941 */ /* 0x000fea0003800000 */
.L_x_379:
        /* <DEDUP_REMOVED lines=10> */
.L_x_383:
[----:B------:R-:W1:Y:S02]  /*1de30*/  MUFU.RCP R4, R35 ;  /* 0x0000002300047308 */ /* 0x000e640000001000 */
[----:B-1----:R-:W-:-:S04]  /*1de40*/  FFMA R5, R35, R4, -1 ;  /* 0xbf80000023057423 */ /* 0x002fc80000000004 */
[----:B------:R-:W-:-:S04]  /*1de50*/  FADD.FTZ R5, -R5, -RZ ;  /* 0x800000ff05057221 */ /* 0x000fc80000010100 */
[----:B------:R-:W-:-:S07]  /*1de60*/  FFMA R35, R4, R5, R4 ;  /* 0x0000000504237223 */ /* 0x000fce0000000004 */
.L_x_384:
[----:B------:R-:W-:Y:S05]  /*1de70*/  BSYNC B1 ;  /* 0x0000000000017941 */ /* 0x000fea0003800000 */
.L_x_382:
        /* <DEDUP_REMOVED lines=10> */
.L_x_386:
[----:B------:R-:W1:Y:S02]  /*1df20*/  MUFU.RCP R5, R36 ;  /* 0x0000002400057308 */ /* 0x000e640000001000 */
[----:B-1----:R-:W-:-:S04]  /*1df30*/  FFMA R4, R36, R5, -1 ;  /* 0xbf80000024047423 */ /* 0x002fc80000000005 */
[----:B------:R-:W-:-:S04]  /*1df40*/  FADD.FTZ R4, -R4, -RZ ;  /* 0x800000ff04047221 */ /* 0x000fc80000010100 */
[----:B------:R-:W-:-:S07]  /*1df50*/  FFMA R36, R5, R4, R5 ;  /* 0x0000000405247223 */ /* 0x000fce0000000005 */
.L_x_387:
[----:B------:R-:W-:Y:S05]  /*1df60*/  BSYNC B1 ;  /* 0x0000000000017941 */ /* 0x000fea0003800000 */
.L_x_385:
        /* <DEDUP_REMOVED lines=10> */
.L_x_389:
[----:B------:R-:W1:Y:S02]  /*1e010*/  MUFU.RCP R4, R37 ;  /* 0x0000002500047308 */ /* 0x000e640000001000 */
[----:B-1----:R-:W-:-:S04]  /*1e020*/  FFMA R5, R37, R4, -1 ;  /* 0xbf80000025057423 */ /* 0x002fc80000000004 */
[----:B------:R-:W-:-:S04]  /*1e030*/  FADD.FTZ R5, -R5, -RZ ;  /* 0x800000ff05057221 */ /* 0x000fc80000010100 */
[----:B------:R-:W-:-:S07]  /*1e040*/  FFMA R37, R4, R5, R4 ;  /* 0x0000000504257223 */ /* 0x000fce0000000004 */
.L_x_390:
[----:B------:R-:W-:Y:S05]  /*1e050*/  BSYNC B1 ;  /* 0x0000000000017941 */ /* 0x000fea0003800000 */
.L_x_388:
        /* <DEDUP_REMOVED lines=10> */
.L_x_392:
[----:B------:R-:W1:Y:S02]  /*1e100*/  MUFU.RCP R5, R38 ;  /* 0x0000002600057308 */ /* 0x000e640000001000 */
[----:B-1----:R-:W-:-:S04]  /*1e110*/  FFMA R4, R38, R5, -1 ;  /* 0xbf80000026047423 */ /* 0x002fc80000000005 */
[----:B------:R-:W-:-:S04]  /*1e120*/  FADD.FTZ R4, -R4, -RZ ;  /* 0x800000ff04047221 */ /* 0x000fc80000010100 */
[----:B------:R-:W-:-:S07]  /*1e130*/  FFMA R38, R5, R4, R5 ;  /* 0x0000000405267223 */ /* 0x000fce0000000005 */
.L_x_393:
[----:B------:R-:W-:Y:S05]  /*1e140*/  BSYNC B1 ;  /* 0x0000000000017941 */ /* 0x000fea0003800000 */
.L_x_391:
        /* <DEDUP_REMOVED lines=9> */
.L_x_395:
[----:B------:R-:W1:Y:S02]  /*1e1e0*/  MUFU.RCP R8, R39 ;  /* 0x0000002700087308 */ /* 0x000e640000001000 */
[----:B-1----:R-:W-:-:S04]  /*1e1f0*/  FFMA R4, R39, R8, -1 ;  /* 0xbf80000027047423 */ /* 0x002fc80000000008 */
[----:B------:R-:W-:-:S04]  /*1e200*/  FADD.FTZ R5, -R4, -RZ ;  /* 0x800000ff04057221 */ /* 0x000fc80000010100 */
[----:B------:R-:W-:-:S07]  /*1e210*/  FFMA R8, R8, R5, R8 ;  /* 0x0000000508087223 */ /* 0x000fce0000000008 */
.L_x_396:
[----:B------:R-:W-:Y:S05]  /*1e220*/  BSYNC B1 ;  /* 0x0000000000017941 */ /* 0x000fea0003800000 */
.L_x_394:
        /* <DEDUP_REMOVED lines=26> */
.L_x_397:
        /* <DEDUP_REMOVED lines=27> */
.L_x_399:
[----:B------:R-:W-:Y:S05]  /*1e580*/  BSYNC B0 ;  /* 0x0000000000007941 */ /* 0x000fea0003800000 */
.L_x_398:
[----:B------:R-:W-:Y:S04]  /*1e590*/  BSSY B0, `(.L_x_400) ;  /* 0x000003a000007945 */ /* 0x000fe80003800000 */
[----:B------:R-:W-:Y:S05]  /*1e5a0*/  @P0 BRA `(.L_x_401) ;  /* 0x0000000000e00947 */ /* 0x000fea0003800000 */
[----:B------:R-:W-:-:S04]  /*1e5b0*/  MOV R4, UR44 ;  /* 0x0000002c00047c02 */ /* 0x000fc80008000f00 */
[----:B------:R-:W-:-:S13]  /*1e5c0*/  ISETP.NE.AND P3, PT, R4, 0x3, PT ;  /* 0x000000030400780c */ /* 0x000fda0003f65270 */
[----:B------:R-:W-:Y:S05]  /*1e5d0*/  @!P3 BRA `(.L_x_402) ;  /* 0x000000000004b947 */ /* 0x000fea0003800000 */
[----:B------:R-:W-:Y:S01]  /*1e5e0*/  BPT.TRAP 0x1 ;  /* 0x000000040000795c */ /* 0x000fe20000300000 */
.L_x_402:
[----:B------:R-:W-:Y:S01]  /*1e5f0*/  LEA R4, R18, UR48, 0x3 ;  /* 0x0000003012047c11 */ /* 0x000fe2000f8e18ff */
[----:B------:R-:W-:Y:S01]  /*1e600*/  BSSY B1, `(.L_x_403) ;  /* 0x0000004000017945 */ /* 0x000fe20003800000 */
[----:B------:R-:W-:-:S04]  /*1e610*/  SHF.L.U32 R5, R19, 0x1f, RZ ;  /* 0x0000001f13057819 */ /* 0x000fc800000006ff */
[----:B------:R-:W1:Y:S02]  /*1e620*/  SYNCS.PHASECHK.TRANS64.TRYWAIT P2, [R4+URZ+0x60], R5 ;  /* 0x00006005040075a7 */ /* 0x000e64000804017f */
[----:B-1----:R-:W-:Y:S05]  /*1e630*/  @!P2 BRA `(.L_x_404) ;  /* 0x0000019c0058a947 */ /* 0x002fea0003800000 */
.L_x_1146:
[----:B------:R-:W-:Y:S05]  /*1e640*/  BSYNC B1 ;  /* 0x0000000000017941 */ /* 0x000fea0003800000 */
.L_x_403:
        /* <DEDUP_REMOVED lines=22> */
.L_x_406:
[----:B------:R-:W-:Y:S05]  /*1e7b0*/  BSYNC B1 ;  /* 0x0000000000017941 */ /* 0x000fea0003800000 */
.L_x_405:
        /* <DEDUP_REMOVED lines=8> */
.L_x_407:
        /* <DEDUP_REMOVED lines=15> */
.L_x_401:
[----:B------:R-:W-:Y:S05]  /*1e930*/  BSYNC B0 ;  /* 0x0000000000007941 */ /* 0x000fea0003800000 */
.L_x_400:
[----:B------:R-:W-:Y:S01]  /*1e940*/  F2FP.F16.E4M3.UNPACK_B R4, R7 ;  /* 0x00000007ff04723e */ /* 0x000fe200020006ff */
[C---:B------:R-:W-:Y:S01]  /*1e950*/  FMUL R13, R16.reuse, R198 ;  /* 0x000000c6100d7220 */ /* 0x040fe20000400000 */
[----:B------:R-:W-:Y:S01]  /*1e960*/  F2FP.F16.E4M3.UNPACK_B R8, R6 ;  /* 0x00000006ff08723e */ /* 0x000fe200020006ff */
[C---:B------:R-:W-:Y:S01]  /*1e970*/  FMUL R201, R16.reuse, R201 ;  /* 0x000000c910c97220 */ /* 0x040fe20000400000 */
[C---:B------:R-:W-:Y:S01]  /*1e980*/  FMUL R21, R16.reuse, R200 ;  /* 0x000000c810157220 */ /* 0x040fe20000400000 */
[--C-:B------:R-:W-:Y:S02]  /*1e990*/  HADD2.F32 R5, -RZ, R4.reuse.H0_H0 ;  /* 0x20000004ff057230 */ /* 0x100fe40000004100 */
[----:B------:R-:W-:Y:S01]  /*1e9a0*/  FMUL R23, R16, R204 ;  /* 0x000000cc10177220 */ /* 0x000fe20000400000 */
[----:B------:R-:W-:Y:S01]  /*1e9b0*/  HADD2.F32 R12, -RZ, R4.H1_H1 ;  /* 0x30000004ff0c7230 */ /* 0x000fe20000004100 */
[----:B------:R-:W-:Y:S01]  /*1e9c0*/  F2FP.F16.E4M3.UNPACK_B R4, R7.H1 ;  /* 0x00000007ff04723e */ /* 0x000fe200030006ff */
[----:B------:R-:W-:-:S02]  /*1e9d0*/  HADD2.F32 R14, -RZ, R8.H0_H0 ;  /* 0x20000008ff0e7230 */ /* 0x000fc40000004100 */
[----:B------:R-:W-:Y:S01]  /*1e9e0*/  FFMA R13, R2, R5, R13 ;  /* 0x00000005020d7223 */ /* 0x000fe2000000000d */
[----:B------:R-:W-:Y:S01]  /*1e9f0*/  HADD2.F32 R22, -RZ, R8.H1_H1 ;  /* 0x30000008ff167230 */ /* 0x000fe20000004100 */
[----:B------:R-:W-:Y:S01]  /*1ea00*/  F2FP.F16.E4M3.UNPACK_B R8, R6.H1 ;  /* 0x00000006ff08723e */ /* 0x000fe200030006ff */
[--C-:B------:R-:W-:Y:S02]  /*1ea10*/  HADD2.F32 R5, -RZ, R4.reuse.H0_H0 ;  /* 0x20000004ff057230 */ /* 0x100fe40000004100 */
[C---:B------:R-:W-:Y:S01]  /*1ea20*/  FMUL R15, R16.reuse, R202 ;  /* 0x000000ca100f7220 */ /* 0x040fe20000400000 */
[----:B------:R-:W-:Y:S02]  /*1ea30*/  HADD2.F32 R4, -RZ, R4.H1_H1 ;  /* 0x30000004ff047230 */ /* 0x000fe40000004100 */
[C---:B------:R-:W-:Y:S01]  /*1ea40*/  FMUL R199, R16.reuse, R199 ;  /* 0x000000c710c77220 */ /* 0x040fe20000400000 */
[----:B------:R-:W-:Y:S01]  /*1ea50*/  FMUL R203, R16, R203 ;  /* 0x000000cb10cb7220 */ /* 0x000fe20000400000 */
[C---:B------:R-:W-:Y:S01]  /*1ea60*/  FFMA R21, R2.reuse, R5, R21 ;  /* 0x0000000502157223 */ /* 0x040fe20000000015 */
[----:B------:R-:W-:Y:S01]  /*1ea70*/  MOV R5, 0x3bbb989d ;  /* 0x3bbb989d00057802 */ /* 0x000fe20000000f00 */
[----:B------:R-:W-:Y:S01]  /*1ea80*/  FFMA R20, R2, R4, R201 ;  /* 0x0000000402147223 */ /* 0x000fe200000000c9 */
[----:B------:R-:W-:-:S02]  /*1ea90*/  HADD2.F32 R4, -RZ, R8.H0_H0 ;  /* 0x20000008ff047230 */ /* 0x000fc40000004100 */
[----:B------:R-:W-:Y:S01]  /*1eaa0*/  FMUL R205, R16, R205 ;  /* 0x000000cd10cd7220 */ /* 0x000fe20000400000 */
[----:B------:R-:W-:Y:S02]  /*1eab0*/  HADD2.F32 R8, -RZ, R8.H1_H1 ;  /* 0x30000008ff087230 */ /* 0x000fe40000004100 */
[----:B------:R-:W-:Y:S01]  /*1eac0*/  FFMA.SAT R31, -R13, R5, 0.5 ;  /* 0x3f0000000d1f7423 */ /* 0x000fe20000002105 */
[----:B------:R-:W-:Y:S01]  /*1ead0*/  F2FP.F16.E4M3.UNPACK_B R24, R3 ;  /* 0x00000003ff18723e */ /* 0x000fe200020006ff */
[C---:B------:R-:W-:Y:S01]  /*1eae0*/  FFMA R23, R2.reuse, R4, R23 ;  /* 0x0000000402177223 */ /* 0x040fe20000000017 */
[----:B------:R-:W-:Y:S01]  /*1eaf0*/  MOV R4, 0x437c0000 ;  /* 0x437c000000047802 */ /* 0x000fe20000000f00 */
[C---:B------:R-:W-:Y:S01]  /*1eb00*/  FFMA R15, R2.reuse, R14, R15 ;  /* 0x0000000e020f7223 */ /* 0x040fe2000000000f */
[C---:B------:R-:W-:Y:S01]  /*1eb10*/  FFMA R12, R2.reuse, R12, R199 ;  /* 0x0000000c020c7223 */ /* 0x040fe200000000c7 */
[C---:B------:R-:W-:Y:S01]  /*1eb20*/  FFMA R14, R2.reuse, R22, R203 ;  /* 0x00000016020e7223 */ /* 0x040fe200000000cb */
[----:B------:R-:W-:Y:S01]  /*1eb30*/  FFMA R22, R2, R8, R205 ;  /* 0x0000000802167223 */ /* 0x000fe200000000cd */
[----:B------:R-:W-:Y:S01]  /*1eb40*/  FFMA.RM R31, R31, R4, 12582913 ;  /* 0x4b4000011f1f7423 */ /* 0x000fe20000004004 */
[----:B------:R-:W-:-:S02]  /*1eb50*/  HADD2.F32 R8, -RZ, R24.H0_H0 ;  /* 0x20000018ff087230 */ /* 0x000fc40000004100 */
[----:B------:R-:W-:Y:S01]  /*1eb60*/  FFMA.SAT R39, -R15, R5, 0.5 ;  /* 0x3f0000000f277423 */ /* 0x000fe20000002105 */
[----:B------:R-:W-:Y:S01]  /*1eb70*/  FMUL R25, R16, R206 ;  /* 0x000000ce10197220 */ /* 0x000fe20000400000 */
[----:B------:R-:W-:Y:S01]  /*1eb80*/  F2FP.F16.E4M3.UNPACK_B R30, R3.H1 ;  /* 0x00000003ff1e723e */ /* 0x000fe200030006ff */
[-C--:B------:R-:W-:Y:S01]  /*1eb90*/  FFMA.SAT R33, -R21, R5.reuse, 0.5 ;  /* 0x3f00000015217423 */ /* 0x080fe20000002105 */
[-C--:B------:R-:W-:Y:S01]  /*1eba0*/  FFMA.SAT R27, -R12, R5.reuse, 0.5 ;  /* 0x3f0000000c1b7423 */ /* 0x080fe20000002105 */
[----:B------:R-:W-:Y:S01]  /*1ebb0*/  FADD R26, R31, -12583039 ;  /* 0xcb40007f1f1a7421 */ /* 0x000fe20000000000 */
[----:B------:R-:W-:Y:S01]  /*1ebc0*/  FFMA.RM R34, R39, R4, 12582913 ;  /* 0x4b40000127227423 */ /* 0x000fe20000004004 */
[----:B------:R-:W-:Y:S01]  /*1ebd0*/  FFMA R25, R2, R8, R25 ;  /* 0x0000000802197223 */ /* 0x000fe20000000019 */
[-C--:B------:R-:W-:Y:S01]  /*1ebe0*/  FFMA.RM R32, R33, R4.reuse, 12582913 ;  /* 0x4b40000121207423 */ /* 0x080fe20000004004 */
[----:B------:R-:W-:Y:S01]  /*1ebf0*/  FFMA.SAT R39, -R14, R5, 0.5 ;  /* 0x3f0000000e277423 */ /* 0x000fe20000002105 */
[----:B------:R-:W-:Y:S01]  /*1ec00*/  FFMA.RM R8, R27, R4, 12582913 ;  /* 0x4b4000011b087423 */ /* 0x000fe20000004004 */
[----:B------:R-:W-:Y:S01]  /*1ec10*/  FFMA R26, -R13, 1.4426950216293334961, -R26 ;  /* 0x3fb8aa3b0d1a7823 */ /* 0x000fe2000000091a */
[----:B------:R-:W-:-:S02]  /*1ec20*/  HADD2.F32 R28, -RZ, R30.H0_H0 ;  /* 0x2000001eff1c7230 */ /* 0x000fc40000004100 */
[----:B------:R-:W-:Y:S01]  /*1ec30*/  FFMA.SAT R33, -R20, R5, 0.5 ;  /* 0x3f00000014217423 */ /* 0x000fe20000002105 */
[----:B------:R-:W-:Y:S01]  /*1ec40*/  FMUL R27, R16, R208 ;  /* 0x000000d0101b7220 */ /* 0x000fe20000400000 */
[-C--:B------:R-:W-:Y:S01]  /*1ec50*/  FFMA.RM R36, R39, R4.reuse, 12582913 ;  /* 0x4b40000127247423 */ /* 0x080fe20000004004 */
[----:B------:R-:W-:Y:S01]  /*1ec60*/  FFMA R35, -R13, 1.925963033500011079e-08, R26 ;  /* 0x32a570600d237823 */ /* 0x000fe2000000011a */
[----:B------:R-:W-:Y:S01]  /*1ec70*/  FFMA.RM R33, R33, R4, 12582913 ;  /* 0x4b40000121217423 */ /* 0x000fe20000004004 */
[----:B------:R-:W-:Y:S01]  /*1ec80*/  F2FP.F16.E4M3.UNPACK_B R38, R0 ;  /* 0x00000000ff26723e */ /* 0x000fe200020006ff */
[----:B------:R-:W-:Y:S01]  /*1ec90*/  FFMA R26, R2, R28, R27 ;  /* 0x0000001c021a7223 */ /* 0x000fe2000000001b */
[----:B------:R-:W-:Y:S02]  /*1eca0*/  HADD2.F32 R30, -RZ, R30.H1_H1 ;  /* 0x3000001eff1e7230 */ /* 0x000fe40000004100 */
[----:B------:R-:W-:Y:S01]  /*1ecb0*/  FMUL R27, R16, R209 ;  /* 0x000000d1101b7220 */ /* 0x000fe20000400000 */
[----:B------:R-:W-:Y:S01]  /*1ecc0*/  FFMA.SAT R47, -R22, R5, 0.5 ;  /* 0x3f000000162f7423 */ /* 0x000fe20000002105 */
[----:B------:R-:W-:Y:S01]  /*1ecd0*/  FADD R29, R8, -12583039 ;  /* 0xcb40007f081d7421 */ /* 0x000fe20000000000 */
[----:B------:R-:W-:Y:S01]  /*1ece0*/  FADD R39, R36, -12583039 ;  /* 0xcb40007f24277421 */ /* 0x000fe20000000000 */
[----:B------:R-:W-:Y:S01]  /*1ecf0*/  FADD R37, R33, -12583039 ;  /* 0xcb40007f21257421 */ /* 0x000fe20000000000 */
[----:B------:R-:W-:-:S02]  /*1ed00*/  HADD2.F32 R40, -RZ, R38.H0_H0 ;  /* 0x20000026ff287230 */ /* 0x000fc40000004100 */
[----:B------:R-:W-:Y:S01]  /*1ed10*/  FFMA R27, R2, R30, R27 ;  /* 0x0000001e021b7223 */ /* 0x000fe2000000001b */
[----:B------:R-:W-:Y:S02]  /*1ed20*/  HADD2.F32 R44, -RZ, R38.H1_H1 ;  /* 0x30000026ff2c7230 */ /* 0x000fe40000004100 */
[----:B------:R-:W-:Y:S01]  /*1ed30*/  FFMA.RM R38, R47, R4, 12582913 ;  /* 0x4b4000012f267423 */ /* 0x000fe20000004004 */
[----:B------:R-:W-:Y:S02]  /*1ed40*/  HADD2.F32 R24, -RZ, R24.H1_H1 ;  /* 0x30000018ff187230 */ /* 0x000fe40000004100 */
[----:B------:R-:W-:Y:S01]  /*1ed50*/  FMUL R207, R16, R207 ;  /* 0x000000cf10cf7220 */ /* 0x000fe20000400000 */
[----:B------:R-:W-:Y:S01]  /*1ed60*/  FFMA R29, -R12, 1.4426950216293334961, -R29 ;  /* 0x3fb8aa3b0c1d7823 */ /* 0x000fe2000000091d */
[----:B------:R-:W-:Y:S01]  /*1ed70*/  FADD R28, R32, -12583039 ;  /* 0xcb40007f201c7421 */ /* 0x000fe20000000000 */
[----:B------:R-:W-:Y:S01]  /*1ed80*/  FADD R30, R34, -12583039 ;  /* 0xcb40007f221e7421 */ /* 0x000fe20000000000 */
[----:B------:R-:W-:Y:S01]  /*1ed90*/  FFMA R39, -R14, 1.4426950216293334961, -R39 ;  /* 0x3fb8aa3b0e277823 */ /* 0x000fe20000000927 */
[----:B------:R-:W-:Y:S01]  /*1eda0*/  FFMA R37, -R20, 1.4426950216293334961, -R37 ;  /* 0x3fb8aa3b14257823 */ /* 0x000fe20000000925 */
[----:B------:R-:W-:Y:S01]  /*1edb0*/  FADD R47, R38, -12583039 ;  /* 0xcb40007f262f7421 */ /* 0x000fe20000000000 */
[----:B------:R-:W-:Y:S01]  /*1edc0*/  FFMA R24, R2, R24, R207 ;  /* 0x0000001802187223 */ /* 0x000fe200000000cf */
[----:B------:R-:W-:Y:S01]  /*1edd0*/  FFMA R29, -R12, 1.925963033500011079e-08, R29 ;  /* 0x32a570600c1d7823 */ /* 0x000fe2000000011d */
[----:B------:R-:W-:Y:S01]  /*1ede0*/  FFMA R28, -R21, 1.4426950216293334961, -R28 ;  /* 0x3fb8aa3b151c7823 */ /* 0x000fe2000000091c */
[----:B------:R-:W-:Y:S01]  /*1edf0*/  FFMA R30, -R15, 1.4426950216293334961, -R30 ;  /* 0x3fb8aa3b0f1e7823 */ /* 0x000fe2000000091e */
[----:B------:R-:W-:Y:S01]  /*1ee00*/  FFMA R45, -R14, 1.925963033500011079e-08, R39 ;  /* 0x32a570600e2d7823 */ /* 0x000fe20000000127 */
[----:B------:R-:W-:Y:S01]  /*1ee10*/  FFMA R41, -R20, 1.925963033500011079e-08, R37 ;  /* 0x32a5706014297823 */ /* 0x000fe20000000125 */
[-C--:B------:R-:W-:Y:S01]  /*1ee20*/  FFMA.SAT R39, -R25, R5.reuse, 0.5 ;  /* 0x3f00000019277423 */ /* 0x080fe20000002105 */
[-C--:B------:R-:W-:Y:S01]  /*1ee30*/  FFMA.SAT R37, -R23, R5.reuse, 0.5 ;  /* 0x3f00000017257423 */ /* 0x080fe20000002105 */
[----:B------:R-:W-:Y:S01]  /*1ee40*/  FFMA R47, -R22, 1.4426950216293334961, -R47 ;  /* 0x3fb8aa3b162f7823 */ /* 0x000fe2000000092f */
[----:B------:R1:W-:Y:S01]  /*1ee50*/  MUFU.EX2 R43, R29 ;  /* 0x0000001d002b7308 */ /* 0x0003e20000000800 */
[----:B------:R-:W-:Y:S01]  /*1ee60*/  FFMA R28, -R21, 1.925963033500011079e-08, R28 ;  /* 0x32a57060151c7823 */ /* 0x000fe2000000011c */
[----:B------:R-:W-:Y:S01]  /*1ee70*/  FFMA R30, -R15, 1.925963033500011079e-08, R30 ;  /* 0x32a570600f1e7823 */ /* 0x000fe2000000011e */
[----:B------:R-:W-:Y:S01]  /*1ee80*/  F2FP.F16.E4M3.UNPACK_B R52, R0.H1 ;  /* 0x00000000ff34723e */ /* 0x000fe200030006ff */
[----:B------:R-:W-:Y:S01]  /*1ee90*/  FFMA.SAT R51, -R24, R5, 0.5 ;  /* 0x3f00000018337423 */ /* 0x000fe20000002105 */
[-C--:B------:R-:W-:Y:S01]  /*1eea0*/  FFMA.RM R39, R39, R4.reuse, 12582913 ;  /* 0x4b40000127277423 */ /* 0x080fe20000004004 */
[----:B------:R-:W-:Y:S01]  /*1eeb0*/  FFMA.RM R37, R37, R4, 12582913 ;  /* 0x4b40000125257423 */ /* 0x000fe20000004004 */
[----:B------:R-:W-:Y:S01]  /*1eec0*/  FFMA R48, -R22, 1.925963033500011079e-08, R47 ;  /* 0x32a5706016307823 */ /* 0x000fe2000000012f */
[----:B------:R2:W-:Y:S01]  /*1eed0*/  MUFU.EX2 R42, R28 ;  /* 0x0000001c002a7308 */ /* 0x0005e20000000800 */
[----:B-1----:R-:W-:Y:S01]  /*1eee0*/  FMUL R29, R16, R210 ;  /* 0x000000d2101d7220 */ /* 0x002fe20000400000 */
[----:B------:R-:W-:Y:S01]  /*1eef0*/  FFMA.RM R47, R51, R4, 12582913 ;  /* 0x4b400001332f7423 */ /* 0x000fe20000004004 */
[----:B------:R-:W-:-:S02]  /*1ef00*/  HADD2.F32 R53, -RZ, R52.H0_H0 ;  /* 0x20000034ff357230 */ /* 0x000fc40000004100 */
[C---:B------:R-:W-:Y:S01]  /*1ef10*/  FMUL R49, R16.reuse, R212 ;  /* 0x000000d410317220 */ /* 0x040fe20000400000 */
[----:B------:R-:W-:Y:S01]  /*1ef20*/  FFMA.SAT R57, -R27, R5, 0.5 ;  /* 0x3f0000001b397423 */ /* 0x000fe20000002105 */
[----:B------:R-:W-:Y:S01]  /*1ef30*/  FADD R51, R47, -12583039 ;  /* 0xcb40007f2f337421 */ /* 0x000fe20000000000 */
[----:B------:R-:W-:Y:S01]  /*1ef40*/  FMUL R213, R16, R213 ;  /* 0x000000d510d57220 */ /* 0x000fe20000400000 */
[----:B------:R1:W-:Y:S01]  /*1ef50*/  MUFU.EX2 R46, R30 ;  /* 0x0000001e002e7308 */ /* 0x0003e20000000800 */
[----:B--2---:R-:W-:Y:S01]  /*1ef60*/  FFMA R28, R2, R40, R29 ;  /* 0x00000028021c7223 */ /* 0x004fe2000000001d */
[----:B------:R-:W-:Y:S01]  /*1ef70*/  FADD R40, R37, -12583039 ;  /* 0xcb40007f25287421 */ /* 0x000fe20000000000 */
[----:B------:R-:W-:Y:S01]  /*1ef80*/  FFMA R51, -R24, 1.4426950216293334961, -R51 ;  /* 0x3fb8aa3b18337823 */ /* 0x000fe20000000933 */
[----:B------:R-:W-:Y:S01]  /*1ef90*/  FMUL R29, R16, R211 ;  /* 0x000000d3101d7220 */ /* 0x000fe20000400000 */
[----:B------:R-:W-:Y:S01]  /*1efa0*/  SHF.L.U32 R58, R31, 0x17, RZ ;  /* 0x000000171f3a7819 */ /* 0x000fe200000006ff */
[----:B------:R-:W-:Y:S01]  /*1efb0*/  FFMA R40, -R23, 1.4426950216293334961, -R40 ;  /* 0x3fb8aa3b17287823 */ /* 0x000fe20000000928 */
[----:B------:R-:W-:Y:S01]  /*1efc0*/  SHF.L.U32 R8, R8, 0x17, RZ ;  /* 0x0000001708087819 */ /* 0x000fe200000006ff */
[----:B------:R-:W2:Y:S01]  /*1efd0*/  MUFU.EX2 R35, R35 ;  /* 0x0000002300237308 */ /* 0x000ea20000000800 */
[----:B-1----:R-:W-:Y:S01]  /*1efe0*/  FADD R30, R39, -12583039 ;  /* 0xcb40007f271e7421 */ /* 0x002fe20000000000 */
[----:B------:R-:W-:Y:S01]  /*1eff0*/  FFMA R40, -R23, 1.925963033500011079e-08, R40 ;  /* 0x32a5706017287823 */ /* 0x000fe20000000128 */
[----:B------:R-:W-:Y:S01]  /*1f000*/  FFMA R29, R2, R44, R29 ;  /* 0x0000002c021d7223 */ /* 0x000fe2000000001d */
[----:B------:R-:W-:Y:S01]  /*1f010*/  SHF.L.U32 R36, R36, 0x17, RZ ;  /* 0x0000001724247819 */ /* 0x000fe200000006ff */
[C---:B------:R-:W-:Y:S01]  /*1f020*/  FFMA R50, -R25.reuse, 1.4426950216293334961, -R30 ;  /* 0x3fb8aa3b19327823 */ /* 0x040fe2000000091e */
[----:B------:R-:W-:Y:S01]  /*1f030*/  FFMA R30, R2, R53, R49 ;  /* 0x00000035021e7223 */ /* 0x000fe20000000031 */
[-C--:B------:R-:W-:Y:S01]  /*1f040*/  FFMA.SAT R53, -R26, R5.reuse, 0.5 ;  /* 0x3f0000001a357423 */ /* 0x080fe20000002105 */
[----:B------:R1:W-:Y:S01]  /*1f050*/  MUFU.EX2 R44, R40 ;  /* 0x00000028002c7308 */ /* 0x0003e20000000800 */
[----:B------:R-:W-:Y:S01]  /*1f060*/  FFMA R49, -R25, 1.925963033500011079e-08, R50 ;  /* 0x32a5706019317823 */ /* 0x000fe20000000132 */
[-C--:B------:R-:W-:Y:S01]  /*1f070*/  FFMA.SAT R59, -R29, R5.reuse, 0.5 ;  /* 0x3f0000001d3b7423 */ /* 0x080fe20000002105 */
[-C--:B------:R-:W-:Y:S01]  /*1f080*/  FFMA.RM R50, R53, R4.reuse, 12582913 ;  /* 0x4b40000135327423 */ /* 0x080fe20000004004 */
[----:B------:R-:W-:Y:S01]  /*1f090*/  FFMA R53, -R24, 1.925963033500011079e-08, R51 ;  /* 0x32a5706018357823 */ /* 0x000fe20000000133 */
[----:B------:R-:W-:Y:S01]  /*1f0a0*/  FFMA.RM R51, R57, R4, 12582913 ;  /* 0x4b40000139337423 */ /* 0x000fe20000004004 */
[-C--:B------:R-:W-:Y:S01]  /*1f0b0*/  FFMA.SAT R57, -R28, R5.reuse, 0.5 ;  /* 0x3f0000001c397423 */ /* 0x080fe20000002105 */
[----:B------:R-:W-:Y:S01]  /*1f0c0*/  FADD R55, R50, -12583039 ;  /* 0xcb40007f32377421 */ /* 0x000fe20000000000 */
[----:B------:R-:W-:Y:S01]  /*1f0d0*/  FFMA.SAT R61, -R30, R5, 0.5 ;  /* 0x3f0000001e3d7423 */ /* 0x000fe20000002105 */
[----:B-1----:R-:W-:-:S02]  /*1f0e0*/  HADD2.F32 R40, -RZ, R52.H1_H1 ;  /* 0x30000034ff287230 */ /* 0x002fc40000004100 */
[----:B------:R-:W-:Y:S01]  /*1f0f0*/  FFMA.RM R52, R57, R4, 12582913 ;  /* 0x4b40000139347423 */ /* 0x000fe20000004004 */
[----:B------:R-:W-:Y:S01]  /*1f100*/  FADD R56, R51, -12583039 ;  /* 0xcb40007f33387421 */ /* 0x000fe20000000000 */
[----:B------:R-:W-:Y:S01]  /*1f110*/  FFMA R55, -R26, 1.4426950216293334961, -R55 ;  /* 0x3fb8aa3b1a377823 */ /* 0x000fe20000000937 */
[----:B------:R-:W1:Y:S01]  /*1f120*/  MUFU.EX2 R41, R41 ;  /* 0x0000002900297308 */ /* 0x000e620000000800 */
[----:B------:R-:W-:Y:S01]  /*1f130*/  FFMA R40, R2, R40, R213 ;  /* 0x0000002802287223 */ /* 0x000fe200000000d5 */
[----:B------:R-:W-:Y:S01]  /*1f140*/  FADD R57, R52, -12583039 ;  /* 0xcb40007f34397421 */ /* 0x000fe20000000000 */
[----:B------:R-:W-:Y:S01]  /*1f150*/  FFMA R56, -R27, 1.4426950216293334961, -R56 ;  /* 0x3fb8aa3b1b387823 */ /* 0x000fe20000000938 */
[----:B------:R-:W-:Y:S01]  /*1f160*/  FFMA R54, -R26, 1.925963033500011079e-08, R55 ;  /* 0x32a570601a367823 */ /* 0x000fe20000000137 */
[----:B------:R-:W-:Y:S01]  /*1f170*/  FFMA.SAT R63, -R40, R5, 0.5 ;  /* 0x3f000000283f7423 */ /* 0x000fe20000002105 */
[----:B------:R-:W-:Y:S01]  /*1f180*/  FFMA R57, -R28, 1.4426950216293334961, -R57 ;  /* 0x3fb8aa3b1c397823 */ /* 0x000fe20000000939 */
[-C--:B------:R-:W-:Y:S01]  /*1f190*/  FFMA.RM R5, R59, R4.reuse, 12582913 ;  /* 0x4b4000013b057423 */ /* 0x080fe20000004004 */
[----:B------:R-:W-:Y:S01]  /*1f1a0*/  FFMA R55, -R27, 1.925963033500011079e-08, R56 ;  /* 0x32a570601b377823 */ /* 0x000fe20000000138 */
[-C--:B------:R-:W-:Y:S01]  /*1f1b0*/  FFMA.RM R31, R61, R4.reuse, 12582913 ;  /* 0x4b4000013d1f7423 */ /* 0x080fe20000004004 */
[----:B------:R-:W-:Y:S01]  /*1f1c0*/  FFMA.RM R56, R63, R4, 12582913 ;  /* 0x4b4000013f387423 */ /* 0x000fe20000004004 */
[----:B--2---:R-:W-:Y:S01]  /*1f1d0*/  FFMA R4, R58, R35, 1 ;  /* 0x3f8000003a047423 */ /* 0x004fe20000000023 */
[----:B------:R-:W-:Y:S01]  /*1f1e0*/  FFMA R35, -R28, 1.925963033500011079e-08, R57 ;  /* 0x32a570601c237823 */ /* 0x000fe20000000139 */
[----:B------:R-:W-:Y:S01]  /*1f1f0*/  FADD R58, R5, -12583039 ;  /* 0xcb40007f053a7421 */ /* 0x000fe20000000000 */
[----:B------:R-:W-:Y:S01]  /*1f200*/  SHF.L.U32 R57, R32, 0x17, RZ ;  /* 0x0000001720397819 */ /* 0x000fe200000006ff */
[----:B------:R-:W-:Y:S01]  /*1f210*/  FADD R61, R56, -12583039 ;  /* 0xcb40007f383d7421 */ /* 0x000fe20000000000 */
[----:B------:R-:W-:Y:S01]  /*1f220*/  SHF.L.U32 R32, R33, 0x17, RZ ;  /* 0x0000001721207819 */ /* 0x000fe200000006ff */
[----:B------:R-:W-:Y:S01]  /*1f230*/  FADD R33, R31, -12583039 ;  /* 0xcb40007f1f217421 */ /* 0x000fe20000000000 */
[C---:B------:R-:W-:Y:S01]  /*1f240*/  FFMA R58, -R29.reuse, 1.4426950216293334961, -R58 ;  /* 0x3fb8aa3b1d3a7823 */ /* 0x040fe2000000093a */
[----:B------:R-:W-:Y:S01]  /*1f250*/  FFMA R61, -R40, 1.4426950216293334961, -R61 ;  /* 0x3fb8aa3b283d7823 */ /* 0x000fe2000000093d */
[----:B------:R-:W2:Y:S01]  /*1f260*/  MUFU.EX2 R48, R48 ;  /* 0x0000003000307308 */ /* 0x000ea20000000800 */
[----:B------:R-:W-:Y:S01]  /*1f270*/  FFMA R59, -R30, 1.4426950216293334961, -R33 ;  /* 0x3fb8aa3b1e3b7823 */ /* 0x000fe20000000921 */
[----:B------:R-:W-:Y:S01]  /*1f280*/  SHF.L.U32 R33, R34, 0x17, RZ ;  /* 0x0000001722217819 */ /* 0x000fe200000006ff */
[----:B------:R-:W-:Y:S01]  /*1f290*/  FFMA R58, -R29, 1.925963033500011079e-08, R58 ;  /* 0x32a570601d3a7823 */ /* 0x000fe2000000013a */
[----:B------:R-:W-:Y:S01]  /*1f2a0*/  IADD3 R34, R4, 0x1800000, RZ ;  /* 0x0180000004227810 */ /* 0x000fe20007ffe0ff */
[----:B------:R-:W-:Y:S01]  /*1f2b0*/  FFMA R59, -R30, 1.925963033500011079e-08, R59 ;  /* 0x32a570601e3b7823 */ /* 0x000fe2000000013b */
[----:B------:R-:W-:Y:S01]  /*1f2c0*/  FFMA R61, -R40, 1.925963033500011079e-08, R61 ;  /* 0x32a57060283d7823 */ /* 0x000fe2000000013d */
[----:B------:R-:W-:Y:S01]  /*1f2d0*/  FFMA R42, R57, R42, 1 ;  /* 0x3f800000392a7423 */ /* 0x000fe2000000002a */
[----:B------:R-:W3:Y:S01]  /*1f2e0*/  MUFU.EX2 R45, R45 ;  /* 0x0000002d002d7308 */ /* 0x000ee20000000800 */
[----:B------:R-:W-:Y:S01]  /*1f2f0*/  LOP3.LUT R34, R34, 0x7f800000, RZ, 0xc0, !PT ;  /* 0x7f80000022227812 */ /* 0x000fe200078ec0ff */
[----:B-1----:R-:W-:Y:S01]  /*1f300*/  FFMA R41, R32, R41, 1 ;  /* 0x3f80000020297423 */ /* 0x002fe20000000029 */
[----:B------:R-:W-:Y:S01]  /*1f310*/  FFMA R46, R33, R46, 1 ;  /* 0x3f800000212e7423 */ /* 0x000fe2000000002e */
[----:B------:R-:W-:Y:S01]  /*1f320*/  SHF.L.U32 R33, R38, 0x17, RZ ;  /* 0x0000001726217819 */ /* 0x000fe200000006ff */
[----:B------:R-:W-:Y:S01]  /*1f330*/  FFMA R43, R8, R43, 1 ;  /* 0x3f800000082b7423 */ /* 0x000fe2000000002b */
[----:B------:R-:W-:Y:S01]  /*1f340*/  ISETP.GT.U32.AND P2, PT, R34, 0x1ffffff, PT ;  /* 0x01ffffff2200780c */ /* 0x000fe20003f44070 */
[----:B------:R-:W-:Y:S01]  /*1f350*/  BSSY B1, `(.L_x_408) ;  /* 0x0000027000017945 */ /* 0x000fe20003800000 */
[----:B------:R-:W1:Y:S01]  /*1f360*/  MUFU.EX2 R57, R58 ;  /* 0x0000003a00397308 */ /* 0x000e620000000800 */
[----:B------:R-:W-:-:S02]  /*1f370*/  SHF.L.U32 R37, R37, 0x17, RZ ;  /* 0x0000001725257819 */ /* 0x000fc400000006ff */
[----:B------:R-:W-:Y:S01]  /*1f380*/  SHF.L.U32 R38, R47, 0x17, RZ ;  /* 0x000000172f267819 */ /* 0x000fe200000006ff */
[----:B--2---:R-:W-:Y:S01]  /*1f390*/  FFMA R47, R33, R48, 1 ;  /* 0x3f800000212f7423 */ /* 0x004fe20000000030 */
[----:B------:R-:W-:Y:S01]  /*1f3a0*/  SHF.L.U32 R33, R31, 0x17, RZ ;  /* 0x000000171f217819 */ /* 0x000fe200000006ff */
[----:B------:R-:W-:Y:S01]  /*1f3b0*/  FFMA R44, R37, R44, 1 ;  /* 0x3f800000252c7423 */ /* 0x000fe2000000002c */
[----:B------:R-:W-:Y:S01]  /*1f3c0*/  SHF.L.U32 R8, R39, 0x17, RZ ;  /* 0x0000001727087819 */ /* 0x000fe200000006ff */
[----:B------:R-:W2:Y:S01]  /*1f3d0*/  MUFU.EX2 R49, R49 ;  /* 0x0000003100317308 */ /* 0x000ea20000000800 */
[----:B---3--:R-:W-:Y:S01]  /*1f3e0*/  FFMA R45, R36, R45, 1 ;  /* 0x3f800000242d7423 */ /* 0x008fe2000000002d */
[----:B------:R-:W-:Y:S02]  /*1f3f0*/  SHF.L.U32 R37, R50, 0x17, RZ ;  /* 0x0000001732257819 */ /* 0x000fe400000006ff */
[----:B------:R-:W-:Y:S02]  /*1f400*/  SHF.L.U32 R36, R51, 0x17, RZ ;  /* 0x0000001733247819 */ /* 0x000fe400000006ff */
[----:B------:R-:W-:-:S02]  /*1f410*/  SHF.L.U32 R52, R52, 0x17, RZ ;  /* 0x0000001734347819 */ /* 0x000fc400000006ff */
[----:B------:R-:W3:Y:S01]  /*1f420*/  MUFU.EX2 R53, R53 ;  /* 0x0000003500357308 */ /* 0x000ee20000000800 */
[----:B------:R-:W-:Y:S02]  /*1f430*/  SHF.L.U32 R34, R5, 0x17, RZ ;  /* 0x0000001705227819 */ /* 0x000fe400000006ff */
[----:B------:R-:W-:-:S03]  /*1f440*/  SHF.L.U32 R31, R56, 0x17, RZ ;  /* 0x00000017381f7819 */ /* 0x000fc600000006ff */
[----:B-1----:R-:W-:Y:S02]  /*1f450*/  FFMA R34, R34, R57, 1 ;  /* 0x3f80000022227423 */ /* 0x002fe40000000039 */
[----:B------:R-:W1:Y:S01]  /*1f460*/  MUFU.EX2 R54, R54 ;  /* 0x0000003600367308 */ /* 0x000e620000000800 */
[----:B--2---:R-:W-:-:S07]  /*1f470*/  FFMA R39, R8, R49, 1 ;  /* 0x3f80000008277423 */ /* 0x004fce0000000031 */
[----:B------:R-:W2:Y:S01]  /*1f480*/  MUFU.EX2 R55, R55 ;  /* 0x0000003700377308 */ /* 0x000ea20000000800 */
[----:B---3--:R-:W-:-:S07]  /*1f490*/  FFMA R38, R38, R53, 1 ;  /* 0x3f80000026267423 */ /* 0x008fce0000000035 */
[----:B------:R-:W3:Y:S01]  /*1f4a0*/  MUFU.EX2 R35, R35 ;  /* 0x0000002300237308 */ /* 0x000ee20000000800 */
[----:B-1----:R-:W-:-:S07]  /*1f4b0*/  FFMA R37, R37, R54, 1 ;  /* 0x3f80000025257423 */ /* 0x002fce0000000036 */
[----:B------:R-:W1:Y:S01]  /*1f4c0*/  MUFU.EX2 R32, R59 ;  /* 0x0000003b00207308 */ /* 0x000e620000000800 */
[----:B--2---:R-:W-:-:S07]  /*1f4d0*/  FFMA R36, R36, R55, 1 ;  /* 0x3f80000024247423 */ /* 0x004fce0000000037 */
[----:B------:R-:W2:Y:S01]  /*1f4e0*/  MUFU.EX2 R58, R61 ;  /* 0x0000003d003a7308 */ /* 0x000ea20000000800 */
[----:B---3--:R-:W-:Y:S01]  /*1f4f0*/  FFMA R35, R52, R35, 1 ;  /* 0x3f80000034237423 */ /* 0x008fe20000000023 */
[----:B-1----:R-:W-:Y:S01]  /*1f500*/  FFMA R33, R33, R32, 1 ;  /* 0x3f80000021217423 */ /* 0x002fe20000000020 */
[----:B--2---:R-:W-:Y:S01]  /*1f510*/  FFMA R31, R31, R58, 1 ;  /* 0x3f8000001f1f7423 */ /* 0x004fe2000000003a */
[----:B------:R-:W-:Y:S06]  /*1f520*/  @P2 BRA `(.L_x_409) ;  /* 0x0000000000142947 */ /* 0x000fec0003800000 */
[----:B------:R-:W-:Y:S02]  /*1f530*/  MOV R5, R4 ;  /* 0x0000000400057202 */ /* 0x000fe40000000f00 */
[----:B------:R-:W-:-:S07]  /*1f540*/  MOV R4, 0x1f560 ;  /* 0x0001f56000047802 */ /* 0x000fce0000000f00 */
[----:B------:R-:W-:Y:S05]  /*1f550*/  CALL.REL.NOINC `($__internal_0_$__cuda_sm20_rcp_rn_f32_slowpath) ;  /* 0x0000019800e47944 */ /* 0x000fea0003c00000 */
[----:B------:R-:W-:Y:S01]  /*1f560*/  MOV R32, R8 ;  /* 0x0000000800207202 */ /* 0x000fe20000000f00 */
[----:B------:R-:W-:Y:S06]  /*1f570*/  BRA `(.L_x_410) ;  /* 0x0000000000107947 */ /* 0x000fec0003800000 */
.L_x_409:
[----:B------:R-:W1:Y:S02]  /*1f580*/  MUFU.RCP R5, R4 ;  /* 0x0000000400057308 */ /* 0x000e640000001000 */
[----:B-1----:R-:W-:-:S04]  /*1f590*/  FFMA R8, R4, R5, -1 ;  /* 0xbf80000004087423 */ /* 0x002fc80000000005 */
[----:B------:R-:W-:-:S04]  /*1f5a0*/  FADD.FTZ R8, -R8, -RZ ;  /* 0x800000ff08087221 */ /* 0x000fc80000010100 */
[----:B------:R-:W-:-:S07]  /*1f5b0*/  FFMA R32, R5, R8, R5 ;  /* 0x0000000805207223 */ /* 0x000fce0000000005 */
.L_x_410:
[----:B------:R-:W-:Y:S05]  /*1f5c0*/  BSYNC B1 ;  /* 0x0000000000017941 */ /* 0x000fea0003800000 */
.L_x_408:
        /* <DEDUP_REMOVED lines=10> */
.L_x_412:
[----:B------:R-:W1:Y:S02]  /*1f670*/  MUFU.RCP R4, R43 ;  /* 0x0000002b00047308 */ /* 0x000e640000001000 */
[----:B-1----:R-:W-:-:S04]  /*1f680*/  FFMA R5, R43, R4, -1 ;  /* 0xbf8000002b057423 */ /* 0x002fc80000000004 */
[----:B------:R-:W-:-:S04]  /*1f690*/  FADD.FTZ R5, -R5, -RZ ;  /* 0x800000ff05057221 */ /* 0x000fc80000010100 */
[----:B------:R-:W-:-:S07]  /*1f6a0*/  FFMA R49, R4, R5, R4 ;  /* 0x0000000504317223 */ /* 0x000fce0000000004 */
.L_x_413:
[----:B------:R-:W-:Y:S05]  /*1f6b0*/  BSYNC B1 ;  /* 0x0000000000017941 */ /* 0x000fea0003800000 */
.L_x_411:
        /* <DEDUP_REMOVED lines=10> */
.L_x_415:
[----:B------:R-:W1:Y:S02]  /*1f760*/  MUFU.RCP R5, R42 ;  /* 0x0000002a00057308 */ /* 0x000e640000001000 */
[----:B-1----:R-:W-:-:S04]  /*1f770*/  FFMA R4, R42, R5, -1 ;  /* 0xbf8000002a047423 */ /* 0x002fc80000000005 */
[----:B------:R-:W-:-:S04]  /*1f780*/  FADD.FTZ R4, -R4, -RZ ;  /* 0x800000ff04047221 */ /* 0x000fc80000010100 */
[----:B------:R-:W-:-:S07]  /*1f790*/  FFMA R48, R5, R4, R5 ;  /* 0x0000000405307223 */ /* 0x000fce0000000005 */
.L_x_416:
[----:B------:R-:W-:Y:S05]  /*1f7a0*/  BSYNC B1 ;  /* 0x0000000000017941 */ /* 0x000fea0003800000 */
.L_x_414:
        /* <DEDUP_REMOVED lines=10> */
.L_x_418:
[----:B------:R-:W1:Y:S02]  /*1f850*/  MUFU.RCP R4, R41 ;  /* 0x0000002900047308 */ /* 0x000e640000001000 */
[----:B-1----:R-:W-:-:S04]  /*1f860*/  FFMA R5, R41, R4, -1 ;  /* 0xbf80000029057423 */ /* 0x002fc80000000004 */
[----:B------:R-:W-:-:S04]  /*1f870*/  FADD.FTZ R5, -R5, -RZ ;  /* 0x800000ff05057221 */ /* 0x000fc80000010100 */
[----:B------:R-:W-:-:S07]  /*1f880*/  FFMA R43, R4, R5, R4 ;  /* 0x00000005042b7223 */ /* 0x000fce0000000004 */
.L_x_419:
[----:B------:R-:W-:Y:S05]  /*1f890*/  BSYNC B1 ;  /* 0x0000000000017941 */ /* 0x000fea0003800000 */
.L_x_417:
        /* <DEDUP_REMOVED lines=10> */
.L_x_421:
[----:B------:R-:W1:Y:S02]  /*1f940*/  MUFU.RCP R5, R46 ;  /* 0x0000002e00057308 */ /* 0x000e640000001000 */
[----:B-1----:R-:W-:-:S04]  /*1f950*/  FFMA R4, R46, R5, -1 ;  /* 0xbf8000002e047423 */ /* 0x002fc80000000005 */
[----:B------:R-:W-:-:S04]  /*1f960*/  FADD.FTZ R4, -R4, -RZ ;  /* 0x800000ff04047221 */ /* 0x000fc80000010100 */
[----:B------:R-:W-:-:S07]  /*1f970*/  FFMA R42, R5, R4, R5 ;  /* 0x00000004052a7223 */ /* 0x000fce0000000005 */
.L_x_422:
[----:B------:R-:W-:Y:S05]  /*1f980*/  BSYNC B1 ;  /* 0x0000000000017941 */ /* 0x000fea0003800000 */
.L_x_420:
        /* <DEDUP_REMOVED lines=10> */
.L_x_424:
[----:B------:R-:W1:Y:S02]  /*1fa30*/  MUFU.RCP R4, R45 ;  /* 0x0000002d00047308 */ /* 0x000e640000001000 */
[----:B-1----:R-:W-:-:S04]  /*1fa40*/  FFMA R5, R45, R4, -1 ;  /* 0xbf8000002d057423 */ /* 0x002fc80000000004 */
[----:B------:R-:W-:-:S04]  /*1fa50*/  FADD.FTZ R5, -R5, -RZ ;  /* 0x800000ff05057221 */ /* 0x000fc80000010100 */
[----:B------:R-:W-:-:S07]  /*1fa60*/  FFMA R41, R4, R5, R4 ;  /* 0x0000000504297223 */ /* 0x000fce0000000004 */
.L_x_425:
[----:B------:R-:W-:Y:S05]  /*1fa70*/  BSYNC B1 ;  /* 0x0000000000017941 */ /* 0x000fea0003800000 */
.L_x_423:
        /* <DEDUP_REMOVED lines=10> */
.L_x_427:
[----:B------:R-:W1:Y:S02]  /*1fb20*/  MUFU.RCP R5, R44 ;  /* 0x0000002c00057308 */ /* 0x000e640000001000 */
[----:B-1----:R-:W-:-:S04]  /*1fb30*/  FFMA R4, R44, R5, -1 ;  /* 0xbf8000002c047423 */ /* 0x002fc80000000005 */
[----:B------:R-:W-:-:S04]  /*1fb40*/  FADD.FTZ R4, -R4, -RZ ;  /* 0x800000ff04047221 */ /* 0x000fc80000010100 */
[----:B------:R-:W-:-:S07]  /*1fb50*/  FFMA R46, R5, R4, R5 ;  /* 0x00000004052e7223 */ /* 0x000fce0000000005 */
.L_x_428:
[----:B------:R-:W-:Y:S05]  /*1fb60*/  BSYNC B1 ;  /* 0x0000000000017941 */ /* 0x000fea0003800000 */
.L_x_426:
        /* <DEDUP_REMOVED lines=10> */
.L_x_430:
[----:B------:R-:W1:Y:S02]  /*1fc10*/  MUFU.RCP R4, R47 ;  /* 0x0000002f00047308 */ /* 0x000e640000001000 */
[----:B-1----:R-:W-:-:S04]  /*1fc20*/  FFMA R5, R47, R4, -1 ;  /* 0xbf8000002f057423 */ /* 0x002fc80000000004 */
[----:B------:R-:W-:-:S04]  /*1fc30*/  FADD.FTZ R5, -R5, -RZ ;  /* 0x800000ff05057221 */ /* 0x000fc80000010100 */
[----:B------:R-:W-:-:S07]  /*1fc40*/  FFMA R45, R4, R5, R4 ;  /* 0x00000005042d7223 */ /* 0x000fce0000000004 */
.L_x_431:
[----:B------:R-:W-:Y:S05]  /*1fc50*/  BSYNC B1 ;  /* 0x0000000000017941 */ /* 0x000fea0003800000 */
.L_x_429:
        /* <DEDUP_REMOVED lines=10> */
.L_x_433:
[----:B------:R-:W1:Y:S02]  /*1fd00*/  MUFU.RCP R44, R39 ;  /* 0x00000027002c7308 */ /* 0x000e640000001000 */
[----:B-1----:R-:W-:-:S04]  /*1fd10*/  FFMA R4, R39, R44, -1 ;  /* 0xbf80000027047423 */ /* 0x002fc8000000002c */
[----:B------:R-:W-:-:S04]  /*1fd20*/  FADD.FTZ R5, -R4, -RZ ;  /* 0x800000ff04057221 */ /* 0x000fc80000010100 */
[----:B------:R-:W-:-:S07]  /*1fd30*/  FFMA R44, R44, R5, R44 ;  /* 0x000000052c2c7223 */ /* 0x000fce000000002c */
.L_x_434:
[----:B------:R-:W-:Y:S05]  /*1fd40*/  BSYNC B1 ;  /* 0x0000000000017941 */ /* 0x000fea0003800000 */
.L_x_432:
        /* <DEDUP_REMOVED lines=10> */
.L_x_436:
[----:B------:R-:W1:Y:S02]  /*1fdf0*/  MUFU.RCP R39, R38 ;  /* 0x0000002600277308 */ /* 0x000e640000001000 */
[----:B-1----:R-:W-:-:S04]  /*1fe00*/  FFMA R4, R38, R39, -1 ;  /* 0xbf80000026047423 */ /* 0x002fc80000000027 */
[----:B------:R-:W-:-:S04]  /*1fe10*/  FADD.FTZ R4, -R4, -RZ ;  /* 0x800000ff04047221 */ /* 0x000fc80000010100 */
[----:B------:R-:W-:-:S07]  /*1fe20*/  FFMA R39, R39, R4, R39 ;  /* 0x0000000427277223 */ /* 0x000fce0000000027 */
.L_x_437:
[----:B------:R-:W-:Y:S05]  /*1fe30*/  BSYNC B1 ;  /* 0x0000000000017941 */ /* 0x000fea0003800000 */
.L_x_435:
        /* <DEDUP_REMOVED lines=10> */
.L_x_439:
[----:B------:R-:W1:Y:S02]  /*1fee0*/  MUFU.RCP R4, R37 ;  /* 0x0000002500047308 */ /* 0x000e640000001000 */
[----:B-1----:R-:W-:-:S04]  /*1fef0*/  FFMA R5, R37, R4, -1 ;  /* 0xbf80000025057423 */ /* 0x002fc80000000004 */
[----:B------:R-:W-:-:S04]  /*1ff00*/  FADD.FTZ R5, -R5, -RZ ;  /* 0x800000ff05057221 */ /* 0x000fc80000010100 */
[----:B------:R-:W-:-:S07]  /*1ff10*/  FFMA R47, R4, R5, R4 ;  /* 0x00000005042f7223 */ /* 0x000fce0000000004 */
.L_x_440:
[----:B------:R-:W-:Y:S05]  /*1ff20*/  BSYNC B1 ;  /* 0x0000000000017941 */ /* 0x000fea0003800000 */
.L_x_438:
        /* <DEDUP_REMOVED lines=10> */
.L_x_442:
[----:B------:R-:W1:Y:S02]  /*1ffd0*/  MUFU.RCP R5, R36 ;  /* 0x0000002400057308 */ /* 0x000e640000001000 */
[----:B-1----:R-:W-:-:S04]  /*1ffe0*/  FFMA R4, R36, R5, -1 ;  /* 0xbf80000024047423 */ /* 0x002fc80000000005 */
[----:B------:R-:W-:-:S04]  /*1fff0*/  FADD.FTZ R4, -R4, -RZ ;  /* 0x800000ff04047221 */ /* 0x000fc80000010100 */
[----:B------:R-:W-:-:S07]  /*20000*/  FFMA R38, R5, R4, R5 ;  /* 0x0000000405267223 */ /* 0x000fce0000000005 */
.L_x_443:
[----:B------:R-:W-:Y:S05]  /*20010*/  BSYNC B1 ;  /* 0x0000000000017941 */ /* 0x000fea0003800000 */
.L_x_441:
        /* <DEDUP_REMOVED lines=10> */
.L_x_445:
[----:B------:R-:W1:Y:S02]  /*200c0*/  MUFU.RCP R4, R35 ;  /* 0x0000002300047308 */ /* 0x000e640000001000 */
[----:B-1----:R-:W-:-:S04]  /*200d0*/  FFMA R5, R35, R4, -1 ;  /* 0xbf80000023057423 */ /* 0x002fc80000000004 */
[----:B------:R-:W-:-:S04]  /*200e0*/  FADD.FTZ R5, -R5, -RZ ;  /* 0x800000ff05057221 */ /* 0x000fc80000010100 */
[----:B------:R-:W-:-:S07]  /*200f0*/  FFMA R37, R4, R5, R4 ;  /* 0x0000000504257223 */ /* 0x000fce0000000004 */
.L_x_446:
[----:B------:R-:W-:Y:S05]  /*20100*/  BSYNC B1 ;  /* 0x0000000000017941 */ /* 0x000fea0003800000 */
.L_x_444:
        /* <DEDUP_REMOVED lines=10> */
.L_x_448:
[----:B------:R-:W1:Y:S02]  /*201b0*/  MUFU.RCP R5, R34 ;  /* 0x0000002200057308 */ /* 0x000e640000001000 */
[----:B-1----:R-:W-:-:S04]  /*201c0*/  FFMA R4, R34, R5, -1 ;  /* 0xbf80000022047423 */ /* 0x002fc80000000005 */
[----:B------:R-:W-:-:S04]  /*201d0*/  FADD.FTZ R4, -R4, -RZ ;  /* 0x800000ff04047221 */ /* 0x000fc80000010100 */
[----:B------:R-:W-:-:S07]  /*201e0*/  FFMA R36, R5, R4, R5 ;  /* 0x0000000405247223 */ /* 0x000fce0000000005 */
.L_x_449:
[----:B------:R-:W-:Y:S05]  /*201f0*/  BSYNC B1 ;  /* 0x0000000000017941 */ /* 0x000fea0003800000 */
.L_x_447:
        /* <DEDUP_REMOVED lines=10> */
.L_x_451:
[----:B------:R-:W1:Y:S02]  /*202a0*/  MUFU.RCP R4, R33 ;  /* 0x0000002100047308 */ /* 0x000e640000001000 */
[----:B-1----:R-:W-:-:S04]  /*202b0*/  FFMA R5, R33, R4, -1 ;  /* 0xbf80000021057423 */ /* 0x002fc80000000004 */
[----:B------:R-:W-:-:S04]  /*202c0*/  FADD.FTZ R5, -R5, -RZ ;  /* 0x800000ff05057221 */ /* 0x000fc80000010100 */
[----:B------:R-:W-:-:S07]  /*202d0*/  FFMA R35, R4, R5, R4 ;  /* 0x0000000504237223 */ /* 0x000fce0000000004 */
.L_x_452:
[----:B------:R-:W-:Y:S05]  /*202e0*/  BSYNC B1 ;  /* 0x0000000000017941 */ /* 0x000fea0003800000 */
.L_x_450:
        /* <DEDUP_REMOVED lines=9> */
.L_x_454:
[----:B------:R-:W1:Y:S02]  /*20380*/  MUFU.RCP R8, R31 ;  /* 0x0000001f00087308 */ /* 0x000e640000001000 */
[----:B-1----:R-:W-:-:S04]  /*20390*/  FFMA R4, R31, R8, -1 ;  /* 0xbf8000001f047423 */ /* 0x002fc80000000008 */
[----:B------:R-:W-:-:S04]  /*203a0*/  FADD.FTZ R5, -R4, -RZ ;  /* 0x800000ff04057221 */ /* 0x000fc80000010100 */
[----:B------:R-:W-:-:S07]  /*203b0*/  FFMA R8, R8, R5, R8 ;  /* 0x0000000508087223 */ /* 0x000fce0000000008 */
.L_x_455:
[----:B------:R-:W-:Y:S05]  /*203c0*/  BSYNC B1 ;  /* 0x0000000000017941 */ /* 0x000fea0003800000 */
.L_x_453:
        /* <DEDUP_REMOVED lines=26> */
.L_x_456:
        /* <DEDUP_REMOVED lines=27> */
.L_x_458:
[----:B------:R-:W-:Y:S05]  /*20720*/  BSYNC B0 ;  /* 0x0000000000007941 */ /* 0x000fea0003800000 */
.L_x_457:
[----:B------:R-:W-:Y:S04]  /*20730*/  BSSY B0, `(.L_x_459) ;  /* 0x000003a000007945 */ /* 0x000fe80003800000 */
[----:B------:R-:W-:Y:S05]  /*20740*/  @P0 BRA `(.L_x_460) ;  /* 0x0000000000e00947 */ /* 0x000fea0003800000 */
[----:B------:R-:W-:-:S04]  /*20750*/  MOV R4, UR44 ;  /* 0x0000002c00047c02 */ /* 0x000fc80008000f00 */
[----:B------:R-:W-:-:S13]  /*20760*/  ISETP.NE.AND P3, PT, R4, 0x3, PT ;  /* 0x000000030400780c */ /* 0x000fda0003f65270 */
[----:B------:R-:W-:Y:S05]  /*20770*/  @!P3 BRA `(.L_x_461) ;  /* 0x000000000004b947 */ /* 0x000fea0003800000 */
[----:B------:R-:W-:Y:S01]  /*20780*/  BPT.TRAP 0x1 ;  /* 0x000000040000795c */ /* 0x000fe20000300000 */
.L_x_461:
[----:B------:R-:W-:Y:S01]  /*20790*/  LEA R4, R18, UR48, 0x3 ;  /* 0x0000003012047c11 */ /* 0x000fe2000f8e18ff */
[----:B------:R-:W-:Y:S01]  /*207a0*/  BSSY B1, `(.L_x_462) ;  /* 0x0000004000017945 */ /* 0x000fe20003800000 */
[----:B------:R-:W-:-:S04]  /*207b0*/  SHF.L.U32 R5, R19, 0x1f, RZ ;  /* 0x0000001f13057819 */ /* 0x000fc800000006ff */
[----:B------:R-:W1:Y:S02]  /*207c0*/  SYNCS.PHASECHK.TRANS64.TRYWAIT P2, [R4+URZ+0x60], R5 ;  /* 0x00006005040075a7 */ /* 0x000e64000804017f */
[----:B-1----:R-:W-:Y:S05]  /*207d0*/  @!P2 BRA `(.L_x_463) ;  /* 0x0000017c0004a947 */ /* 0x002fea0003800000 */
.L_x_1147:
[----:B------:R-:W-:Y:S05]  /*207e0*/  BSYNC B1 ;  /* 0x0000000000017941 */ /* 0x000fea0003800000 */
.L_x_462:
        /* <DEDUP_REMOVED lines=22> */
.L_x_465:
[----:B------:R-:W-:Y:S05]  /*20950*/  BSYNC B1 ;  /* 0x0000000000017941 */ /* 0x000fea0003800000 */
.L_x_464:
        /* <DEDUP_REMOVED lines=8> */
.L_x_466:
        /* <DEDUP_REMOVED lines=15> */
.L_x_460:
[----:B------:R-:W-:Y:S05]  /*20ad0*/  BSYNC B0 ;  /* 0x0000000000007941 */ /* 0x000fea0003800000 */
.L_x_459:
[----:B------:R-:W2:Y:S04]  /*20ae0*/  LDL.LU R5, [R1+0x360] ;  /* 0x0003600001057983 */ /* 0x000ea80000300800 */
[----:B------:R-:W3:Y:S04]  /*20af0*/  LDL.LU R13, [R1+0x364] ;  /* 0x00036400010d7983 */ /* 0x000ee80000300800 */
[----:B------:R-:W4:Y:S04]  /*20b00*/  LDL.LU R21, [R1+0x368] ;  /* 0x0003680001157983 */ /* 0x000f280000300800 */
[----:B------:R-:W5:Y:S04]  /*20b10*/  LDL.LU R23, [R1+0x36c] ;  /* 0x00036c0001177983 */ /* 0x000f680000300800 */
[----:B------:R-:W5:Y:S04]  /*20b20*/  LDL.LU R15, [R1+0x370] ;  /* 0x00037000010f7983 */ /* 0x000f680000300800 */
[----:B------:R-:W5:Y:S04]  /*20b30*/  LDL.LU R20, [R1+0x374] ;  /* 0x0003740001147983 */ /* 0x000f680000300800 */
[----:B------:R-:W5:Y:S04]  /*20b40*/  LDL.LU R29, [R1+0x378] ;  /* 0x00037800011d7983 */ /* 0x000f680000300800 */
[----:B------:R-:W5:Y:S01]  /*20b50*/  LDL.LU R26, [R1+0x37c] ;  /* 0x00037c00011a7983 */ /* 0x000f620000300800 */
[----:B------:R-:W-:-:S03]  /*20b60*/  F2FP.F16.E4M3.UNPACK_B R4, R7 ;  /* 0x00000007ff04723e */ /* 0x000fc600020006ff */
[----:B------:R-:W5:Y:S02]  /*20b70*/  LDL.LU R28, [R1+0x380] ;  /* 0x00038000011c7983 */ /* 0x000f640000300800 */
[--C-:B------:R-:W-:Y:S02]  /*20b80*/  HADD2.F32 R12, -RZ, R4.reuse.H0_H0 ;  /* 0x20000004ff0c7230 */ /* 0x100fe40000004100 */
[----:B------:R-:W5:Y:S01]  /*20b90*/  LDL.LU R27, [R1+0x384] ;  /* 0x00038400011b7983 */ /* 0x000f620000300800 */
[----:B------:R-:W-:-:S03]  /*20ba0*/  HADD2.F32 R8, -RZ, R4.H1_H1 ;  /* 0x30000004ff087230 */ /* 0x000fc60000004100 */
[----:B------:R-:W5:Y:S04]  /*20bb0*/  LDL.LU R33, [R1+0x388] ;  /* 0x0003880001217983 */ /* 0x000f680000300800 */
[----:B------:R-:W5:Y:S04]  /*20bc0*/  LDL.LU R36, [R1+0x38c] ;  /* 0x00038c0001247983 */ /* 0x000f680000300800 */
[----:B------:R-:W5:Y:S04]  /*20bd0*/  LDL.LU R43, [R1+0x390] ;  /* 0x00039000012b7983 */ /* 0x000f680000300800 */
[----:B------:R-:W5:Y:S04]  /*20be0*/  LDL.LU R46, [R1+0x394] ;  /* 0x00039400012e7983 */ /* 0x000f680000300800 */
[----:B------:R-:W5:Y:S04]  /*20bf0*/  LDL.LU R52, [R1+0x398] ;  /* 0x0003980001347983 */ /* 0x000f680000300800 */
[----:B------:R-:W5:Y:S01]  /*20c00*/  LDL.LU R53, [R1+0x39c] ;  /* 0x00039c0001357983 */ /* 0x000f620000300800 */
[----:B------:R-:W-:-:S02]  /*20c10*/  F2FP.F16.E4M3.UNPACK_B R4, R7.H1 ;  /* 0x00000007ff04723e */ /* 0x000fc400030006ff */
[-C--:B------:R-:W-:Y:S02]  /*20c20*/  F2FP.F16.E4M3.UNPACK_B R14, R6.reuse ;  /* 0x00000006ff0e723e */ /* 0x080fe400020006ff */
[----:B------:R-:W-:-:S03]  /*20c30*/  F2FP.F16.E4M3.UNPACK_B R22, R6.H1 ;  /* 0x00000006ff16723e */ /* 0x000fc600030006ff */
[--C-:B------:R-:W-:Y:S02]  /*20c40*/  HADD2.F32 R24, -RZ, R14.reuse.H0_H0 ;  /* 0x2000000eff187230 */ /* 0x100fe40000004100 */
[----:B------:R-:W-:Y:S01]  /*20c50*/  HADD2.F32 R14, -RZ, R14.H1_H1 ;  /* 0x3000000eff0e7230 */ /* 0x000fe20000004100 */
[-C--:B------:R-:W-:Y:S02]  /*20c60*/  F2FP.F16.E4M3.UNPACK_B R25, R3.reuse ;  /* 0x00000003ff19723e */ /* 0x080fe400020006ff */
[----:B------:R-:W-:-:S05]  /*20c70*/  F2FP.F16.E4M3.UNPACK_B R31, R3.H1 ;  /* 0x00000003ff1f723e */ /* 0x000fca00030006ff */
[--C-:B------:R-:W-:Y:S01]  /*20c80*/  HADD2.F32 R30, -RZ, R31.reuse.H0_H0 ;  /* 0x2000001fff1e7230 */ /* 0x100fe20000004100 */
[----:B------:R-:W-:Y:S01]  /*20c90*/  F2FP.F16.E4M3.UNPACK_B R44, R0 ;  /* 0x00000000ff2c723e */ /* 0x000fe200020006ff */
[----:B------:R-:W-:-:S04]  /*20ca0*/  HADD2.F32 R31, -RZ, R31.H1_H1 ;  /* 0x3000001fff1f7230 */ /* 0x000fc80000004100 */
[--C-:B------:R-:W-:Y:S02]  /*20cb0*/  HADD2.F32 R41, -RZ, R44.reuse.H0_H0 ;  /* 0x2000002cff297230 */ /* 0x100fe40000004100 */
[----:B------:R-:W-:Y:S01]  /*20cc0*/  HADD2.F32 R48, -RZ, R44.H1_H1 ;  /* 0x3000002cff307230 */ /* 0x000fe20000004100 */
[----:B------:R-:W-:-:S05]  /*20cd0*/  F2FP.F16.E4M3.UNPACK_B R51, R0.H1 ;  /* 0x00000000ff33723e */ /* 0x000fca00030006ff */
[--C-:B------:R-:W-:Y:S02]  /*20ce0*/  HADD2.F32 R50, -RZ, R51.reuse.H0_H0 ;  /* 0x20000033ff327230 */ /* 0x100fe40000004100 */
[----:B------:R-:W-:Y:S01]  /*20cf0*/  HADD2.F32 R51, -RZ, R51.H1_H1 ;  /* 0x30000033ff337230 */ /* 0x000fe20000004100 */
[----:B------:R-:W-:Y:S01]  /*20d00*/  BSSY B1, `(.L_x_467) ;  /* 0x00000b5000017945 */ /* 0x000fe20003800000 */
[C---:B--2---:R-:W-:Y:S01]  /*20d10*/  FMUL R5, R16.reuse, R5 ;  /* 0x0000000510057220 */ /* 0x044fe20000400000 */
[----:B---3--:R-:W-:-:S03]  /*20d20*/  FMUL R13, R16, R13 ;  /* 0x0000000d100d7220 */ /* 0x008fc60000400000 */
[C---:B------:R-:W-:Y:S01]  /*20d30*/  FFMA R12, R2.reuse, R12, R5 ;  /* 0x0000000c020c7223 */ /* 0x040fe20000000005 */
[----:B------:R-:W-:Y:S01]  /*20d40*/  FFMA R13, R2, R8, R13 ;  /* 0x00000008020d7223 */ /* 0x000fe2000000000d */
[--C-:B------:R-:W-:Y:S02]  /*20d50*/  HADD2.F32 R8, -RZ, R4.reuse.H0_H0 ;  /* 0x20000004ff087230 */ /* 0x100fe40000004100 */
[C---:B----4-:R-:W-:Y:S01]  /*20d60*/  FMUL R21, R16.reuse, R21 ;  /* 0x0000001510157220 */ /* 0x050fe20000400000 */
[----:B------:R-:W-:Y:S02]  /*20d70*/  HADD2.F32 R4, -RZ, R4.H1_H1 ;  /* 0x30000004ff047230 */ /* 0x000fe40000004100 */
[----:B-----5:R-:W-:Y:S01]  /*20d80*/  FMUL R5, R16, R23 ;  /* 0x0000001710057220 */ /* 0x020fe20000400000 */
[----:B------:R-:W-:Y:S01]  /*20d90*/  FFMA R21, R2, R8, R21 ;  /* 0x0000000802157223 */ /* 0x000fe20000000015 */
[--C-:B------:R-:W-:Y:S02]  /*20da0*/  HADD2.F32 R8, -RZ, R22.reuse.H0_H0 ;  /* 0x20000016ff087230 */ /* 0x100fe40000004100 */
[C---:B------:R-:W-:Y:S01]  /*20db0*/  FMUL R15, R16.reuse, R15 ;  /* 0x0000000f100f7220 */ /* 0x040fe20000400000 */
[----:B------:R-:W-:Y:S01]  /*20dc0*/  FMUL R23, R16, R20 ;  /* 0x0000001410177220 */ /* 0x000fe20000400000 */
[----:B------:R-:W-:Y:S01]  /*20dd0*/  FFMA R20, R2, R4, R5 ;  /* 0x0000000402147223 */ /* 0x000fe20000000005 */
[----:B------:R-:W-:Y:S01]  /*20de0*/  MOV R4, 0x3bbb989d ;  /* 0x3bbb989d00047802 */ /* 0x000fe20000000f00 */
[----:B------:R-:W-:Y:S01]  /*20df0*/  FMUL R5, R16, R29 ;  /* 0x0000001d10057220 */ /* 0x000fe20000400000 */
[C---:B------:R-:W-:Y:S01]  /*20e00*/  FFMA R15, R2.reuse, R24, R15 ;  /* 0x00000018020f7223 */ /* 0x040fe2000000000f */
[----:B------:R-:W-:Y:S01]  /*20e10*/  FFMA R14, R2, R14, R23 ;  /* 0x0000000e020e7223 */ /* 0x000fe20000000017 */
[----:B------:R-:W-:-:S02]  /*20e20*/  HADD2.F32 R24, -RZ, R22.H1_H1 ;  /* 0x30000016ff187230 */ /* 0x000fc40000004100 */
[----:B------:R-:W-:Y:S01]  /*20e30*/  FMUL R23, R16, R26 ;  /* 0x0000001a10177220 */ /* 0x000fe20000400000 */
[----:B------:R-:W-:Y:S01]  /*20e40*/  FFMA R22, R2, R8, R5 ;  /* 0x0000000802167223 */ /* 0x000fe20000000005 */
[----:B------:R-:W-:Y:S01]  /*20e50*/  MOV R5, 0x437c0000 ;  /* 0x437c000000057802 */ /* 0x000fe20000000f00 */
[----:B------:R-:W-:Y:S01]  /*20e60*/  FFMA.SAT R8, -R12, R4, 0.5 ;  /* 0x3f0000000c087423 */ /* 0x000fe20000002104 */
[----:B------:R-:W-:Y:S01]  /*20e70*/  FFMA R23, R2, R24, R23 ;  /* 0x0000001802177223 */ /* 0x000fe20000000017 */
[----:B------:R-:W-:Y:S01]  /*20e80*/  FFMA.SAT R32, -R13, R4, 0.5 ;  /* 0x3f0000000d207423 */ /* 0x000fe20000002104 */
[--C-:B------:R-:W-:Y:S02]  /*20e90*/  HADD2.F32 R24, -RZ, R25.reuse.H0_H0 ;  /* 0x20000019ff187230 */ /* 0x100fe40000004100 */
[----:B------:R-:W-:Y:S01]  /*20ea0*/  FFMA.RM R8, R8, R5, 12582913 ;  /* 0x4b40000108087423 */ /* 0x000fe20000004005 */
[----:B------:R-:W-:Y:S02]  /*20eb0*/  HADD2.F32 R26, -RZ, R25.H1_H1 ;  /* 0x30000019ff1a7230 */ /* 0x000fe40000004100 */
[C---:B------:R-:W-:Y:S01]  /*20ec0*/  FMUL R25, R16.reuse, R28 ;  /* 0x0000001c10197220 */ /* 0x040fe20000400000 */
[----:B------:R-:W-:Y:S01]  /*20ed0*/  FMUL R27, R16, R27 ;  /* 0x0000001b101b7220 */ /* 0x000fe20000400000 */
[----:B------:R-:W-:Y:S01]  /*20ee0*/  FFMA.RM R32, R32, R5, 12582913 ;  /* 0x4b40000120207423 */ /* 0x000fe20000004005 */
[----:B------:R-:W-:Y:S01]  /*20ef0*/  FADD R29, R8, -12583039 ;  /* 0xcb40007f081d7421 */ /* 0x000fe20000000000 */
[C---:B------:R-:W-:Y:S01]  /*20f00*/  FFMA R24, R2.reuse, R24, R25 ;  /* 0x0000001802187223 */ /* 0x040fe20000000019 */
[----:B------:R-:W-:Y:S01]  /*20f10*/  FFMA R25, R2, R26, R27 ;  /* 0x0000001a02197223 */ /* 0x000fe2000000001b */
[-C--:B------:R-:W-:Y:S01]  /*20f20*/  FFMA.SAT R28, -R21, R4.reuse, 0.5 ;  /* 0x3f000000151c7423 */ /* 0x080fe20000002104 */
[----:B------:R-:W-:Y:S01]  /*20f30*/  FADD R26, R32, -12583039 ;  /* 0xcb40007f201a7421 */ /* 0x000fe20000000000 */
[----:B------:R-:W-:Y:S01]  /*20f40*/  FMUL R27, R16, R33 ;  /* 0x00000021101b7220 */ /* 0x000fe20000400000 */
[----:B------:R-:W-:Y:S01]  /*20f50*/  FFMA R29, -R12, 1.4426950216293334961, -R29 ;  /* 0x3fb8aa3b0c1d7823 */ /* 0x000fe2000000091d */
[-C--:B------:R-:W-:Y:S01]  /*20f60*/  FFMA.RM R33, R28, R5.reuse, 12582913 ;  /* 0x4b4000011c217423 */ /* 0x080fe20000004005 */
[----:B------:R-:W-:Y:S01]  /*20f70*/  FFMA.SAT R34, -R20, R4, 0.5 ;  /* 0x3f00000014227423 */ /* 0x000fe20000002104 */
[----:B------:R-:W-:Y:S01]  /*20f80*/  FFMA R28, -R13, 1.4426950216293334961, -R26 ;  /* 0x3fb8aa3b0d1c7823 */ /* 0x000fe2000000091a */
[----:B------:R-:W-:Y:S01]  /*20f90*/  FFMA R26, R2, R30, R27 ;  /* 0x0000001e021a7223 */ /* 0x000fe2000000001b */
[----:B------:R-:W-:Y:S01]  /*20fa0*/  FFMA R29, -R12, 1.925963033500011079e-08, R29 ;  /* 0x32a570600c1d7823 */ /* 0x000fe2000000011d */
[----:B------:R-:W-:Y:S01]  /*20fb0*/  FMUL R27, R16, R36 ;  /* 0x00000024101b7220 */ /* 0x000fe20000400000 */
[----:B------:R-:W-:Y:S01]  /*20fc0*/  FFMA.RM R34, R34, R5, 12582913 ;  /* 0x4b40000122227423 */ /* 0x000fe20000004005 */
[----:B------:R-:W-:Y:S01]  /*20fd0*/  FFMA.SAT R36, -R15, R4, 0.5 ;  /* 0x3f0000000f247423 */ /* 0x000fe20000002104 */
[----:B------:R1:W2:Y:S01]  /*20fe0*/  MUFU.EX2 R35, R29 ;  /* 0x0000001d00237308 */ /* 0x0002a20000000800 */
[----:B------:R-:W-:-:S02]  /*20ff0*/  FFMA R28, -R13, 1.925963033500011079e-08, R28 ;  /* 0x32a570600d1c7823 */ /* 0x000fc4000000011c */
[----:B------:R-:W-:Y:S01]  /*21000*/  FFMA.RM R36, R36, R5, 12582913 ;  /* 0x4b40000124247423 */ /* 0x000fe20000004005 */
[----:B------:R-:W-:Y:S01]  /*21010*/  FFMA.SAT R42, -R14, R4, 0.5 ;  /* 0x3f0000000e2a7423 */ /* 0x000fe20000002104 */
[----:B-1----:R-:W-:-:S03]  /*21020*/  FADD R29, R34, -12583039 ;  /* 0xcb40007f221d7421 */ /* 0x002fc60000000000 */
[----:B------:R1:W3:Y:S01]  /*21030*/  MUFU.EX2 R37, R28 ;  /* 0x0000001c00257308 */ /* 0x0002e20000000800 */
[----:B------:R-:W-:Y:S01]  /*21040*/  FFMA R29, -R20, 1.4426950216293334961, -R29 ;  /* 0x3fb8aa3b141d7823 */ /* 0x000fe2000000091d */
[----:B------:R-:W-:Y:S01]  /*21050*/  FFMA.RM R39, R42, R5, 12582913 ;  /* 0x4b4000012a277423 */ /* 0x000fe20000004005 */
[----:B-1----:R-:W-:Y:S02]  /*21060*/  FADD R28, R36, -12583039 ;  /* 0xcb40007f241c7421 */ /* 0x002fe40000000000 */
[----:B------:R-:W-:Y:S01]  /*21070*/  FFMA R40, -R20, 1.925963033500011079e-08, R29 ;  /* 0x32a5706014287823 */ /* 0x000fe2000000011d */
[----:B------:R-:W-:Y:S01]  /*21080*/  FMUL R29, R16, R43 ;  /* 0x0000002b101d7220 */ /* 0x000fe20000400000 */
[----:B------:R-:W-:Y:S01]  /*21090*/  FFMA R28, -R15, 1.4426950216293334961, -R28 ;  /* 0x3fb8aa3b0f1c7823 */ /* 0x000fe2000000091c */
[----:B------:R-:W-:Y:S01]  /*210a0*/  FADD R30, R33, -12583039 ;  /* 0xcb40007f211e7421 */ /* 0x000fe20000000000 */
[-C--:B------:R-:W-:Y:S02]  /*210b0*/  FFMA.SAT R42, -R22, R4.reuse, 0.5 ;  /* 0x3f000000162a7423 */ /* 0x080fe40000002104 */
[----:B------:R-:W-:Y:S01]  /*210c0*/  FFMA R43, -R15, 1.925963033500011079e-08, R28 ;  /* 0x32a570600f2b7823 */ /* 0x000fe2000000011c */
[C---:B------:R-:W-:Y:S01]  /*210d0*/  FFMA R28, R2.reuse, R41, R29 ;  /* 0x00000029021c7223 */ /* 0x040fe2000000001d */
[----:B------:R-:W-:Y:S01]  /*210e0*/  FFMA R30, -R21, 1.4426950216293334961, -R30 ;  /* 0x3fb8aa3b151e7823 */ /* 0x000fe2000000091e */
[----:B------:R-:W-:Y:S01]  /*210f0*/  FFMA R27, R2, R31, R27 ;  /* 0x0000001f021b7223 */ /* 0x000fe2000000001b */
[-C--:B------:R-:W-:Y:S01]  /*21100*/  FFMA.RM R41, R42, R5.reuse, 12582913 ;  /* 0x4b4000012a297423 */ /* 0x080fe20000004005 */
[----:B------:R-:W-:Y:S01]  /*21110*/  FADD R31, R39, -12583039 ;  /* 0xcb40007f271f7421 */ /* 0x000fe20000000000 */
[----:B------:R-:W-:Y:S01]  /*21120*/  FFMA.SAT R42, -R23, R4, 0.5 ;  /* 0x3f000000172a7423 */ /* 0x000fe20000002104 */
[----:B------:R-:W-:Y:S01]  /*21130*/  FFMA R30, -R21, 1.925963033500011079e-08, R30 ;  /* 0x32a57060151e7823 */ /* 0x000fe2000000011e */
[----:B------:R-:W-:Y:S01]  /*21140*/  FMUL R29, R16, R46 ;  /* 0x0000002e101d7220 */ /* 0x000fe20000400000 */
[----:B------:R-:W-:Y:S01]  /*21150*/  FFMA R31, -R14, 1.4426950216293334961, -R31 ;  /* 0x3fb8aa3b0e1f7823 */ /* 0x000fe2000000091f */
[----:B------:R-:W-:Y:S01]  /*21160*/  FFMA.RM R42, R42, R5, 12582913 ;  /* 0x4b4000012a2a7423 */ /* 0x000fe20000004005 */
[----:B------:R-:W-:Y:S01]  /*21170*/  FADD R45, R41, -12583039 ;  /* 0xcb40007f292d7421 */ /* 0x000fe20000000000 */
[----:B------:R1:W4:Y:S01]  /*21180*/  MUFU.EX2 R38, R30 ;  /* 0x0000001e00267308 */ /* 0x0003220000000800 */
[----:B------:R-:W-:Y:S01]  /*21190*/  FFMA R31, -R14, 1.925963033500011079e-08, R31 ;  /* 0x32a570600e1f7823 */ /* 0x000fe2000000011f */
[----:B------:R-:W-:Y:S01]  /*211a0*/  FFMA R29, R2, R48, R29 ;  /* 0x00000030021d7223 */ /* 0x000fe2000000001d */
[----:B------:R-:W-:Y:S01]  /*211b0*/  FFMA.SAT R48, -R25, R4, 0.5 ;  /* 0x3f00000019307423 */ /* 0x000fe20000002104 */
[----:B------:R-:W-:Y:S01]  /*211c0*/  FFMA R47, -R22, 1.4426950216293334961, -R45 ;  /* 0x3fb8aa3b162f7823 */ /* 0x000fe2000000092d */
[----:B-1----:R-:W-:-:S03]  /*211d0*/  FADD R30, R42, -12583039 ;  /* 0xcb40007f2a1e7421 */ /* 0x002fc60000000000 */
[----:B------:R1:W-:Y:S01]  /*211e0*/  MUFU.EX2 R45, R31 ;  /* 0x0000001f002d7308 */ /* 0x0003e20000000800 */
[----:B------:R-:W-:Y:S01]  /*211f0*/  FFMA.RM R48, R48, R5, 12582913 ;  /* 0x4b40000130307423 */ /* 0x000fe20000004005 */
[C---:B------:R-:W-:Y:S01]  /*21200*/  FFMA R30, -R23.reuse, 1.4426950216293334961, -R30 ;  /* 0x3fb8aa3b171e7823 */ /* 0x040fe2000000091e */
[----:B------:R-:W-:Y:S01]  /*21210*/  FFMA R46, -R22, 1.925963033500011079e-08, R47 ;  /* 0x32a57060162e7823 */ /* 0x000fe2000000012f */
[----:B-1----:R-:W-:Y:S02]  /*21220*/  FMUL R31, R16, R52 ;  /* 0x00000034101f7220 */ /* 0x002fe40000400000 */
[----:B------:R-:W-:Y:S01]  /*21230*/  FFMA R47, -R23, 1.925963033500011079e-08, R30 ;  /* 0x32a57060172f7823 */ /* 0x000fe2000000011e */
[----:B------:R-:W-:Y:S01]  /*21240*/  FADD R52, R48, -12583039 ;  /* 0xcb40007f30347421 */ /* 0x000fe20000000000 */
[----:B------:R-:W-:Y:S01]  /*21250*/  FFMA R30, R2, R50, R31 ;  /* 0x00000032021e7223 */ /* 0x000fe2000000001f */
[----:B------:R-:W-:Y:S01]  /*21260*/  FMUL R31, R16, R53 ;  /* 0x00000035101f7220 */ /* 0x000fe20000400000 */
[-C--:B------:R-:W-:Y:S01]  /*21270*/  FFMA.SAT R50, -R26, R4.reuse, 0.5 ;  /* 0x3f0000001a327423 */ /* 0x080fe20000002104 */
[----:B------:R-:W-:Y:S01]  /*21280*/  FFMA R52, -R25, 1.4426950216293334961, -R52 ;  /* 0x3fb8aa3b19347823 */ /* 0x000fe20000000934 */
[-C--:B------:R-:W-:Y:S01]  /*21290*/  FFMA.SAT R44, -R24, R4.reuse, 0.5 ;  /* 0x3f000000182c7423 */ /* 0x080fe20000002104 */
[----:B------:R-:W-:Y:S01]  /*212a0*/  FFMA R31, R2, R51, R31 ;  /* 0x00000033021f7223 */ /* 0x000fe2000000001f */
[-C--:B------:R-:W-:Y:S01]  /*212b0*/  FFMA.RM R50, R50, R5.reuse, 12582913 ;  /* 0x4b40000132327423 */ /* 0x080fe20000004005 */
[-C--:B------:R-:W-:Y:S01]  /*212c0*/  FFMA.SAT R58, -R29, R4.reuse, 0.5 ;  /* 0x3f0000001d3a7423 */ /* 0x080fe20000002104 */
[----:B------:R-:W1:Y:S01]  /*212d0*/  MUFU.EX2 R40, R40 ;  /* 0x0000002800287308 */ /* 0x000e620000000800 */
[-C--:B------:R-:W-:Y:S01]  /*212e0*/  FFMA.SAT R54, -R27, R4.reuse, 0.5 ;  /* 0x3f0000001b367423 */ /* 0x080fe20000002104 */
[----:B------:R-:W-:Y:S01]  /*212f0*/  FFMA R53, -R25, 1.925963033500011079e-08, R52 ;  /* 0x32a5706019357823 */ /* 0x000fe20000000134 */
[-C--:B------:R-:W-:Y:S01]  /*21300*/  FFMA.SAT R52, -R28, R4.reuse, 0.5 ;  /* 0x3f0000001c347423 */ /* 0x080fe20000002104 */
[-C--:B------:R-:W-:Y:S01]  /*21310*/  FFMA.SAT R60, -R30, R4.reuse, 0.5 ;  /* 0x3f0000001e3c7423 */ /* 0x080fe20000002104 */
[----:B------:R-:W-:Y:S01]  /*21320*/  FFMA.SAT R62, -R31, R4, 0.5 ;  /* 0x3f0000001f3e7423 */ /* 0x000fe20000002104 */
[----:B------:R-:W-:Y:S01]  /*21330*/  SHF.L.U32 R8, R8, 0x17, RZ ;  /* 0x0000001708087819 */ /* 0x000fe200000006ff */
[-C--:B------:R-:W-:Y:S01]  /*21340*/  FFMA.RM R44, R44, R5.reuse, 12582913 ;  /* 0x4b4000012c2c7423 */ /* 0x080fe20000004005 */
[----:B------:R-:W-:Y:S01]  /*21350*/  FADD R55, R50, -12583039 ;  /* 0xcb40007f32377421 */ /* 0x000fe20000000000 */
[----:B------:R-:W5:Y:S01]  /*21360*/  MUFU.EX2 R43, R43 ;  /* 0x0000002b002b7308 */ /* 0x000f620000000800 */
[-C--:B------:R-:W-:Y:S01]  /*21370*/  FFMA.RM R4, R58, R5.reuse, 12582913 ;  /* 0x4b4000013a047423 */ /* 0x080fe20000004005 */
[-C--:B------:R-:W-:Y:S01]  /*21380*/  FFMA.RM R51, R54, R5.reuse, 12582913 ;  /* 0x4b40000136337423 */ /* 0x080fe20000004005 */
[-C--:B------:R-:W-:Y:S01]  /*21390*/  FFMA.RM R52, R52, R5.reuse, 12582913 ;  /* 0x4b40000134347423 */ /* 0x080fe20000004005 */
[-C--:B------:R-:W-:Y:S01]  /*213a0*/  FFMA.RM R60, R60, R5.reuse, 12582913 ;  /* 0x4b4000013c3c7423 */ /* 0x080fe20000004005 */
[----:B------:R-:W-:Y:S01]  /*213b0*/  FFMA.RM R62, R62, R5, 12582913 ;  /* 0x4b4000013e3e7423 */ /* 0x000fe20000004005 */
[----:B------:R-:W-:Y:S01]  /*213c0*/  FADD R49, R44, -12583039 ;  /* 0xcb40007f2c317421 */ /* 0x000fe20000000000 */
[----:B------:R-:W-:Y:S01]  /*213d0*/  FFMA R55, -R26, 1.4426950216293334961, -R55 ;  /* 0x3fb8aa3b1a377823 */ /* 0x000fe20000000937 */
[----:B--2---:R-:W-:Y:S01]  /*213e0*/  FFMA R5, R8, R35, 1 ;  /* 0x3f80000008057423 */ /* 0x004fe20000000023 */
[----:B------:R-:W-:Y:S01]  /*213f0*/  FADD R8, R4, -12583039 ;  /* 0xcb40007f04087421 */ /* 0x000fe20000000000 */
[----:B------:R-:W-:Y:S01]  /*21400*/  FADD R54, R51, -12583039 ;  /* 0xcb40007f33367421 */ /* 0x000fe20000000000 */
[----:B------:R-:W-:-:S02]  /*21410*/  SHF.L.U32 R32, R32, 0x17, RZ ;  /* 0x0000001720207819 */ /* 0x000fc400000006ff */
[----:B------:R-:W-:Y:S01]  /*21420*/  SHF.L.U32 R33, R33, 0x17, RZ ;  /* 0x0000001721217819 */ /* 0x000fe200000006ff */
[----:B------:R-:W-:Y:S01]  /*21430*/  FFMA R49, -R24, 1.4426950216293334961, -R49 ;  /* 0x3fb8aa3b18317823 */ /* 0x000fe20000000931 */
[----:B------:R-:W-:Y:S01]  /*21440*/  FFMA R55, -R26, 1.925963033500011079e-08, R55 ;  /* 0x32a570601a377823 */ /* 0x000fe20000000137 */
[----:B------:R-:W-:Y:S01]  /*21450*/  FFMA R8, -R29, 1.4426950216293334961, -R8 ;  /* 0x3fb8aa3b1d087823 */ /* 0x000fe20000000908 */
[----:B------:R-:W-:Y:S01]  /*21460*/  FADD R57, R52, -12583039 ;  /* 0xcb40007f34397421 */ /* 0x000fe20000000000 */
[----:B------:R-:W-:Y:S01]  /*21470*/  SHF.L.U32 R35, R34, 0x17, RZ ;  /* 0x0000001722237819 */ /* 0x000fe200000006ff */
[----:B------:R-:W-:Y:S01]  /*21480*/  FFMA R56, -R27, 1.4426950216293334961, -R54 ;  /* 0x3fb8aa3b1b387823 */ /* 0x000fe20000000936 */
[----:B---3--:R-:W-:Y:S01]  /*21490*/  FFMA R32, R32, R37, 1 ;  /* 0x3f80000020207423 */ /* 0x008fe20000000025 */
[----:B----4-:R-:W-:Y:S01]  /*214a0*/  FFMA R33, R33, R38, 1 ;  /* 0x3f80000021217423 */ /* 0x010fe20000000026 */
[----:B------:R-:W-:Y:S01]  /*214b0*/  FFMA R49, -R24, 1.925963033500011079e-08, R49 ;  /* 0x32a5706018317823 */ /* 0x000fe20000000131 */
[----:B------:R2:W-:Y:S01]  /*214c0*/  MUFU.EX2 R54, R55 ;  /* 0x0000003700367308 */ /* 0x0005e20000000800 */
[----:B------:R-:W-:Y:S01]  /*214d0*/  FADD R37, R60, -12583039 ;  /* 0xcb40007f3c257421 */ /* 0x000fe20000000000 */
[----:B------:R-:W-:Y:S01]  /*214e0*/  FADD R38, R62, -12583039 ;  /* 0xcb40007f3e267421 */ /* 0x000fe20000000000 */
[----:B------:R-:W-:Y:S01]  /*214f0*/  SHF.L.U32 R36, R36, 0x17, RZ ;  /* 0x0000001724247819 */ /* 0x000fe200000006ff */
[----:B------:R-:W-:Y:S01]  /*21500*/  FFMA R59, -R28, 1.4426950216293334961, -R57 ;  /* 0x3fb8aa3b1c3b7823 */ /* 0x000fe20000000939 */
[----:B-1----:R-:W-:Y:S01]  /*21510*/  FFMA R34, R35, R40, 1 ;  /* 0x3f80000023227423 */ /* 0x002fe20000000028 */
[----:B------:R-:W-:Y:S01]  /*21520*/  FFMA R37, -R30, 1.4426950216293334961, -R37 ;  /* 0x3fb8aa3b1e257823 */ /* 0x000fe20000000925 */
[----:B--2---:R-:W-:Y:S01]  /*21530*/  FFMA R55, -R29, 1.925963033500011079e-08, R8 ;  /* 0x32a570601d377823 */ /* 0x004fe20000000108 */
[----:B------:R-:W-:Y:S01]  /*21540*/  SHF.L.U32 R8, R39, 0x17, RZ ;  /* 0x0000001727087819 */ /* 0x000fe200000006ff */
[----:B------:R-:W-:Y:S01]  /*21550*/  FFMA R40, -R31, 1.4426950216293334961, -R38 ;  /* 0x3fb8aa3b1f287823 */ /* 0x000fe20000000926 */
[----:B------:R-:W-:Y:S01]  /*21560*/  SHF.L.U32 R38, R42, 0x17, RZ ;  /* 0x000000172a267819 */ /* 0x000fe200000006ff */
[----:B------:R-:W1:Y:S01]  /*21570*/  MUFU.EX2 R46, R46 ;  /* 0x0000002e002e7308 */ /* 0x000e620000000800 */
[----:B------:R-:W-:Y:S01]  /*21580*/  FFMA R56, -R27, 1.925963033500011079e-08, R56 ;  /* 0x32a570601b387823 */ /* 0x000fe20000000138 */
[----:B------:R-:W-:Y:S01]  /*21590*/  FFMA R59, -R28, 1.925963033500011079e-08, R59 ;  /* 0x32a570601c3b7823 */ /* 0x000fe2000000013b */
[----:B-----5:R-:W-:Y:S01]  /*215a0*/  FFMA R35, R36, R43, 1 ;  /* 0x3f80000024237423 */ /* 0x020fe2000000002b */
[----:B------:R-:W-:Y:S01]  /*215b0*/  IADD3 R42, R5, 0x1800000, RZ ;  /* 0x01800000052a7810 */ /* 0x000fe20007ffe0ff */
[----:B------:R-:W-:Y:S01]  /*215c0*/  FFMA R36, R8, R45, 1 ;  /* 0x3f80000008247423 */ /* 0x000fe2000000002d */
[----:B------:R-:W-:-:S02]  /*215d0*/  FFMA R39, -R30, 1.925963033500011079e-08, R37 ;  /* 0x32a570601e277823 */ /* 0x000fc40000000125 */
[----:B------:R-:W2:Y:S01]  /*215e0*/  MUFU.EX2 R49, R49 ;  /* 0x0000003100317308 */ /* 0x000ea20000000800 */
[----:B------:R-:W-:Y:S01]  /*215f0*/  FFMA R8, -R31, 1.925963033500011079e-08, R40 ;  /* 0x32a570601f087823 */ /* 0x000fe20000000128 */
[----:B------:R-:W-:-:S06]  /*21600*/  LOP3.LUT R42, R42, 0x7f800000, RZ, 0xc0, !PT ;  /* 0x7f8000002a2a7812 */ /* 0x000fcc00078ec0ff */
[----:B------:R-:W-:Y:S01]  /*21610*/  MUFU.EX2 R57, R56 ;  /* 0x0000003800397308 */ /* 0x000fe20000000800 */
[----:B------:R-:W-:-:S07]  /*21620*/  ISETP.GT.U32.AND P2, PT, R42, 0x1ffffff, PT ;  /* 0x01ffffff2a00780c */ /* 0x000fce0003f44070 */
[----:B------:R-:W-:Y:S01]  /*21630*/  MUFU.EX2 R58, R59 ;  /* 0x0000003b003a7308 */ /* 0x000fe20000000800 */
[----:B------:R-:W-:-:S07]  /*21640*/  SHF.L.U32 R37, R41, 0x17, RZ ;  /* 0x0000001729257819 */ /* 0x000fce00000006ff */
[----:B------:R-:W3:Y:S01]  /*21650*/  MUFU.EX2 R47, R47 ;  /* 0x0000002f002f7308 */ /* 0x000ee20000000800 */
[----:B------:R-:W-:-:S07]  /*21660*/  SHF.L.U32 R44, R44, 0x17, RZ ;  /* 0x000000172c2c7819 */ /* 0x000fce00000006ff */
[----:B------:R-:W4:Y:S08]  /*21670*/  MUFU.EX2 R53, R53 ;  /* 0x0000003500357308 */ /* 0x000f300000000800 */
[----:B------:R-:W5:Y:S08]  /*21680*/  MUFU.EX2 R55, R55 ;  /* 0x0000003700377308 */ /* 0x000f700000000800 */
[----:B------:R2:W5:Y:S08]  /*21690*/  MUFU.EX2 R56, R39 ;  /* 0x0000002700387308 */ /* 0x0005700000000800 */
[----:B------:R-:W5:Y:S01]  /*216a0*/  MUFU.EX2 R59, R8 ;  /* 0x00000008003b7308 */ /* 0x000f620000000800 */
[----:B-1----:R-:W-:Y:S01]  /*216b0*/  FFMA R37, R37, R46, 1 ;  /* 0x3f80000025257423 */ /* 0x002fe2000000002e */
[----:B--2---:R-:W-:Y:S01]  /*216c0*/  FFMA R39, R44, R49, 1 ;  /* 0x3f8000002c277423 */ /* 0x004fe20000000031 */
[----:B------:R-:W-:-:S02]  /*216d0*/  SHF.L.U32 R40, R48, 0x17, RZ ;  /* 0x0000001730287819 */ /* 0x000fc400000006ff */
[----:B------:R-:W-:Y:S02]  /*216e0*/  SHF.L.U32 R41, R50, 0x17, RZ ;  /* 0x0000001732297819 */ /* 0x000fe400000006ff */
[----:B------:R-:W-:Y:S02]  /*216f0*/  SHF.L.U32 R42, R51, 0x17, RZ ;  /* 0x00000017332a7819 */ /* 0x000fe400000006ff */
[----:B------:R-:W-:Y:S02]  /*21700*/  SHF.L.U32 R43, R52, 0x17, RZ ;  /* 0x00000017342b7819 */ /* 0x000fe400000006ff */
[----:B------:R-:W-:Y:S02]  /*21710*/  SHF.L.U32 R44, R4, 0x17, RZ ;  /* 0x00000017042c7819 */ /* 0x000fe400000006ff */
[----:B------:R-:W-:Y:S02]  /*21720*/  SHF.L.U32 R45, R60, 0x17, RZ ;  /* 0x000000173c2d7819 */ /* 0x000fe400000006ff */
[----:B------:R-:W-:Y:S01]  /*21730*/  SHF.L.U32 R46, R62, 0x17, RZ ;  /* 0x000000173e2e7819 */ /* 0x000fe200000006ff */
[----:B---3--:R-:W-:Y:S01]  /*21740*/  FFMA R38, R38, R47, 1 ;  /* 0x3f80000026267423 */ /* 0x008fe2000000002f */
[----:B----4-:R-:W-:Y:S01]  /*21750*/  FFMA R40, R40, R53, 1 ;  /* 0x3f80000028287423 */ /* 0x010fe20000000035 */
[----:B------:R-:W-:Y:S01]  /*21760*/  FFMA R41, R41, R54, 1 ;  /* 0x3f80000029297423 */ /* 0x000fe20000000036 */
[----:B------:R-:W-:Y:S01]  /*21770*/  FFMA R42, R42, R57, 1 ;  /* 0x3f8000002a2a7423 */ /* 0x000fe20000000039 */
[----:B------:R-:W-:Y:S01]  /*21780*/  FFMA R43, R43, R58, 1 ;  /* 0x3f8000002b2b7423 */ /* 0x000fe2000000003a */
[----:B-----5:R-:W-:Y:S01]  /*21790*/  FFMA R44, R44, R55, 1 ;  /* 0x3f8000002c2c7423 */ /* 0x020fe20000000037 */
[----:B------:R-:W-:Y:S01]  /*217a0*/  FFMA R45, R45, R56, 1 ;  /* 0x3f8000002d2d7423 */ /* 0x000fe20000000038 */
[----:B------:R-:W-:Y:S01]  /*217b0*/  FFMA R46, R46, R59, 1 ;  /* 0x3f8000002e2e7423 */ /* 0x000fe2000000003b */
[----:B------:R-:W-:Y:S06]  /*217c0*/  @P2 BRA `(.L_x_468) ;  /* 0x0000000000102947 */ /* 0x000fec0003800000 */
[----:B------:R-:W-:-:S07]  /*217d0*/  MOV R4, 0x217f0 ;  /* 0x000217f000047802 */ /* 0x000fce0000000f00 */
[----:B------:R-:W-:Y:S05]  /*217e0*/  CALL.REL.NOINC `($__internal_0_$__cuda_sm20_rcp_rn_f32_slowpath) ;  /* 0x0000017800407944 */ /* 0x000fea0003c00000 */
[----:B------:R-:W-:Y:S01]  /*217f0*/  MOV R47, R8 ;  /* 0x00000008002f7202 */ /* 0x000fe20000000f00 */
[----:B------:R-:W-:Y:S06]  /*21800*/  BRA `(.L_x_469) ;  /* 0x0000000000107947 */ /* 0x000fec0003800000 */
.L_x_468:
[----:B------:R-:W1:Y:S02]  /*21810*/  MUFU.RCP R4, R5 ;  /* 0x0000000500047308 */ /* 0x000e640000001000 */
[----:B-1----:R-:W-:-:S04]  /*21820*/  FFMA R8, R5, R4, -1 ;  /* 0xbf80000005087423 */ /* 0x002fc80000000004 */
[----:B------:R-:W-:-:S04]  /*21830*/  FADD.FTZ R47, -R8, -RZ ;  /* 0x800000ff082f7221 */ /* 0x000fc80000010100 */
[----:B------:R-:W-:-:S07]  /*21840*/  FFMA R47, R4, R47, R4 ;  /* 0x0000002f042f7223 */ /* 0x000fce0000000004 */
.L_x_469:
[----:B------:R-:W-:Y:S05]  /*21850*/  BSYNC B1 ;  /* 0x0000000000017941 */ /* 0x000fea0003800000 */
.L_x_467:
        /* <DEDUP_REMOVED lines=10> */
.L_x_471:
[----:B------:R-:W1:Y:S02]  /*21900*/  MUFU.RCP R5, R32 ;  /* 0x0000002000057308 */ /* 0x000e640000001000 */
[----:B-1----:R-:W-:-:S04]  /*21910*/  FFMA R4, R32, R5, -1 ;  /* 0xbf80000020047423 */ /* 0x002fc80000000005 */
[----:B------:R-:W-:-:S04]  /*21920*/  FADD.FTZ R4, -R4, -RZ ;  /* 0x800000ff04047221 */ /* 0x000fc80000010100 */
[----:B------:R-:W-:-:S07]  /*21930*/  FFMA R48, R5, R4, R5 ;  /* 0x0000000405307223 */ /* 0x000fce0000000005 */
.L_x_472:
[----:B------:R-:W-:Y:S05]  /*21940*/  BSYNC B1 ;  /* 0x0000000000017941 */ /* 0x000fea0003800000 */
.L_x_470:
        /* <DEDUP_REMOVED lines=10> */
.L_x_474:
[----:B------:R-:W1:Y:S02]  /*219f0*/  MUFU.RCP R32, R33 ;  /* 0x0000002100207308 */ /* 0x000e640000001000 */
[----:B-1----:R-:W-:-:S04]  /*21a00*/  FFMA R4, R33, R32, -1 ;  /* 0xbf80000021047423 */ /* 0x002fc80000000020 */
[----:B------:R-:W-:-:S04]  /*21a10*/  FADD.FTZ R5, -R4, -RZ ;  /* 0x800000ff04057221 */ /* 0x000fc80000010100 */
[----:B------:R-:W-:-:S07]  /*21a20*/  FFMA R32, R32, R5, R32 ;  /* 0x0000000520207223 */ /* 0x000fce0000000020 */
.L_x_475:
[----:B------:R-:W-:Y:S05]  /*21a30*/  BSYNC B1 ;  /* 0x0000000000017941 */ /* 0x000fea0003800000 */
.L_x_473:
        /* <DEDUP_REMOVED lines=10> */
.L_x_477:
[----:B------:R-:W1:Y:S02]  /*21ae0*/  MUFU.RCP R33, R34 ;  /* 0x0000002200217308 */ /* 0x000e640000001000 */
[----:B-1----:R-:W-:-:S04]  /*21af0*/  FFMA R4, R34, R33, -1 ;  /* 0xbf80000022047423 */ /* 0x002fc80000000021 */
[----:B------:R-:W-:-:S04]  /*21b00*/  FADD.FTZ R4, -R4, -RZ ;  /* 0x800000ff04047221 */ /* 0x000fc80000010100 */
[----:B------:R-:W-:-:S07]  /*21b10*/  FFMA R33, R33, R4, R33 ;  /* 0x0000000421217223 */ /* 0x000fce0000000021 */
.L_x_478:
[----:B------:R-:W-:Y:S05]  /*21b20*/  BSYNC B1 ;  /* 0x0000000000017941 */ /* 0x000fea0003800000 */
.L_x_476:
        /* <DEDUP_REMOVED lines=10> */
.L_x_480:
[----:B------:R-:W1:Y:S02]  /*21bd0*/  MUFU.RCP R34, R35 ;  /* 0x0000002300227308 */ /* 0x000e640000001000 */
[----:B-1----:R-:W-:-:S04]  /*21be0*/  FFMA R4, R35, R34, -1 ;  /* 0xbf80000023047423 */ /* 0x002fc80000000022 */
[----:B------:R-:W-:-:S04]  /*21bf0*/  FADD.FTZ R5, -R4, -RZ ;  /* 0x800000ff04057221 */ /* 0x000fc80000010100 */
[----:B------:R-:W-:-:S07]  /*21c00*/  FFMA R34, R34, R5, R34 ;  /* 0x0000000522227223 */ /* 0x000fce0000000022 */
.L_x_481:
[----:B------:R-:W-:Y:S05]  /*21c10*/  BSYNC B1 ;  /* 0x0000000000017941 */ /* 0x000fea0003800000 */
.L_x_479:
        /* <DEDUP_REMOVED lines=10> */
.L_x_483:
[----:B------:R-:W1:Y:S02]  /*21cc0*/  MUFU.RCP R35, R36 ;  /* 0x0000002400237308 */ /* 0x000e640000001000 */
[----:B-1----:R-:W-:-:S04]  /*21cd0*/  FFMA R4, R36, R35, -1 ;  /* 0xbf80000024047423 */ /* 0x002fc80000000023 */
[----:B------:R-:W-:-:S04]  /*21ce0*/  FADD.FTZ R4, -R4, -RZ ;  /* 0x800000ff04047221 */ /* 0x000fc80000010100 */
[----:B------:R-:W-:-:S07]  /*21cf0*/  FFMA R35, R35, R4, R35 ;  /* 0x0000000423237223 */ /* 0x000fce0000000023 */
.L_x_484:
[----:B------:R-:W-:Y:S05]  /*21d00*/  BSYNC B1 ;  /* 0x0000000000017941 */ /* 0x000fea0003800000 */
.L_x_482:
        /* <DEDUP_REMOVED lines=10> */
.L_x_486:
[----:B------:R-:W1:Y:S02]  /*21db0*/  MUFU.RCP R4, R37 ;  /* 0x0000002500047308 */ /* 0x000e640000001000 */
[----:B-1----:R-:W-:-:S04]  /*21dc0*/  FFMA R5, R37, R4, -1 ;  /* 0xbf80000025057423 */ /* 0x002fc80000000004 */
[----:B------:R-:W-:-:S04]  /*21dd0*/  FADD.FTZ R5, -R5, -RZ ;  /* 0x800000ff05057221 */ /* 0x000fc80000010100 */
[----:B------:R-:W-:-:S07]  /*21de0*/  FFMA R49, R4, R5, R4 ;  /* 0x0000000504317223 */ /* 0x000fce0000000004 */
.L_x_487:
[----:B------:R-:W-:Y:S05]  /*21df0*/  BSYNC B1 ;  /* 0x0000000000017941 */ /* 0x000fea0003800000 */
.L_x_485:
        /* <DEDUP_REMOVED lines=10> */
.L_x_489:
[----:B------:R-:W1:Y:S02]  /*21ea0*/  MUFU.RCP R5, R38 ;  /* 0x0000002600057308 */ /* 0x000e640000001000 */
[----:B-1----:R-:W-:-:S04]  /*21eb0*/  FFMA R4, R38, R5, -1 ;  /* 0xbf80000026047423 */ /* 0x002fc80000000005 */
[----:B------:R-:W-:-:S04]  /*21ec0*/  FADD.FTZ R4, -R4, -RZ ;  /* 0x800000ff04047221 */ /* 0x000fc80000010100 */
[----:B------:R-:W-:-:S07]  /*21ed0*/  FFMA R36, R5, R4, R5 ;  /* 0x0000000405247223 */ /* 0x000fce0000000005 */
.L_x_490:
[----:B------:R-:W-:Y:S05]  /*21ee0*/  BSYNC B1 ;  /* 0x0000000000017941 */ /* 0x000fea0003800000 */
.L_x_488:
        /* <DEDUP_REMOVED lines=10> */
.L_x_492:
[----:B------:R-:W1:Y:S02]  /*21f90*/  MUFU.RCP R4, R39 ;  /* 0x0000002700047308 */ /* 0x000e640000001000 */
[----:B-1----:R-:W-:-:S04]  /*21fa0*/  FFMA R5, R39, R4, -1 ;  /* 0xbf80000027057423 */ /* 0x002fc80000000004 */
[----:B------:R-:W-:-:S04]  /*21fb0*/  FADD.FTZ R5, -R5, -RZ ;  /* 0x800000ff05057221 */ /* 0x000fc80000010100 */
[----:B------:R-:W-:-:S07]  /*21fc0*/  FFMA R37, R4, R5, R4 ;  /* 0x0000000504257223 */ /* 0x000fce0000000004 */
.L_x_493:
[----:B------:R-:W-:Y:S05]  /*21fd0*/  BSYNC B1 ;  /* 0x0000000000017941 */ /* 0x000fea0003800000 */
.L_x_491:
        /* <DEDUP_REMOVED lines=10> */
.L_x_495:
[----:B------:R-:W1:Y:S02]  /*22080*/  MUFU.RCP R5, R40 ;  /* 0x0000002800057308 */ /* 0x000e640000001000 */
[----:B-1----:R-:W-:-:S04]  /*22090*/  FFMA R4, R40, R5, -1 ;  /* 0xbf80000028047423 */ /* 0x002fc80000000005 */
[----:B------:R-:W-:-:S04]  /*220a0*/  FADD.FTZ R4, -R4, -RZ ;  /* 0x800000ff04047221 */ /* 0x000fc80000010100 */
[----:B------:R-:W-:-:S07]  /*220b0*/  FFMA R38, R5, R4, R5 ;  /* 0x0000000405267223 */ /* 0x000fce0000000005 */
.L_x_496:
[----:B------:R-:W-:Y:S05]  /*220c0*/  BSYNC B1 ;  /* 0x0000000000017941 */ /* 0x000fea0003800000 */
.L_x_494:
        /* <DEDUP_REMOVED lines=10> */
.L_x_498:
[----:B------:R-:W1:Y:S02]  /*22170*/  MUFU.RCP R4, R41 ;  /* 0x0000002900047308 */ /* 0x000e640000001000 */
[----:B-1----:R-:W-:-:S04]  /*22180*/  FFMA R5, R41, R4, -1 ;  /* 0xbf80000029057423 */ /* 0x002fc80000000004 */
[----:B------:R-:W-:-:S04]  /*22190*/  FADD.FTZ R5, -R5, -RZ ;  /* 0x800000ff05057221 */ /* 0x000fc80000010100 */
[----:B------:R-:W-:-:S07]  /*221a0*/  FFMA R39, R4, R5, R4 ;  /* 0x0000000504277223 */ /* 0x000fce0000000004 */
.L_x_499:
[----:B------:R-:W-:Y:S05]  /*221b0*/  BSYNC B1 ;  /* 0x0000000000017941 */ /* 0x000fea0003800000 */
.L_x_497:
        /* <DEDUP_REMOVED lines=10> */
.L_x_501:
[----:B------:R-:W1:Y:S02]  /*22260*/  MUFU.RCP R5, R42 ;  /* 0x0000002a00057308 */ /* 0x000e640000001000 */
[----:B-1----:R-:W-:-:S04]  /*22270*/  FFMA R4, R42, R5, -1 ;  /* 0xbf8000002a047423 */ /* 0x002fc80000000005 */
[----:B------:R-:W-:-:S04]  /*22280*/  FADD.FTZ R4, -R4, -RZ ;  /* 0x800000ff04047221 */ /* 0x000fc80000010100 */
[----:B------:R-:W-:-:S07]  /*22290*/  FFMA R40, R5, R4, R5 ;  /* 0x0000000405287223 */ /* 0x000fce0000000005 */
.L_x_502:
[----:B------:R-:W-:Y:S05]  /*222a0*/  BSYNC B1 ;  /* 0x0000000000017941 */ /* 0x000fea0003800000 */
.L_x_500:
        /* <DEDUP_REMOVED lines=10> */
.L_x_504:
[----:B------:R-:W1:Y:S02]  /*22350*/  MUFU.RCP R4, R43 ;  /* 0x0000002b00047308 */ /* 0x000e640000001000 */
[----:B-1----:R-:W-:-:S04]  /*22360*/  FFMA R5, R43, R4, -1 ;  /* 0xbf8000002b057423 */ /* 0x002fc80000000004 */
[----:B------:R-:W-:-:S04]  /*22370*/  FADD.FTZ R5, -R5, -RZ ;  /* 0x800000ff05057221 */ /* 0x000fc80000010100 */
[----:B------:R-:W-:-:S07]  /*22380*/  FFMA R41, R4, R5, R4 ;  /* 0x0000000504297223 */ /* 0x000fce0000000004 */
.L_x_505:
[----:B------:R-:W-:Y:S05]  /*22390*/  BSYNC B1 ;  /* 0x0000000000017941 */ /* 0x000fea0003800000 */
.L_x_503:
        /* <DEDUP_REMOVED lines=10> */
.L_x_507:
[----:B------:R-:W1:Y:S02]  /*22440*/  MUFU.RCP R5, R44 ;  /* 0x0000002c00057308 */ /* 0x000e640000001000 */
[----:B-1----:R-:W-:-:S04]  /*22450*/  FFMA R4, R44, R5, -1 ;  /* 0xbf8000002c047423 */ /* 0x002fc80000000005 */
[----:B------:R-:W-:-:S04]  /*22460*/  FADD.FTZ R4, -R4, -RZ ;  /* 0x800000ff04047221 */ /* 0x000fc80000010100 */
[----:B------:R-:W-:-:S07]  /*22470*/  FFMA R42, R5, R4, R5 ;  /* 0x00000004052a7223 */ /* 0x000fce0000000005 */
.L_x_508:
[----:B------:R-:W-:Y:S05]  /*22480*/  BSYNC B1 ;  /* 0x0000000000017941 */ /* 0x000fea0003800000 */
.L_x_506:
        /* <DEDUP_REMOVED lines=10> */
.L_x_510:
[----:B------:R-:W1:Y:S02]  /*22530*/  MUFU.RCP R4, R45 ;  /* 0x0000002d00047308 */ /* 0x000e640000001000 */
[----:B-1----:R-:W-:-:S04]  /*22540*/  FFMA R5, R45, R4, -1 ;  /* 0xbf8000002d057423 */ /* 0x002fc80000000004 */
[----:B------:R-:W-:-:S04]  /*22550*/  FADD.FTZ R5, -R5, -RZ ;  /* 0x800000ff05057221 */ /* 0x000fc80000010100 */
[----:B------:R-:W-:-:S07]  /*22560*/  FFMA R43, R4, R5, R4 ;  /* 0x00000005042b7223 */ /* 0x000fce0000000004 */
.L_x_511:
[----:B------:R-:W-:Y:S05]  /*22570*/  BSYNC B1 ;  /* 0x0000000000017941 */ /* 0x000fea0003800000 */
.L_x_509:
        /* <DEDUP_REMOVED lines=9> */
.L_x_513:
[----:B------:R-:W1:Y:S02]  /*22610*/  MUFU.RCP R5, R46 ;  /* 0x0000002e00057308 */ /* 0x000e640000001000 */
[----:B-1----:R-:W-:-:S04]  /*22620*/  FFMA R4, R46, R5, -1 ;  /* 0xbf8000002e047423 */ /* 0x002fc80000000005 */
[----:B------:R-:W-:-:S04]  /*22630*/  FADD.FTZ R4, -R4, -RZ ;  /* 0x800000ff04047221 */ /* 0x000fc80000010100 */
[----:B------:R-:W-:-:S07]  /*22640*/  FFMA R8, R5, R4, R5 ;  /* 0x0000000405087223 */ /* 0x000fce0000000005 */
.L_x_514:
[----:B------:R-:W-:Y:S05]  /*22650*/  BSYNC B1 ;  /* 0x0000000000017941 */ /* 0x000fea0003800000 */
.L_x_512:
        /* <DEDUP_REMOVED lines=26> */
.L_x_515:
        /* <DEDUP_REMOVED lines=27> */
.L_x_517:
[----:B------:R-:W-:Y:S05]  /*229b0*/  BSYNC B0 ;  /* 0x0000000000007941 */ /* 0x000fea0003800000 */
.L_x_516:
[----:B------:R-:W-:Y:S04]  /*229c0*/  BSSY B0, `(.L_x_518) ;  /* 0x000003a000007945 */ /* 0x000fe80003800000 */
[----:B------:R-:W-:Y:S05]  /*229d0*/  @P0 BRA `(.L_x_519) ;  /* 0x0000000000e00947 */ /* 0x000fea0003800000 */
[----:B------:R-:W-:-:S04]  /*229e0*/  MOV R4, UR44 ;  /* 0x0000002c00047c02 */ /* 0x000fc80008000f00 */
[----:B------:R-:W-:-:S13]  /*229f0*/  ISETP.NE.AND P3, PT, R4, 0x3, PT ;  /* 0x000000030400780c */ /* 0x000fda0003f65270 */
[----:B------:R-:W-:Y:S05]  /*22a00*/  @!P3 BRA `(.L_x_520) ;  /* 0x000000000004b947 */ /* 0x000fea0003800000 */
[----:B------:R-:W-:Y:S01]  /*22a10*/  BPT.TRAP 0x1 ;  /* 0x000000040000795c */ /* 0x000fe20000300000 */
.L_x_520:
[----:B------:R-:W-:Y:S01]  /*22a20*/  LEA R4, R18, UR48, 0x3 ;  /* 0x0000003012047c11 */ /* 0x000fe2000f8e18ff */
[----:B------:R-:W-:Y:S01]  /*22a30*/  BSSY B1, `(.L_x_521) ;  /* 0x0000004000017945 */ /* 0x000fe20003800000 */
[----:B------:R-:W-:-:S04]  /*22a40*/  SHF.L.U32 R5, R19, 0x1f, RZ ;  /* 0x0000001f13057819 */ /* 0x000fc800000006ff */
[----:B------:R-:W1:Y:S02]  /*22a50*/  SYNCS.PHASECHK.TRANS64.TRYWAIT P2, [R4+URZ+0x60], R5 ;  /* 0x00006005040075a7 */ /* 0x000e64000804017f */
[----:B-1----:R-:W-:Y:S05]  /*22a60*/  @!P2 BRA `(.L_x_522) ;  /* 0x000001580074a947 */ /* 0x002fea0003800000 */
.L_x_1148:
[----:B------:R-:W-:Y:S05]  /*22a70*/  BSYNC B1 ;  /* 0x0000000000017941 */ /* 0x000fea0003800000 */
.L_x_521:
        /* <DEDUP_REMOVED lines=22> */
.L_x_524:
[----:B------:R-:W-:Y:S05]  /*22be0*/  BSYNC B1 ;  /* 0x0000000000017941 */ /* 0x000fea0003800000 */
.L_x_523:
        /* <DEDUP_REMOVED lines=8> */
.L_x_525:
        /* <DEDUP_REMOVED lines=15> */
.L_x_519:
[----:B------:R-:W-:Y:S05]  /*22d60*/  BSYNC B0 ;  /* 0x0000000000007941 */ /* 0x000fea0003800000 */
.L_x_518:
        /* <DEDUP_REMOVED lines=11> */
[----:B------:R-:W-:Y:S01]  /*22e20*/  FMUL R5, R16, R216 ;  /* 0x000000d810057220 */ /* 0x000fe20000400000 */
[----:B------:R-:W-:Y:S01]  /*22e30*/  FFMA R13, R2, R8, R13 ;  /* 0x00000008020d7223 */ /* 0x000fe2000000000d */
[--C-:B------:R-:W-:Y:S01]  /*22e40*/  HADD2.F32 R14, -RZ, R4.reuse.H0_H0 ;  /* 0x20000004ff0e7230 */ /* 0x100fe20000004100 */
[----:B------:R-:W-:Y:S01]  /*22e50*/  F2FP.F16.E4M3.UNPACK_B R8, R6.H1 ;  /* 0x00000006ff08723e */ /* 0x000fe200030006ff */
[----:B------:R-:W-:Y:S02]  /*22e60*/  HADD2.F32 R22, -RZ, R15.H1_H1 ;  /* 0x3000000fff167230 */ /* 0x000fe40000004100 */
[----:B------:R-:W-:Y:S01]  /*22e70*/  FMUL R15, R16, R217 ;  /* 0x000000d9100f7220 */ /* 0x000fe20000400000 */
[----:B------:R-:W-:Y:S02]  /*22e80*/  HADD2.F32 R4, -RZ, R4.H1_H1 ;  /* 0x30000004ff047230 */ /* 0x000fe40000004100 */
[C---:B------:R-:W-:Y:S01]  /*22e90*/  FFMA R14, R2.reuse, R14, R5 ;  /* 0x0000000e020e7223 */ /* 0x040fe20000000005 */
[C---:B------:R-:W-:Y:S01]  /*22ea0*/  FFMA R20, R2.reuse, R20, R21 ;  /* 0x0000001402147223 */ /* 0x040fe20000000015 */
[----:B------:R-:W-:Y:S01]  /*22eb0*/  MOV R5, 0x3bbb989d ;  /* 0x3bbb989d00057802 */ /* 0x000fe20000000f00 */
[----:B------:R-:W-:Y:S01]  /*22ec0*/  FFMA R21, R2, R22, R219 ;  /* 0x0000001602157223 */ /* 0x000fe200000000db */
[----:B------:R-:W-:-:S02]  /*22ed0*/  HADD2.F32 R22, -RZ, R8.H0_H0 ;  /* 0x20000008ff167230 */ /* 0x000fc40000004100 */
[----:B------:R-:W-:Y:S01]  /*22ee0*/  FFMA R15, R2, R4, R15 ;  /* 0x00000004020f7223 */ /* 0x000fe2000000000f */
[----:B------:R-:W-:Y:S02]  /*22ef0*/  HADD2.F32 R8, -RZ, R8.H1_H1 ;  /* 0x30000008ff087230 */ /* 0x000fe40000004100 */
[C---:B------:R-:W-:Y:S01]  /*22f00*/  FMUL R23, R16.reuse, R220 ;  /* 0x000000dc10177220 */ /* 0x040fe20000400000 */
[----:B------:R-:W-:Y:S01]  /*22f10*/  FMUL R221, R16, R221 ;  /* 0x000000dd10dd7220 */ /* 0x000fe20000400000 */
[----:B------:R-:W-:Y:S01]  /*22f20*/  MOV R4, 0x437c0000 ;  /* 0x437c000000047802 */ /* 0x000fe20000000f00 */
[----:B------:R-:W-:Y:S01]  /*22f30*/  FFMA.SAT R27, -R12, R5, 0.5 ;  /* 0x3f0000000c1b7423 */ /* 0x000fe20000002105 */
[C---:B------:R-:W-:Y:S01]  /*22f40*/  FFMA R22, R2.reuse, R22, R23 ;  /* 0x0000001602167223 */ /* 0x040fe20000000017 */
[----:B------:R-:W-:Y:S01]  /*22f50*/  FFMA R23, R2, R8, R221 ;  /* 0x0000000802177223 */ /* 0x000fe200000000dd */
[----:B------:R-:W-:Y:S01]  /*22f60*/  F2FP.F16.E4M3.UNPACK_B R24, R3 ;  /* 0x00000003ff18723e */ /* 0x000fe200020006ff */
[----:B------:R-:W-:Y:S01]  /*22f70*/  FFMA.RM R8, R27, R4, 12582913 ;  /* 0x4b4000011b087423 */ /* 0x000fe20000004004 */
[----:B------:R-:W-:Y:S01]  /*22f80*/  FFMA.SAT R29, -R13, R5, 0.5 ;  /* 0x3f0000000d1d7423 */ /* 0x000fe20000002105 */
[----:B------:R-:W-:Y:S01]  /*22f90*/  FMUL R25, R16, R222 ;  /* 0x000000de10197220 */ /* 0x000fe20000400000 */
[----:B------:R-:W-:Y:S01]  /*22fa0*/  F2FP.F16.E4M3.UNPACK_B R30, R3.H1 ;  /* 0x00000003ff1e723e */ /* 0x000fe200030006ff */
[----:B------:R-:W-:Y:S01]  /*22fb0*/  FADD R27, R8, -12583039 ;  /* 0xcb40007f081b7421 */ /* 0x000fe20000000000 */
[----:B------:R-:W-:-:S02]  /*22fc0*/  HADD2.F32 R26, -RZ, R24.H0_H0 ;  /* 0x20000018ff1a7230 */ /* 0x000fc40000004100 */
[----:B------:R-:W-:Y:S01]  /*22fd0*/  FFMA.RM R32, R29, R4, 12582913 ;  /* 0x4b4000011d207423 */ /* 0x000fe20000004004 */
[----:B------:R-:W-:Y:S02]  /*22fe0*/  HADD2.F32 R28, -RZ, R24.H1_H1 ;  /* 0x30000018ff1c7230 */ /* 0x000fe40000004100 */
[----:B------:R-:W-:Y:S01]  /*22ff0*/  FFMA R27, -R12, 1.4426950216293334961, -R27 ;  /* 0x3fb8aa3b0c1b7823 */ /* 0x000fe2000000091b */
[----:B------:R-:W-:Y:S01]  /*23000*/  FFMA.SAT R33, -R14, R5, 0.5 ;  /* 0x3f0000000e217423 */ /* 0x000fe20000002105 */
[----:B------:R-:W-:Y:S01]  /*23010*/  FMUL R223, R16, R223 ;  /* 0x000000df10df7220 */ /* 0x000fe20000400000 */
[----:B------:R-:W-:Y:S01]  /*23020*/  FFMA R24, R2, R26, R25 ;  /* 0x0000001a02187223 */ /* 0x000fe20000000019 */
[--C-:B------:R-:W-:Y:S02]  /*23030*/  HADD2.F32 R29, -RZ, R30.reuse.H0_H0 ;  /* 0x2000001eff1d7230 */ /* 0x100fe40000004100 */
[----:B------:R-:W-:Y:S01]  /*23040*/  FADD R26, R32, -12583039 ;  /* 0xcb40007f201a7421 */ /* 0x000fe20000000000 */
[----:B------:R-:W-:Y:S01]  /*23050*/  FFMA R38, -R12, 1.925963033500011079e-08, R27 ;  /* 0x32a570600c267823 */ /* 0x000fe2000000011b */
[----:B------:R-:W-:Y:S01]  /*23060*/  FMUL R27, R16, R224 ;  /* 0x000000e0101b7220 */ /* 0x000fe20000400000 */
[----:B------:R-:W-:Y:S01]  /*23070*/  FFMA.RM R33, R33, R4, 12582913 ;  /* 0x4b40000121217423 */ /* 0x000fe20000004004 */
[C---:B------:R-:W-:Y:S01]  /*23080*/  FFMA R25, R2.reuse, R28, R223 ;  /* 0x0000001c02197223 */ /* 0x040fe200000000df */
[----:B------:R-:W-:Y:S01]  /*23090*/  FFMA R28, -R13, 1.4426950216293334961, -R26 ;  /* 0x3fb8aa3b0d1c7823 */ /* 0x000fe2000000091a */
[----:B------:R-:W-:Y:S01]  /*230a0*/  FFMA.SAT R35, -R15, R5, 0.5 ;  /* 0x3f0000000f237423 */ /* 0x000fe20000002105 */
[----:B------:R-:W-:Y:S01]  /*230b0*/  FFMA R26, R2, R29, R27 ;  /* 0x0000001d021a7223 */ /* 0x000fe2000000001b */
[----:B------:R-:W-:Y:S01]  /*230c0*/  FADD R27, R33, -12583039 ;  /* 0xcb40007f211b7421 */ /* 0x000fe20000000000 */
[----:B------:R-:W-:Y:S01]  /*230d0*/  FFMA.SAT R31, -R20, R5, 0.5 ;  /* 0x3f000000141f7423 */ /* 0x000fe20000002105 */
[----:B------:R-:W-:Y:S01]  /*230e0*/  FFMA.RM R35, R35, R4, 12582913 ;  /* 0x4b40000123237423 */ /* 0x000fe20000004004 */
[----:B------:R-:W-:-:S02]  /*230f0*/  HADD2.F32 R36, -RZ, R30.H1_H1 ;  /* 0x3000001eff247230 */ /* 0x000fc40000004100 */
[----:B------:R-:W-:Y:S01]  /*23100*/  FFMA R29, -R14, 1.4426950216293334961, -R27 ;  /* 0x3fb8aa3b0e1d7823 */ /* 0x000fe2000000091b */
[----:B------:R-:W-:Y:S01]  /*23110*/  FMUL R27, R16, R225 ;  /* 0x000000e1101b7220 */ /* 0x000fe20000400000 */
[----:B------:R-:W-:Y:S01]  /*23120*/  FFMA.RM R34, R31, R4, 12582913 ;  /* 0x4b4000011f227423 */ /* 0x000fe20000004004 */
[----:B------:R-:W-:Y:S01]  /*23130*/  FADD R30, R35, -12583039 ;  /* 0xcb40007f231e7421 */ /* 0x000fe20000000000 */
[-C--:B------:R-:W-:Y:S01]  /*23140*/  FFMA.SAT R31, -R21, R5.reuse, 0.5 ;  /* 0x3f000000151f7423 */ /* 0x080fe20000002105 */
[-C--:B------:R-:W-:Y:S01]  /*23150*/  FFMA.SAT R41, -R22, R5.reuse, 0.5 ;  /* 0x3f00000016297423 */ /* 0x080fe20000002105 */
[----:B------:R-:W-:Y:S01]  /*23160*/  FFMA R27, R2, R36, R27 ;  /* 0x00000024021b7223 */ /* 0x000fe2000000001b */
[----:B------:R-:W-:Y:S01]  /*23170*/  FFMA R39, -R14, 1.925963033500011079e-08, R29 ;  /* 0x32a570600e277823 */ /* 0x000fe2000000011d */
[----:B------:R-:W-:Y:S01]  /*23180*/  FFMA R30, -R15, 1.4426950216293334961, -R30 ;  /* 0x3fb8aa3b0f1e7823 */ /* 0x000fe2000000091e */
[-C--:B------:R-:W-:Y:S01]  /*23190*/  FFMA.RM R36, R31, R4.reuse, 12582913 ;  /* 0x4b4000011f247423 */ /* 0x080fe20000004004 */
[----:B------:R-:W-:Y:S01]  /*231a0*/  FFMA.RM R40, R41, R4, 12582913 ;  /* 0x4b40000129287423 */ /* 0x000fe20000004004 */
[----:B------:R-:W-:Y:S01]  /*231b0*/  FADD R29, R34, -12583039 ;  /* 0xcb40007f221d7421 */ /* 0x000fe20000000000 */
[----:B------:R-:W-:Y:S01]  /*231c0*/  FFMA.SAT R41, -R23, R5, 0.5 ;  /* 0x3f00000017297423 */ /* 0x000fe20000002105 */
[----:B------:R-:W-:Y:S01]  /*231d0*/  FFMA R28, -R13, 1.925963033500011079e-08, R28 ;  /* 0x32a570600d1c7823 */ /* 0x000fe2000000011c */
[----:B------:R-:W-:Y:S01]  /*231e0*/  F2FP.F16.E4M3.UNPACK_B R45, R0 ;  /* 0x00000000ff2d723e */ /* 0x000fe200020006ff */
[----:B------:R-:W-:Y:S01]  /*231f0*/  FFMA R30, -R15, 1.925963033500011079e-08, R30 ;  /* 0x32a570600f1e7823 */ /* 0x000fe2000000011e */
[----:B------:R-:W-:Y:S01]  /*23200*/  FADD R42, R36, -12583039 ;  /* 0xcb40007f242a7421 */ /* 0x000fe20000000000 */
[C---:B------:R-:W-:Y:S01]  /*23210*/  FFMA R31, -R20.reuse, 1.4426950216293334961, -R29 ;  /* 0x3fb8aa3b141f7823 */ /* 0x040fe2000000091d */
[----:B------:R-:W-:Y:S01]  /*23220*/  FFMA.RM R41, R41, R4, 12582913 ;  /* 0x4b40000129297423 */ /* 0x000fe20000004004 */
[----:B------:R1:W2:Y:S01]  /*23230*/  MUFU.EX2 R37, R28 ;  /* 0x0000001c00257308 */ /* 0x0002a20000000800 */
[----:B------:R-:W-:Y:S01]  /*23240*/  FFMA R44, -R21, 1.4426950216293334961, -R42 ;  /* 0x3fb8aa3b152c7823 */ /* 0x000fe2000000092a */
[----:B------:R-:W-:Y:S01]  /*23250*/  F2FP.F16.E4M3.UNPACK_B R53, R0.H1 ;  /* 0x00000000ff35723e */ /* 0x000fe200030006ff */
[----:B------:R-:W-:Y:S01]  /*23260*/  FFMA R31, -R20, 1.925963033500011079e-08, R31 ;  /* 0x32a57060141f7823 */ /* 0x000fe2000000011f */
[----:B------:R-:W-:-:S02]  /*23270*/  HADD2.F32 R46, -RZ, R45.H1_H1 ;  /* 0x3000002dff2e7230 */ /* 0x000fc40000004100 */
[----:B------:R-:W-:Y:S01]  /*23280*/  FFMA R44, -R21, 1.925963033500011079e-08, R44 ;  /* 0x32a57060152c7823 */ /* 0x000fe2000000012c */
[----:B------:R-:W-:Y:S01]  /*23290*/  FMUL R29, R16, R226 ;  /* 0x000000e2101d7220 */ /* 0x000fe20000400000 */
[----:B------:R-:W-:Y:S01]  /*232a0*/  HADD2.F32 R50, -RZ, R53.H0_H0 ;  /* 0x20000035ff327230 */ /* 0x000fe20000004100 */
[----:B------:R3:W-:Y:S01]  /*232b0*/  MUFU.EX2 R43, R30 ;  /* 0x0000001e002b7308 */ /* 0x0007e20000000800 */
[----:B-1----:R-:W-:Y:S02]  /*232c0*/  HADD2.F32 R28, -RZ, R45.H0_H0 ;  /* 0x2000002dff1c7230 */ /* 0x002fe40000004100 */
[----:B------:R-:W-:Y:S01]  /*232d0*/  FADD R45, R40, -12583039 ;  /* 0xcb40007f282d7421 */ /* 0x000fe20000000000 */
[----:B------:R-:W-:Y:S02]  /*232e0*/  HADD2.F32 R56, -RZ, R53.H1_H1 ;  /* 0x30000035ff387230 */ /* 0x000fe40000004100 */
[-C--:B------:R-:W-:Y:S01]  /*232f0*/  FFMA.SAT R49, -R24, R5.reuse, 0.5 ;  /* 0x3f00000018317423 */ /* 0x080fe20000002105 */
[----:B------:R-:W-:Y:S01]  /*23300*/  FFMA.SAT R51, -R25, R5, 0.5 ;  /* 0x3f00000019337423 */ /* 0x000fe20000002105 */
[----:B------:R-:W-:Y:S01]  /*23310*/  FFMA R47, -R22, 1.4426950216293334961, -R45 ;  /* 0x3fb8aa3b162f7823 */ /* 0x000fe2000000092d */
[----:B------:R-:W-:Y:S01]  /*23320*/  FFMA R28, R2, R28, R29 ;  /* 0x0000001c021c7223 */ /* 0x000fe2000000001d */
[----:B------:R1:W-:Y:S01]  /*23330*/  MUFU.EX2 R42, R31 ;  /* 0x0000001f002a7308 */ /* 0x0003e20000000800 */
[----:B---3--:R-:W-:Y:S01]  /*23340*/  FADD R30, R41, -12583039 ;  /* 0xcb40007f291e7421 */ /* 0x008fe20000000000 */
[----:B------:R-:W-:Y:S01]  /*23350*/  FMUL R29, R16, R227 ;  /* 0x000000e3101d7220 */ /* 0x000fe20000400000 */
[----:B------:R-:W-:Y:S01]  /*23360*/  FFMA.RM R48, R49, R4, 12582913 ;  /* 0x4b40000131307423 */ /* 0x000fe20000004004 */
[-C--:B------:R-:W-:Y:S01]  /*23370*/  FFMA.SAT R55, -R27, R5.reuse, 0.5 ;  /* 0x3f0000001b377423 */ /* 0x080fe20000002105 */
[----:B------:R-:W-:Y:S01]  /*23380*/  FFMA R30, -R23, 1.4426950216293334961, -R30 ;  /* 0x3fb8aa3b171e7823 */ /* 0x000fe2000000091e */
[----:B------:R-:W-:Y:S01]  /*23390*/  FFMA R29, R2, R46, R29 ;  /* 0x0000002e021d7223 */ /* 0x000fe2000000001d */
[-C--:B------:R-:W-:Y:S01]  /*233a0*/  FFMA.SAT R57, -R28, R5.reuse, 0.5 ;  /* 0x3f0000001c397423 */ /* 0x080fe20000002105 */
[----:B------:R3:W-:Y:S01]  /*233b0*/  MUFU.EX2 R45, R44 ;  /* 0x0000002c002d7308 */ /* 0x0007e20000000800 */
[----:B-1----:R-:W-:Y:S01]  /*233c0*/  FMUL R31, R16, R228 ;  /* 0x000000e4101f7220 */ /* 0x002fe20000400000 */
[-C--:B------:R-:W-:Y:S01]  /*233d0*/  FFMA.SAT R59, -R29, R5.reuse, 0.5 ;  /* 0x3f0000001d3b7423 */ /* 0x080fe20000002105 */
[----:B------:R-:W-:Y:S01]  /*233e0*/  FADD R49, R48, -12583039 ;  /* 0xcb40007f30317421 */ /* 0x000fe20000000000 */
[----:B------:R-:W-:Y:S01]  /*233f0*/  FFMA R47, -R22, 1.925963033500011079e-08, R47 ;  /* 0x32a57060162f7823 */ /* 0x000fe2000000012f */
[-C--:B------:R-:W-:Y:S01]  /*23400*/  FFMA.RM R52, R51, R4.reuse, 12582913 ;  /* 0x4b40000133347423 */ /* 0x080fe20000004004 */
[----:B------:R-:W-:Y:S01]  /*23410*/  FFMA.RM R60, R59, R4, 12582913 ;  /* 0x4b4000013b3c7423 */ /* 0x000fe20000004004 */
[----:B------:R-:W-:Y:S01]  /*23420*/  FFMA R51, -R24, 1.4426950216293334961, -R49 ;  /* 0x3fb8aa3b18337823 */ /* 0x000fe20000000931 */
[----:B------:R-:W1:Y:S01]  /*23430*/  MUFU.EX2 R38, R38 ;  /* 0x0000002600267308 */ /* 0x000e620000000800 */
[----:B---3--:R-:W-:Y:S01]  /*23440*/  FFMA R44, -R23, 1.925963033500011079e-08, R30 ;  /* 0x32a57060172c7823 */ /* 0x008fe2000000011e */
[----:B------:R-:W-:Y:S01]  /*23450*/  FFMA R30, R2, R50, R31 ;  /* 0x00000032021e7223 */ /* 0x000fe2000000001f */
[-C--:B------:R-:W-:Y:S01]  /*23460*/  FFMA.SAT R31, -R26, R5.reuse, 0.5 ;  /* 0x3f0000001a1f7423 */ /* 0x080fe20000002105 */
[----:B------:R-:W-:Y:S01]  /*23470*/  FADD R50, R52, -12583039 ;  /* 0xcb40007f34327421 */ /* 0x000fe20000000000 */
[----:B------:R-:W-:Y:S01]  /*23480*/  SHF.L.U32 R32, R32, 0x17, RZ ;  /* 0x0000001720207819 */ /* 0x000fe200000006ff */
[----:B------:R-:W-:Y:S01]  /*23490*/  FFMA.SAT R61, -R30, R5, 0.5 ;  /* 0x3f0000001e3d7423 */ /* 0x000fe20000002105 */
[-C--:B------:R-:W-:Y:S01]  /*234a0*/  FFMA.RM R53, R31, R4.reuse, 12582913 ;  /* 0x4b4000011f357423 */ /* 0x080fe20000004004 */
[----:B------:R-:W-:Y:S01]  /*234b0*/  FMUL R31, R16, R229 ;  /* 0x000000e5101f7220 */ /* 0x000fe20000400000 */
[----:B------:R-:W3:Y:S01]  /*234c0*/  MUFU.EX2 R39, R39 ;  /* 0x0000002700277308 */ /* 0x000ee20000000800 */
[----:B------:R-:W-:Y:S01]  /*234d0*/  FFMA.RM R61, R61, R4, 12582913 ;  /* 0x4b4000013d3d7423 */ /* 0x000fe20000004004 */
[----:B------:R-:W-:Y:S01]  /*234e0*/  FFMA R51, -R24, 1.925963033500011079e-08, R51 ;  /* 0x32a5706018337823 */ /* 0x000fe20000000133 */
[----:B------:R-:W-:Y:S01]  /*234f0*/  FFMA R31, R2, R56, R31 ;  /* 0x00000038021f7223 */ /* 0x000fe2000000001f */
[-C--:B------:R-:W-:Y:S01]  /*23500*/  FFMA.RM R56, R55, R4.reuse, 12582913 ;  /* 0x4b40000137387423 */ /* 0x080fe20000004004 */
[-C--:B------:R-:W-:Y:S01]  /*23510*/  FFMA.RM R57, R57, R4.reuse, 12582913 ;  /* 0x4b40000139397423 */ /* 0x080fe20000004004 */
[----:B------:R-:W-:Y:S01]  /*23520*/  FFMA R54, -R25, 1.4426950216293334961, -R50 ;  /* 0x3fb8aa3b19367823 */ /* 0x000fe20000000932 */
[----:B------:R-:W-:Y:S01]  /*23530*/  FFMA.SAT R63, -R31, R5, 0.5 ;  /* 0x3f0000001f3f7423 */ /* 0x000fe20000002105 */
[----:B------:R-:W-:Y:S01]  /*23540*/  SHF.L.U32 R5, R8, 0x17, RZ ;  /* 0x0000001708057819 */ /* 0x000fe200000006ff */
[----:B------:R-:W-:Y:S01]  /*23550*/  FADD R8, R60, -12583039 ;  /* 0xcb40007f3c087421 */ /* 0x000fe20000000000 */
[----:B------:R4:W5:Y:S01]  /*23560*/  MUFU.EX2 R46, R47 ;  /* 0x0000002f002e7308 */ /* 0x0009620000000800 */
[----:B------:R-:W-:Y:S01]  /*23570*/  FFMA.RM R63, R63, R4, 12582913 ;  /* 0x4b4000013f3f7423 */ /* 0x000fe20000004004 */
[----:B--2---:R-:W-:Y:S01]  /*23580*/  FFMA R32, R32, R37, 1 ;  /* 0x3f80000020207423 */ /* 0x004fe20000000025 */
[----:B-1----:R-:W-:Y:S01]  /*23590*/  FFMA R62, R5, R38, 1 ;  /* 0x3f800000053e7423 */ /* 0x002fe20000000026 */
[----:B------:R-:W-:Y:S01]  /*235a0*/  FFMA R38, -R29, 1.4426950216293334961, -R8 ;  /* 0x3fb8aa3b1d267823 */ /* 0x000fe20000000908 */
[----:B------:R-:W-:Y:S01]  /*235b0*/  SHF.L.U32 R8, R35, 0x17, RZ ;  /* 0x0000001723087819 */ /* 0x000fe200000006ff */
[----:B------:R-:W-:Y:S01]  /*235c0*/  FADD R5, R61, -12583039 ;  /* 0xcb40007f3d057421 */ /* 0x000fe20000000000 */
[----:B------:R-:W-:Y:S01]  /*235d0*/  SHF.L.U32 R4, R33, 0x17, RZ ;  /* 0x0000001721047819 */ /* 0x000fe200000006ff */
[----:B------:R1:W-:Y:S01]  /*235e0*/  MUFU.EX2 R49, R44 ;  /* 0x0000002c00317308 */ /* 0x0003e20000000800 */
[----:B----4-:R-:W-:Y:S01]  /*235f0*/  FADD R47, R53, -12583039 ;  /* 0xcb40007f352f7421 */ /* 0x010fe20000000000 */
[----:B------:R-:W-:Y:S01]  /*23600*/  FFMA R35, R8, R43, 1 ;  /* 0x3f80000008237423 */ /* 0x000fe2000000002b */
[----:B------:R-:W-:Y:S01]  /*23610*/  FFMA R37, -R30, 1.4426950216293334961, -R5 ;  /* 0x3fb8aa3b1e257823 */ /* 0x000fe20000000905 */
[----:B------:R-:W-:Y:S01]  /*23620*/  SHF.L.U32 R5, R34, 0x17, RZ ;  /* 0x0000001722057819 */ /* 0x000fe200000006ff */
[----:B------:R-:W-:Y:S01]  /*23630*/  FFMA R55, -R26, 1.4426950216293334961, -R47 ;  /* 0x3fb8aa3b1a377823 */ /* 0x000fe2000000092f */
[----:B------:R-:W-:Y:S01]  /*23640*/  FADD R8, R63, -12583039 ;  /* 0xcb40007f3f087421 */ /* 0x000fe20000000000 */
[----:B---3--:R-:W-:Y:S01]  /*23650*/  FFMA R33, R4, R39, 1 ;  /* 0x3f80000004217423 */ /* 0x008fe20000000027 */
[----:B------:R2:W3:Y:S01]  /*23660*/  MUFU.EX2 R50, R51 ;  /* 0x0000003300327308 */ /* 0x0004e20000000800 */
[----:B-1----:R-:W-:Y:S01]  /*23670*/  FADD R44, R56, -12583039 ;  /* 0xcb40007f382c7421 */ /* 0x002fe20000000000 */
[----:B------:R-:W-:Y:S01]  /*23680*/  FFMA R55, -R26, 1.925963033500011079e-08, R55 ;  /* 0x32a570601a377823 */ /* 0x000fe20000000137 */
[----:B------:R-:W-:Y:S01]  /*23690*/  FFMA R8, -R31, 1.4426950216293334961, -R8 ;  /* 0x3fb8aa3b1f087823 */ /* 0x000fe20000000908 */
[----:B------:R-:W-:Y:S01]  /*236a0*/  FFMA R34, R5, R42, 1 ;  /* 0x3f80000005227423 */ /* 0x000fe2000000002a */
[----:B------:R-:W-:Y:S01]  /*236b0*/  FFMA R58, -R27, 1.4426950216293334961, -R44 ;  /* 0x3fb8aa3b1b3a7823 */ /* 0x000fe2000000092c */
[----:B------:R-:W-:Y:S01]  /*236c0*/  FFMA R54, -R25, 1.925963033500011079e-08, R54 ;  /* 0x32a5706019367823 */ /* 0x000fe20000000136 */
[----:B------:R-:W-:Y:S01]  /*236d0*/  FFMA R4, -R30, 1.925963033500011079e-08, R37 ;  /* 0x32a570601e047823 */ /* 0x000fe20000000125 */
[----:B------:R-:W-:Y:S01]  /*236e0*/  MUFU.EX2 R44, R55 ;  /* 0x00000037002c7308 */ /* 0x000fe20000000800 */
[----:B--2---:R-:W-:Y:S01]  /*236f0*/  FADD R51, R57, -12583039 ;  /* 0xcb40007f39337421 */ /* 0x004fe20000000000 */
[----:B------:R-:W-:Y:S01]  /*23700*/  IADD3 R42, R62, 0x1800000, RZ ;  /* 0x018000003e2a7810 */ /* 0x000fe20007ffe0ff */
[----:B------:R-:W-:Y:S01]  /*23710*/  FFMA R58, -R27, 1.925963033500011079e-08, R58 ;  /* 0x32a570601b3a7823 */ /* 0x000fe2000000013a */
[----:B------:R-:W-:Y:S01]  /*23720*/  FFMA R38, -R29, 1.925963033500011079e-08, R38 ;  /* 0x32a570601d267823 */ /* 0x000fe20000000126 */
[----:B------:R-:W-:Y:S01]  /*23730*/  FFMA R59, -R28, 1.4426950216293334961, -R51 ;  /* 0x3fb8aa3b1c3b7823 */ /* 0x000fe20000000933 */
[----:B------:R-:W-:Y:S01]  /*23740*/  FFMA R8, -R31, 1.925963033500011079e-08, R8 ;  /* 0x32a570601f087823 */ /* 0x000fe20000000108 */
[----:B------:R-:W-:Y:S01]  /*23750*/  LOP3.LUT R42, R42, 0x7f800000, RZ, 0xc0, !PT ;  /* 0x7f8000002a2a7812 */ /* 0x000fe200078ec0ff */
[----:B------:R-:W1:Y:S01]  /*23760*/  MUFU.EX2 R47, R54 ;  /* 0x00000036002f7308 */ /* 0x000e620000000800 */
[----:B------:R-:W-:Y:S01]  /*23770*/  FFMA R59, -R28, 1.925963033500011079e-08, R59 ;  /* 0x32a570601c3b7823 */ /* 0x000fe2000000013b */
[----:B------:R-:W-:Y:S01]  /*23780*/  SHF.L.U32 R36, R36, 0x17, RZ ;  /* 0x0000001724247819 */ /* 0x000fe200000006ff */
[----:B------:R-:W-:Y:S01]  /*23790*/  BSSY B1, `(.L_x_526) ;  /* 0x0000026000017945 */ /* 0x000fe20003800000 */
[----:B------:R-:W-:-:S02]  /*237a0*/  ISETP.GT.U32.AND P2, PT, R42, 0x1ffffff, PT ;  /* 0x01ffffff2a00780c */ /* 0x000fc40003f44070 */
[----:B------:R-:W-:Y:S01]  /*237b0*/  SHF.L.U32 R37, R40, 0x17, RZ ;  /* 0x0000001728257819 */ /* 0x000fe200000006ff */
[----:B------:R-:W-:Y:S01]  /*237c0*/  FFMA R36, R36, R45, 1 ;  /* 0x3f80000024247423 */ /* 0x000fe2000000002d */
[----:B------:R-:W2:Y:S01]  /*237d0*/  MUFU.EX2 R51, R58 ;  /* 0x0000003a00337308 */ /* 0x000ea20000000800 */
[----:B------:R-:W-:Y:S02]  /*237e0*/  SHF.L.U32 R39, R48, 0x17, RZ ;  /* 0x0000001730277819 */ /* 0x000fe400000006ff */
[----:B-----5:R-:W-:Y:S01]  /*237f0*/  FFMA R37, R37, R46, 1 ;  /* 0x3f80000025257423 */ /* 0x020fe2000000002e */
[----:B------:R-:W-:Y:S02]  /*23800*/  SHF.L.U32 R40, R52, 0x17, RZ ;  /* 0x0000001734287819 */ /* 0x000fe400000006ff */
[----:B------:R-:W-:Y:S01]  /*23810*/  SHF.L.U32 R42, R56, 0x17, RZ ;  /* 0x00000017382a7819 */ /* 0x000fe200000006ff */
[----:B---3--:R-:W-:Y:S01]  /*23820*/  FFMA R39, R39, R50, 1 ;  /* 0x3f80000027277423 */ /* 0x008fe20000000032 */
[----:B------:R-:W3:Y:S01]  /*23830*/  MUFU.EX2 R54, R59 ;  /* 0x0000003b00367308 */ /* 0x000ee20000000800 */
[----:B------:R-:W-:Y:S01]  /*23840*/  SHF.L.U32 R43, R57, 0x17, RZ ;  /* 0x00000017392b7819 */ /* 0x000fe200000006ff */
[----:B-1----:R-:W-:Y:S01]  /*23850*/  FFMA R40, R40, R47, 1 ;  /* 0x3f80000028287423 */ /* 0x002fe2000000002f */
[----:B------:R-:W-:-:S02]  /*23860*/  SHF.L.U32 R45, R61, 0x17, RZ ;  /* 0x000000173d2d7819 */ /* 0x000fc400000006ff */
[----:B------:R-:W-:-:S03]  /*23870*/  SHF.L.U32 R46, R63, 0x17, RZ ;  /* 0x000000173f2e7819 */ /* 0x000fc600000006ff */
[----:B------:R1:W4:Y:S01]  /*23880*/  MUFU.EX2 R55, R38 ;  /* 0x0000002600377308 */ /* 0x0003220000000800 */
[----:B--2---:R-:W-:-:S07]  /*23890*/  FFMA R42, R42, R51, 1 ;  /* 0x3f8000002a2a7423 */ /* 0x004fce0000000033 */
[----:B------:R-:W2:Y:S01]  /*238a0*/  MUFU.EX2 R4, R4 ;  /* 0x0000000400047308 */ /* 0x000ea20000000800 */
[----:B-1----:R-:W-:Y:S01]  /*238b0*/  SHF.L.U32 R38, R41, 0x17, RZ ;  /* 0x0000001729267819 */ /* 0x002fe200000006ff */
[----:B---3--:R-:W-:Y:S01]  /*238c0*/  FFMA R43, R43, R54, 1 ;  /* 0x3f8000002b2b7423 */ /* 0x008fe20000000036 */
[----:B------:R-:W-:-:S03]  /*238d0*/  SHF.L.U32 R41, R53, 0x17, RZ ;  /* 0x0000001735297819 */ /* 0x000fc600000006ff */
[----:B------:R-:W-:Y:S02]  /*238e0*/  FFMA R38, R38, R49, 1 ;  /* 0x3f80000026267423 */ /* 0x000fe40000000031 */
[----:B------:R-:W1:Y:S01]  /*238f0*/  MUFU.EX2 R5, R8 ;  /* 0x0000000800057308 */ /* 0x000e620000000800 */
[----:B------:R-:W-:Y:S01]  /*23900*/  FFMA R41, R41, R44, 1 ;  /* 0x3f80000029297423 */ /* 0x000fe2000000002c */
[----:B------:R-:W-:-:S05]  /*23910*/  SHF.L.U32 R44, R60, 0x17, RZ ;  /* 0x000000173c2c7819 */ /* 0x000fca00000006ff */
[----:B----4-:R-:W-:Y:S01]  /*23920*/  FFMA R44, R44, R55, 1 ;  /* 0x3f8000002c2c7423 */ /* 0x010fe20000000037 */
[----:B--2---:R-:W-:Y:S01]  /*23930*/  FFMA R45, R45, R4, 1 ;  /* 0x3f8000002d2d7423 */ /* 0x004fe20000000004 */
[----:B-1----:R-:W-:Y:S01]  /*23940*/  FFMA R46, R46, R5, 1 ;  /* 0x3f8000002e2e7423 */ /* 0x002fe20000000005 */
[----:B------:R-:W-:Y:S06]  /*23950*/  @P2 BRA `(.L_x_527) ;  /* 0x0000000000142947 */ /* 0x000fec0003800000 */
[----:B------:R-:W-:Y:S02]  /*23960*/  MOV R5, R62 ;  /* 0x0000003e00057202 */ /* 0x000fe40000000f00 */
[----:B------:R-:W-:-:S07]  /*23970*/  MOV R4, 0x23990 ;  /* 0x0002399000047802 */ /* 0x000fce0000000f00 */
[----:B------:R-:W-:Y:S05]  /*23980*/  CALL.REL.NOINC `($__internal_0_$__cuda_sm20_rcp_rn_f32_slowpath) ;  /* 0x0000015400d87944 */ /* 0x000fea0003c00000 */
[----:B------:R-:W-:Y:S01]  /*23990*/  MOV R47, R8 ;  /* 0x00000008002f7202 */ /* 0x000fe20000000f00 */
[----:B------:R-:W-:Y:S06]  /*239a0*/  BRA `(.L_x_528) ;  /* 0x0000000000107947 */ /* 0x000fec0003800000 */
.L_x_527:
[----:B------:R-:W1:Y:S02]  /*239b0*/  MUFU.RCP R47, R62 ;  /* 0x0000003e002f7308 */ /* 0x000e640000001000 */
[----:B-1----:R-:W-:-:S04]  /*239c0*/  FFMA R4, R62, R47, -1 ;  /* 0xbf8000003e047423 */ /* 0x002fc8000000002f */
[----:B------:R-:W-:-:S04]  /*239d0*/  FADD.FTZ R4, -R4, -RZ ;  /* 0x800000ff04047221 */ /* 0x000fc80000010100 */
[----:B------:R-:W-:-:S07]  /*239e0*/  FFMA R47, R47, R4, R47 ;  /* 0x000000042f2f7223 */ /* 0x000fce000000002f */
.L_x_528:
[----:B------:R-:W-:Y:S05]  /*239f0*/  BSYNC B1 ;  /* 0x0000000000017941 */ /* 0x000fea0003800000 */
.L_x_526:
        /* <DEDUP_REMOVED lines=10> */
.L_x_530:
[----:B------:R-:W1:Y:S02]  /*23aa0*/  MUFU.RCP R5, R32 ;  /* 0x0000002000057308 */ /* 0x000e640000001000 */
[----:B-1----:R-:W-:-:S04]  /*23ab0*/  FFMA R4, R32, R5, -1 ;  /* 0xbf80000020047423 */ /* 0x002fc80000000005 */
[----:B------:R-:W-:-:S04]  /*23ac0*/  FADD.FTZ R4, -R4, -RZ ;  /* 0x800000ff04047221 */ /* 0x000fc80000010100 */
[----:B------:R-:W-:-:S07]  /*23ad0*/  FFMA R48, R5, R4, R5 ;  /* 0x0000000405307223 */ /* 0x000fce0000000005 */
.L_x_531:
[----:B------:R-:W-:Y:S05]  /*23ae0*/  BSYNC B1 ;  /* 0x0000000000017941 */ /* 0x000fea0003800000 */
.L_x_529:
        /* <DEDUP_REMOVED lines=10> */
.L_x_533:
[----:B------:R-:W1:Y:S02]  /*23b90*/  MUFU.RCP R4, R33 ;  /* 0x0000002100047308 */ /* 0x000e640000001000 */
[----:B-1----:R-:W-:-:S04]  /*23ba0*/  FFMA R5, R33, R4, -1 ;  /* 0xbf80000021057423 */ /* 0x002fc80000000004 */
[----:B------:R-:W-:-:S04]  /*23bb0*/  FADD.FTZ R5, -R5, -RZ ;  /* 0x800000ff05057221 */ /* 0x000fc80000010100 */
[----:B------:R-:W-:-:S07]  /*23bc0*/  FFMA R49, R4, R5, R4 ;  /* 0x0000000504317223 */ /* 0x000fce0000000004 */
.L_x_534:
[----:B------:R-:W-:Y:S05]  /*23bd0*/  BSYNC B1 ;  /* 0x0000000000017941 */ /* 0x000fea0003800000 */
.L_x_532:
        /* <DEDUP_REMOVED lines=10> */
.L_x_536:
[----:B------:R-:W1:Y:S02]  /*23c80*/  MUFU.RCP R32, R35 ;  /* 0x0000002300207308 */ /* 0x000e640000001000 */
[----:B-1----:R-:W-:-:S04]  /*23c90*/  FFMA R4, R35, R32, -1 ;  /* 0xbf80000023047423 */ /* 0x002fc80000000020 */
[----:B------:R-:W-:-:S04]  /*23ca0*/  FADD.FTZ R5, -R4, -RZ ;  /* 0x800000ff04057221 */ /* 0x000fc80000010100 */
[----:B------:R-:W-:-:S07]  /*23cb0*/  FFMA R32, R32, R5, R32 ;  /* 0x0000000520207223 */ /* 0x000fce0000000020 */
.L_x_537:
[----:B------:R-:W-:Y:S05]  /*23cc0*/  BSYNC B1 ;  /* 0x0000000000017941 */ /* 0x000fea0003800000 */
.L_x_535:
        /* <DEDUP_REMOVED lines=10> */
.L_x_539:
[----:B------:R-:W1:Y:S02]  /*23d70*/  MUFU.RCP R33, R34 ;  /* 0x0000002200217308 */ /* 0x000e640000001000 */
[----:B-1----:R-:W-:-:S04]  /*23d80*/  FFMA R4, R34, R33, -1 ;  /* 0xbf80000022047423 */ /* 0x002fc80000000021 */
[----:B------:R-:W-:-:S04]  /*23d90*/  FADD.FTZ R4, -R4, -RZ ;  /* 0x800000ff04047221 */ /* 0x000fc80000010100 */
[----:B------:R-:W-:-:S07]  /*23da0*/  FFMA R33, R33, R4, R33 ;  /* 0x0000000421217223 */ /* 0x000fce0000000021 */
.L_x_540:
[----:B------:R-:W-:Y:S05]  /*23db0*/  BSYNC B1 ;  /* 0x0000000000017941 */ /* 0x000fea0003800000 */
.L_x_538:
        /* <DEDUP_REMOVED lines=10> */
.L_x_542:
[----:B------:R-:W1:Y:S02]  /*23e60*/  MUFU.RCP R5, R36 ;  /* 0x0000002400057308 */ /* 0x000e640000001000 */
[----:B-1----:R-:W-:-:S04]  /*23e70*/  FFMA R4, R36, R5, -1 ;  /* 0xbf80000024047423 */ /* 0x002fc80000000005 */
[----:B------:R-:W-:-:S04]  /*23e80*/  FADD.FTZ R4, -R4, -RZ ;  /* 0x800000ff04047221 */ /* 0x000fc80000010100 */
[----:B------:R-:W-:-:S07]  /*23e90*/  FFMA R34, R5, R4, R5 ;  /* 0x0000000405227223 */ /* 0x000fce0000000005 */
.L_x_543:
[----:B------:R-:W-:Y:S05]  /*23ea0*/  BSYNC B1 ;  /* 0x0000000000017941 */ /* 0x000fea0003800000 */
.L_x_541:
        /* <DEDUP_REMOVED lines=10> */
.L_x_545:
[----:B------:R-:W1:Y:S02]  /*23f50*/  MUFU.RCP R4, R37 ;  /* 0x0000002500047308 */ /* 0x000e640000001000 */
[----:B-1----:R-:W-:-:S04]  /*23f60*/  FFMA R5, R37, R4, -1 ;  /* 0xbf80000025057423 */ /* 0x002fc80000000004 */
[----:B------:R-:W-:-:S04]  /*23f70*/  FADD.FTZ R5, -R5, -RZ ;  /* 0x800000ff05057221 */ /* 0x000fc80000010100 */
[----:B------:R-:W-:-:S07]  /*23f80*/  FFMA R35, R4, R5, R4 ;  /* 0x0000000504237223 */ /* 0x000fce0000000004 */
.L_x_546:
[----:B------:R-:W-:Y:S05]  /*23f90*/  BSYNC B1 ;  /* 0x0000000000017941 */ /* 0x000fea0003800000 */
.L_x_544:
        /* <DEDUP_REMOVED lines=10> */
.L_x_548:
[----:B------:R-:W1:Y:S02]  /*24040*/  MUFU.RCP R5, R38 ;  /* 0x0000002600057308 */ /* 0x000e640000001000 */
[----:B-1----:R-:W-:-:S04]  /*24050*/  FFMA R4, R38, R5, -1 ;  /* 0xbf80000026047423 */ /* 0x002fc80000000005 */
[----:B------:R-:W-:-:S04]  /*24060*/  FADD.FTZ R4, -R4, -RZ ;  /* 0x800000ff04047221 */ /* 0x000fc80000010100 */
[----:B------:R-:W-:-:S07]  /*24070*/  FFMA R36, R5, R4, R5 ;  /* 0x0000000405247223 */ /* 0x000fce0000000005 */
.L_x_549:
[----:B------:R-:W-:Y:S05]  /*24080*/  BSYNC B1 ;  /* 0x0000000000017941 */ /* 0x000fea0003800000 */
.L_x_547:
        /* <DEDUP_REMOVED lines=10> */
.L_x_551:
[----:B------:R-:W1:Y:S02]  /*24130*/  MUFU.RCP R4, R39 ;  /* 0x0000002700047308 */ /* 0x000e640000001000 */
[----:B-1----:R-:W-:-:S04]  /*24140*/  FFMA R5, R39, R4, -1 ;  /* 0xbf80000027057423 */ /* 0x002fc80000000004 */
[----:B------:R-:W-:-:S04]  /*24150*/  FADD.FTZ R5, -R5, -RZ ;  /* 0x800000ff05057221 */ /* 0x000fc80000010100 */
[----:B------:R-:W-:-:S07]  /*24160*/  FFMA R37, R4, R5, R4 ;  /* 0x0000000504257223 */ /* 0x000fce0000000004 */
.L_x_552:
[----:B------:R-:W-:Y:S05]  /*24170*/  BSYNC B1 ;  /* 0x0000000000017941 */ /* 0x000fea0003800000 */
.L_x_550:
        /* <DEDUP_REMOVED lines=10> */
.L_x_554:
[----:B------:R-:W1:Y:S02]  /*24220*/  MUFU.RCP R5, R40 ;  /* 0x0000002800057308 */ /* 0x000e640000001000 */
[----:B-1----:R-:W-:-:S04]  /*24230*/  FFMA R4, R40, R5, -1 ;  /* 0xbf80000028047423 */ /* 0x002fc80000000005 */
[----:B------:R-:W-:-:S04]  /*24240*/  FADD.FTZ R4, -R4, -RZ ;  /* 0x800000ff04047221 */ /* 0x000fc80000010100 */
[----:B------:R-:W-:-:S07]  /*24250*/  FFMA R38, R5, R4, R5 ;  /* 0x0000000405267223 */ /* 0x000fce0000000005 */
.L_x_555:
[----:B------:R-:W-:Y:S05]  /*24260*/  BSYNC B1 ;  /* 0x0000000000017941 */ /* 0x000fea0003800000 */
.L_x_553:
        /* <DEDUP_REMOVED lines=10> */
.L_x_557:
[----:B------:R-:W1:Y:S02]  /*24310*/  MUFU.RCP R4, R41 ;  /* 0x0000002900047308 */ /* 0x000e640000001000 */
[----:B-1----:R-:W-:-:S04]  /*24320*/  FFMA R5, R41, R4, -1 ;  /* 0xbf80000029057423 */ /* 0x002fc80000000004 */
[----:B------:R-:W-:-:S04]  /*24330*/  FADD.FTZ R5, -R5, -RZ ;  /* 0x800000ff05057221 */ /* 0x000fc80000010100 */
[----:B------:R-:W-:-:S07]  /*24340*/  FFMA R39, R4, R5, R4 ;  /* 0x0000000504277223 */ /* 0x000fce0000000004 */
.L_x_558:
[----:B------:R-:W-:Y:S05]  /*24350*/  BSYNC B1 ;  /* 0x0000000000017941 */ /* 0x000fea0003800000 */
.L_x_556:
        /* <DEDUP_REMOVED lines=10> */
.L_x_560:
[----:B------:R-:W1:Y:S02]  /*24400*/  MUFU.RCP R5, R42 ;  /* 0x0000002a00057308 */ /* 0x000e640000001000 */
[----:B-1----:R-:W-:-:S04]  /*24410*/  FFMA R4, R42, R5, -1 ;  /* 0xbf8000002a047423 */ /* 0x002fc80000000005 */
[----:B------:R-:W-:-:S04]  /*24420*/  FADD.FTZ R4, -R4, -RZ ;  /* 0x800000ff04047221 */ /* 0x000fc80000010100 */
[----:B------:R-:W-:-:S07]  /*24430*/  FFMA R40, R5, R4, R5 ;  /* 0x0000000405287223 */ /* 0x000fce0000000005 */
.L_x_561:
[----:B------:R-:W-:Y:S05]  /*24440*/  BSYNC B1 ;  /* 0x0000000000017941 */ /* 0x000fea0003800000 */
.L_x_559:
        /* <DEDUP_REMOVED lines=10> */
.L_x_563:
[----:B------:R-:W1:Y:S02]  /*244f0*/  MUFU.RCP R4, R43 ;  /* 0x0000002b00047308 */ /* 0x000e640000001000 */
[----:B-1----:R-:W-:-:S04]  /*24500*/  FFMA R5, R43, R4, -1 ;  /* 0xbf8000002b057423 */ /* 0x002fc80000000004 */
[----:B------:R-:W-:-:S04]  /*24510*/  FADD.FTZ R5, -R5, -RZ ;  /* 0x800000ff05057221 */ /* 0x000fc80000010100 */
[----:B------:R-:W-:-:S07]  /*24520*/  FFMA R41, R4, R5, R4 ;  /* 0x0000000504297223 */ /* 0x000fce0000000004 */
.L_x_564:
[----:B------:R-:W-:Y:S05]  /*24530*/  BSYNC B1 ;  /* 0x0000000000017941 */ /* 0x000fea0003800000 */
.L_x_562:
        /* <DEDUP_REMOVED lines=10> */
.L_x_566:
[----:B------:R-:W1:Y:S02]  /*245e0*/  MUFU.RCP R5, R44 ;  /* 0x0000002c00057308 */ /* 0x000e640000001000 */
[----:B-1----:R-:W-:-:S04]  /*245f0*/  FFMA R4, R44, R5, -1 ;  /* 0xbf8000002c047423 */ /* 0x002fc80000000005 */
[----:B------:R-:W-:-:S04]  /*24600*/  FADD.FTZ R4, -R4, -RZ ;  /* 0x800000ff04047221 */ /* 0x000fc80000010100 */
[----:B------:R-:W-:-:S07]  /*24610*/  FFMA R42, R5, R4, R5 ;  /* 0x00000004052a7223 */ /* 0x000fce0000000005 */
.L_x_567:
[----:B------:R-:W-:Y:S05]  /*24620*/  BSYNC B1 ;  /* 0x0000000000017941 */ /* 0x000fea0003800000 */
.L_x_565:
        /* <DEDUP_REMOVED lines=10> */
.L_x_569:
[----:B------:R-:W1:Y:S02]  /*246d0*/  MUFU.RCP R4, R45 ;  /* 0x0000002d00047308 */ /* 0x000e640000001000 */
[----:B-1----:R-:W-:-:S04]  /*246e0*/  FFMA R5, R45, R4, -1 ;  /* 0xbf8000002d057423 */ /* 0x002fc80000000004 */
[----:B------:R-:W-:-:S04]  /*246f0*/  FADD.FTZ R5, -R5, -RZ ;  /* 0x800000ff05057221 */ /* 0x000fc80000010100 */
[----:B------:R-:W-:-:S07]  /*24700*/  FFMA R43, R4, R5, R4 ;  /* 0x00000005042b7223 */ /* 0x000fce0000000004 */
.L_x_570:
[----:B------:R-:W-:Y:S05]  /*24710*/  BSYNC B1 ;  /* 0x0000000000017941 */ /* 0x000fea0003800000 */
.L_x_568:
        /* <DEDUP_REMOVED lines=9> */
.L_x_572:
[----:B------:R-:W1:Y:S02]  /*247b0*/  MUFU.RCP R5, R46 ;  /* 0x0000002e00057308 */ /* 0x000e640000001000 */
[----:B-1----:R-:W-:-:S04]  /*247c0*/  FFMA R4, R46, R5, -1 ;  /* 0xbf8000002e047423 */ /* 0x002fc80000000005 */
[----:B------:R-:W-:-:S04]  /*247d0*/  FADD.FTZ R4, -R4, -RZ ;  /* 0x800000ff04047221 */ /* 0x000fc80000010100 */
[----:B------:R-:W-:-:S07]  /*247e0*/  FFMA R8, R5, R4, R5 ;  /* 0x0000000405087223 */ /* 0x000fce0000000005 */
.L_x_573:
[----:B------:R-:W-:Y:S05]  /*247f0*/  BSYNC B1 ;  /* 0x0000000000017941 */ /* 0x000fea0003800000 */
.L_x_571:
        /* <DEDUP_REMOVED lines=26> */
.L_x_574:
        /* <DEDUP_REMOVED lines=27> */
.L_x_576:
[----:B------:R-:W-:Y:S05]  /*24b50*/  BSYNC B0 ;  /* 0x0000000000007941 */ /* 0x000fea0003800000 */
.L_x_575:
[----:B------:R-:W-:Y:S04]  /*24b60*/  BSSY B0, `(.L_x_577) ;  /* 0x000003a000007945 */ /* 0x000fe80003800000 */
[----:B------:R-:W-:Y:S05]  /*24b70*/  @P0 BRA `(.L_x_578) ;  /* 0x0000000000e00947 */ /* 0x000fea0003800000 */
[----:B------:R-:W-:-:S04]  /*24b80*/  MOV R4, UR44 ;  /* 0x0000002c00047c02 */ /* 0x000fc80008000f00 */
[----:B------:R-:W-:-:S13]  /*24b90*/  ISETP.NE.AND P3, PT, R4, 0x3, PT ;  /* 0x000000030400780c */ /* 0x000fda0003f65270 */
[----:B------:R-:W-:Y:S05]  /*24ba0*/  @!P3 BRA `(.L_x_579) ;  /* 0x000000000004b947 */ /* 0x000fea0003800000 */
[----:B------:R-:W-:Y:S01]  /*24bb0*/  BPT.TRAP 0x1 ;  /* 0x000000040000795c */ /* 0x000fe20000300000 */
.L_x_579:
[----:B------:R-:W-:Y:S01]  /*24bc0*/  LEA R4, R18, UR48, 0x3 ;  /* 0x0000003012047c11 */ /* 0x000fe2000f8e18ff */
[----:B------:R-:W-:Y:S01]  /*24bd0*/  BSSY B1, `(.L_x_580) ;  /* 0x0000004000017945 */ /* 0x000fe20003800000 */
[----:B------:R-:W-:-:S04]  /*24be0*/  SHF.L.U32 R5, R19, 0x1f, RZ ;  /* 0x0000001f13057819 */ /* 0x000fc800000006ff */
[----:B------:R-:W1:Y:S02]  /*24bf0*/  SYNCS.PHASECHK.TRANS64.TRYWAIT P2, [R4+URZ+0x60], R5 ;  /* 0x00006005040075a7 */ /* 0x000e64000804017f */
[----:B-1----:R-:W-:Y:S05]  /*24c00*/  @!P2 BRA `(.L_x_581) ;  /* 0x000001380020a947 */ /* 0x002fea0003800000 */
.L_x_1149:
[----:B------:R-:W-:Y:S05]  /*24c10*/  BSYNC B1 ;  /* 0x0000000000017941 */ /* 0x000fea0003800000 */
.L_x_580:
        /* <DEDUP_REMOVED lines=22> */
.L_x_583:
[----:B------:R-:W-:Y:S05]  /*24d80*/  BSYNC B1 ;  /* 0x0000000000017941 */ /* 0x000fea0003800000 */
.L_x_582:
        /* <DEDUP_REMOVED lines=8> */
.L_x_584:
        /* <DEDUP_REMOVED lines=15> */
.L_x_578:
[----:B------:R-:W-:Y:S05]  /*24f00*/  BSYNC B0 ;  /* 0x0000000000007941 */ /* 0x000fea0003800000 */
.L_x_577:
        /* <DEDUP_REMOVED lines=12> */
[----:B------:R-:W-:Y:S02]  /*24fd0*/  HADD2.F32 R8, -RZ, R4.H1_H1 ;  /* 0x30000004ff087230 */ /* 0x000fe40000004100 */
[----:B--2---:R-:W-:-:S04]  /*24fe0*/  FMUL R5, R16, R5 ;  /* 0x0000000510057220 */ /* 0x004fc80000400000 */
[----:B------:R-:W-:Y:S01]  /*24ff0*/  FFMA R12, R2, R12, R5 ;  /* 0x0000000c020c7223 */ /* 0x000fe20000000005 */
[----:B------:R-:W-:Y:S01]  /*25000*/  F2FP.F16.E4M3.UNPACK_B R15, R6 ;  /* 0x00000006ff0f723e */ /* 0x000fe200020006ff */
[C---:B---3--:R-:W-:Y:S01]  /*25010*/  FMUL R13, R16.reuse, R13 ;  /* 0x0000000d100d7220 */ /* 0x048fe20000400000 */
[----:B----4-:R-:W-:Y:S02]  /*25020*/  FMUL R5, R16, R28 ;  /* 0x0000001c10057220 */ /* 0x010fe40000400000 */
[----:B------:R-:W2:Y:S04]  /*25030*/  LDL.LU R28, [R1+0x3c8] ;  /* 0x0003c800011c7983 */ /* 0x000ea80000300800 */
[----:B------:R-:W3:Y:S04]  /*25040*/  LDL.LU R36, [R1+0x3cc] ;  /* 0x0003cc0001247983 */ /* 0x000ee80000300800 */
[----:B------:R-:W4:Y:S04]  /*25050*/  LDL.LU R43, [R1+0x3d0] ;  /* 0x0003d000012b7983 */ /* 0x000f280000300800 */
[----:B------:R-:W3:Y:S04]  /*25060*/  LDL.LU R47, [R1+0x3d4] ;  /* 0x0003d400012f7983 */ /* 0x000ee80000300800 */
[----:B------:R-:W3:Y:S04]  /*25070*/  LDL.LU R52, [R1+0x3d8] ;  /* 0x0003d80001347983 */ /* 0x000ee80000300800 */
[----:B------:R-:W3:Y:S01]  /*25080*/  LDL.LU R55, [R1+0x3dc] ;  /* 0x0003dc0001377983 */ /* 0x000ee20000300800 */
[----:B------:R-:W-:Y:S01]  /*25090*/  F2FP.F16.E4M3.UNPACK_B R4, R7.H1 ;  /* 0x00000007ff04723e */ /* 0x000fe200030006ff */
[----:B------:R-:W-:-:S04]  /*250a0*/  HADD2.F32 R20, -RZ, R15.H0_H0 ;  /* 0x2000000fff147230 */ /* 0x000fc80000004100 */
[--C-:B------:R-:W-:Y:S02]  /*250b0*/  HADD2.F32 R14, -RZ, R4.reuse.H0_H0 ;  /* 0x20000004ff0e7230 */ /* 0x100fe40000004100 */
[----:B------:R-:W-:Y:S01]  /*250c0*/  FFMA R13, R2, R8, R13 ;  /* 0x00000008020d7223 */ /* 0x000fe2000000000d */
[----:B------:R-:W-:Y:S02]  /*250d0*/  HADD2.F32 R4, -RZ, R4.H1_H1 ;  /* 0x30000004ff047230 */ /* 0x000fe40000004100 */
[C---:B-----5:R-:W-:Y:S01]  /*250e0*/  FMUL R21, R16.reuse, R21 ;  /* 0x0000001510157220 */ /* 0x060fe20000400000 */
[----:B------:R-:W-:Y:S02]  /*250f0*/  HADD2.F32 R22, -RZ, R15.H1_H1 ;  /* 0x3000000fff167230 */ /* 0x000fe40000004100 */
[C---:B------:R-:W-:Y:S01]  /*25100*/  FMUL R15, R16.reuse, R27 ;  /* 0x0000001b100f7220 */ /* 0x040fe20000400000 */
[----:B------:R-:W-:Y:S01]  /*25110*/  FMUL R23, R16, R23 ;  /* 0x0000001710177220 */ /* 0x000fe20000400000 */
[----:B------:R-:W-:Y:S01]  /*25120*/  F2FP.F16.E4M3.UNPACK_B R8, R6.H1 ;  /* 0x00000006ff08723e */ /* 0x000fe200030006ff */
[C---:B------:R-:W-:Y:S01]  /*25130*/  FFMA R14, R2.reuse, R14, R5 ;  /* 0x0000000e020e7223 */ /* 0x040fe20000000005 */
[----:B------:R-:W-:Y:S01]  /*25140*/  MOV R5, 0x3bbb989d ;  /* 0x3bbb989d00057802 */ /* 0x000fe20000000f00 */
[C---:B------:R-:W-:Y:S01]  /*25150*/  FFMA R20, R2.reuse, R20, R21 ;  /* 0x0000001402147223 */ /* 0x040fe20000000015 */
[C---:B------:R-:W-:Y:S01]  /*25160*/  FFMA R15, R2.reuse, R4, R15 ;  /* 0x00000004020f7223 */ /* 0x040fe2000000000f */
[----:B------:R-:W-:Y:S01]  /*25170*/  FFMA R21, R2, R22, R23 ;  /* 0x0000001602157223 */ /* 0x000fe20000000017 */
[--C-:B------:R-:W-:Y:S01]  /*25180*/  HADD2.F32 R22, -RZ, R8.reuse.H0_H0 ;  /* 0x20000008ff167230 */ /* 0x100fe20000004100 */
[----:B------:R-:W-:Y:S01]  /*25190*/  MOV R4, 0x437c0000 ;  /* 0x437c000000047802 */ /* 0x000fe20000000f00 */
[----:B------:R-:W-:-:S02]  /*251a0*/  HADD2.F32 R8, -RZ, R8.H1_H1 ;  /* 0x30000008ff087230 */ /* 0x000fc40000004100 */
[----:B------:R-:W-:Y:S01]  /*251b0*/  FMUL R23, R16, R26 ;  /* 0x0000001a10177220 */ /* 0x000fe20000400000 */
[----:B------:R-:W-:Y:S01]  /*251c0*/  FFMA.SAT R27, -R12, R5, 0.5 ;  /* 0x3f0000000c1b7423 */ /* 0x000fe20000002105 */
[----:B------:R-:W-:Y:S01]  /*251d0*/  FMUL R25, R16, R25 ;  /* 0x0000001910197220 */ /* 0x000fe20000400000 */
[----:B------:R-:W-:Y:S01]  /*251e0*/  F2FP.F16.E4M3.UNPACK_B R24, R3 ;  /* 0x00000003ff18723e */ /* 0x000fe200020006ff */
[C---:B------:R-:W-:Y:S01]  /*251f0*/  FFMA R22, R2.reuse, R22, R23 ;  /* 0x0000001602167223 */ /* 0x040fe20000000017 */
[----:B------:R-:W-:Y:S01]  /*25200*/  FFMA.RM R32, R27, R4, 12582913 ;  /* 0x4b4000011b207423 */ /* 0x000fe20000004004 */
[----:B------:R-:W-:Y:S01]  /*25210*/  FFMA R23, R2, R8, R25 ;  /* 0x0000000802177223 */ /* 0x000fe20000000019 */
[C---:B------:R-:W-:Y:S01]  /*25220*/  FMUL R25, R16.reuse, R31 ;  /* 0x0000001f10197220 */ /* 0x040fe20000400000 */
[--C-:B------:R-:W-:Y:S02]  /*25230*/  HADD2.F32 R8, -RZ, R24.reuse.H0_H0 ;  /* 0x20000018ff087230 */ /* 0x100fe40000004100 */
[----:B------:R-:W-:Y:S01]  /*25240*/  FMUL R27, R16, R29 ;  /* 0x0000001d101b7220 */ /* 0x000fe20000400000 */
[----:B------:R-:W-:Y:S01]  /*25250*/  FFMA.SAT R31, -R13, R5, 0.5 ;  /* 0x3f0000000d1f7423 */ /* 0x000fe20000002105 */
[----:B------:R-:W-:Y:S01]  /*25260*/  FADD R29, R32, -12583039 ;  /* 0xcb40007f201d7421 */ /* 0x000fe20000000000 */
[----:B------:R-:W-:-:S02]  /*25270*/  HADD2.F32 R26, -RZ, R24.H1_H1 ;  /* 0x30000018ff1a7230 */ /* 0x000fc40000004100 */
[----:B------:R-:W-:Y:S01]  /*25280*/  FFMA R24, R2, R8, R25 ;  /* 0x0000000802187223 */ /* 0x000fe20000000019 */
[----:B------:R-:W-:Y:S01]  /*25290*/  F2FP.F16.E4M3.UNPACK_B R30, R3.H1 ;  /* 0x00000003ff1e723e */ /* 0x000fe200030006ff */
[----:B------:R-:W-:Y:S01]  /*252a0*/  FFMA.RM R8, R31, R4, 12582913 ;  /* 0x4b4000011f087423 */ /* 0x000fe20000004004 */
[----:B------:R-:W-:Y:S01]  /*252b0*/  FFMA R29, -R12, 1.4426950216293334961, -R29 ;  /* 0x3fb8aa3b0c1d7823 */ /* 0x000fe2000000091d */
[-C--:B------:R-:W-:Y:S01]  /*252c0*/  FFMA.SAT R39, -R20, R5.reuse, 0.5 ;  /* 0x3f00000014277423 */ /* 0x080fe20000002105 */
[-C--:B------:R-:W-:Y:S01]  /*252d0*/  FFMA.SAT R31, -R14, R5.reuse, 0.5 ;  /* 0x3f0000000e1f7423 */ /* 0x080fe20000002105 */
[----:B------:R-:W-:Y:S01]  /*252e0*/  FFMA R25, R2, R26, R27 ;  /* 0x0000001a02197223 */ /* 0x000fe2000000001b */
[----:B------:R-:W-:Y:S01]  /*252f0*/  FADD R26, R8, -12583039 ;  /* 0xcb40007f081a7421 */ /* 0x000fe20000000000 */
[----:B------:R-:W-:Y:S01]  /*25300*/  FFMA R29, -R12, 1.925963033500011079e-08, R29 ;  /* 0x32a570600c1d7823 */ /* 0x000fe2000000011d */
[----:B------:R-:W-:Y:S02]  /*25310*/  HADD2.F32 R35, -RZ, R30.H0_H0 ;  /* 0x2000001eff237230 */ /* 0x000fe40000004100 */
[-C--:B------:R-:W-:Y:S01]  /*25320*/  FFMA.RM R38, R39, R4.reuse, 12582913 ;  /* 0x4b40000127267423 */ /* 0x080fe20000004004 */
[----:B------:R-:W-:Y:S01]  /*25330*/  FFMA.RM R34, R31, R4, 12582913 ;  /* 0x4b4000011f227423 */ /* 0x000fe20000004004 */
[----:B------:R-:W-:Y:S01]  /*25340*/  FFMA.SAT R31, -R15, R5, 0.5 ;  /* 0x3f0000000f1f7423 */ /* 0x000fe20000002105 */
[----:B------:R1:W5:Y:S01]  /*25350*/  MUFU.EX2 R33, R29 ;  /* 0x0000001d00217308 */ /* 0x0003620000000800 */
[----:B------:R-:W-:-:S02]  /*25360*/  F2FP.F16.E4M3.UNPACK_B R46, R0 ;  /* 0x00000000ff2e723e */ /* 0x000fc400020006ff */
[-C--:B------:R-:W-:Y:S01]  /*25370*/  FFMA.RM R37, R31, R4.reuse, 12582913 ;  /* 0x4b4000011f257423 */ /* 0x080fe20000004004 */
[----:B------:R-:W-:Y:S02]  /*25380*/  HADD2.F32 R40, -RZ, R30.H1_H1 ;  /* 0x3000001eff287230 */ /* 0x000fe40000004100 */
[----:B-1----:R-:W-:Y:S01]  /*25390*/  FADD R29, R38, -12583039 ;  /* 0xcb40007f261d7421 */ /* 0x002fe20000000000 */
[----:B------:R-:W-:Y:S01]  /*253a0*/  FADD R30, R37, -12583039 ;  /* 0xcb40007f251e7421 */ /* 0x000fe20000000000 */
[----:B------:R-:W-:Y:S02]  /*253b0*/  FFMA.SAT R39, -R21, R5, 0.5 ;  /* 0x3f00000015277423 */ /* 0x000fe40000002105 */
[----:B------:R-:W-:Y:S01]  /*253c0*/  FFMA R41, -R20, 1.4426950216293334961, -R29 ;  /* 0x3fb8aa3b14297823 */ /* 0x000fe2000000091d */
[----:B------:R-:W-:Y:S01]  /*253d0*/  FFMA R30, -R15, 1.4426950216293334961, -R30 ;  /* 0x3fb8aa3b0f1e7823 */ /* 0x000fe2000000091e */
[----:B------:R-:W-:-:S03]  /*253e0*/  FFMA.RM R42, R39, R4, 12582913 ;  /* 0x4b400001272a7423 */ /* 0x000fc60000004004 */
[----:B------:R-:W-:Y:S01]  /*253f0*/  FFMA R30, -R15, 1.925963033500011079e-08, R30 ;  /* 0x32a570600f1e7823 */ /* 0x000fe2000000011e */
[----:B------:R-:W-:Y:S01]  /*25400*/  FFMA R41, -R20, 1.925963033500011079e-08, R41 ;  /* 0x32a5706014297823 */ /* 0x000fe20000000129 */
[----:B------:R-:W-:Y:S01]  /*25410*/  F2FP.F16.E4M3.UNPACK_B R53, R0.H1 ;  /* 0x00000000ff35723e */ /* 0x000fe200030006ff */
[-C--:B------:R-:W-:Y:S01]  /*25420*/  FFMA.SAT R49, -R24, R5.reuse, 0.5 ;  /* 0x3f00000018317423 */ /* 0x080fe20000002105 */
[----:B------:R-:W-:Y:S01]  /*25430*/  MUFU.EX2 R39, R30 ;  /* 0x0000001e00277308 */ /* 0x000fe20000000800 */
[----:B------:R-:W-:Y:S02]  /*25440*/  FFMA.SAT R51, -R25, R5, 0.5 ;  /* 0x3f00000019337423 */ /* 0x000fe40000002105 */
[----:B------:R-:W-:Y:S01]  /*25450*/  FFMA.RM R48, R49, R4, 12582913 ;  /* 0x4b40000131307423 */ /* 0x000fe20000004004 */
[----:B------:R-:W-:-:S03]  /*25460*/  HADD2.F32 R50, -RZ, R53.H0_H0 ;  /* 0x20000035ff327230 */ /* 0x000fc60000004100 */
[----:B------:R-:W-:Y:S01]  /*25470*/  FADD R49, R48, -12583039 ;  /* 0xcb40007f30317421 */ /* 0x000fe20000000000 */
[----:B------:R-:W-:Y:S01]  /*25480*/  HADD2.F32 R56, -RZ, R53.H1_H1 ;  /* 0x30000035ff387230 */ /* 0x000fe20000004100 */
[----:B------:R-:W-:-:S05]  /*25490*/  SHF.L.U32 R32, R32, 0x17, RZ ;  /* 0x0000001720207819 */ /* 0x000fca00000006ff */
[----:B-----5:R-:W-:Y:S01]  /*254a0*/  FFMA R60, R32, R33, 1 ;  /* 0x3f800000203c7423 */ /* 0x020fe20000000021 */
[----:B------:R-:W-:Y:S02]  /*254b0*/  SHF.L.U32 R32, R8, 0x17, RZ ;  /* 0x0000001708207819 */ /* 0x000fe400000006ff */
[----:B------:R-:W-:Y:S01]  /*254c0*/  SHF.L.U32 R33, R34, 0x17, RZ ;  /* 0x0000001722217819 */ /* 0x000fe200000006ff */
[----:B------:R-:W-:Y:S01]  /*254d0*/  BSSY B1, `(.L_x_585) ;  /* 0x000007c000017945 */ /* 0x000fe20003800000 */
[----:B--2---:R-:W-:Y:S01]  /*254e0*/  FMUL R27, R16, R28 ;  /* 0x0000001c101b7220 */ /* 0x004fe20000400000 */
[----:B------:R-:W-:-:S03]  /*254f0*/  FFMA R28, -R13, 1.4426950216293334961, -R26 ;  /* 0x3fb8aa3b0d1c7823 */ /* 0x000fc6000000091a */
[----:B------:R-:W-:Y:S01]  /*25500*/  FFMA R26, R2, R35, R27 ;  /* 0x00000023021a7223 */ /* 0x000fe2000000001b */
[----:B------:R-:W-:Y:S01]  /*25510*/  FADD R27, R34, -12583039 ;  /* 0xcb40007f221b7421 */ /* 0x000fe20000000000 */
[----:B------:R-:W-:Y:S01]  /*25520*/  FFMA R28, -R13, 1.925963033500011079e-08, R28 ;  /* 0x32a570600d1c7823 */ /* 0x000fe2000000011c */
[----:B----4-:R-:W-:Y:S02]  /*25530*/  FMUL R29, R16, R43 ;  /* 0x0000002b101d7220 */ /* 0x010fe40000400000 */
[----:B------:R-:W-:Y:S01]  /*25540*/  FFMA R31, -R14, 1.4426950216293334961, -R27 ;  /* 0x3fb8aa3b0e1f7823 */ /* 0x000fe2000000091b */
[-C--:B------:R-:W-:Y:S01]  /*25550*/  FFMA.SAT R43, -R22, R5.reuse, 0.5 ;  /* 0x3f000000162b7423 */ /* 0x080fe20000002105 */
[----:B------:R1:W2:Y:S01]  /*25560*/  MUFU.EX2 R35, R28 ;  /* 0x0000001c00237308 */ /* 0x0002a20000000800 */
[----:B---3--:R-:W-:Y:S01]  /*25570*/  FMUL R27, R16, R36 ;  /* 0x00000024101b7220 */ /* 0x008fe20000400000 */
[----:B------:R-:W-:Y:S01]  /*25580*/  FFMA R31, -R14, 1.925963033500011079e-08, R31 ;  /* 0x32a570600e1f7823 */ /* 0x000fe2000000011f */
[----:B------:R-:W-:Y:S01]  /*25590*/  FFMA.RM R45, R43, R4, 12582913 ;  /* 0x4b4000012b2d7423 */ /* 0x000fe20000004004 */
[----:B------:R-:W-:Y:S01]  /*255a0*/  FFMA.SAT R43, -R23, R5, 0.5 ;  /* 0x3f000000172b7423 */ /* 0x000fe20000002105 */
[----:B-1----:R-:W-:-:S02]  /*255b0*/  HADD2.F32 R28, -RZ, R46.H0_H0 ;  /* 0x2000002eff1c7230 */ /* 0x002fc40000004100 */
[----:B------:R-:W-:Y:S01]  /*255c0*/  FFMA R27, R2, R40, R27 ;  /* 0x00000028021b7223 */ /* 0x000fe2000000001b */
[----:B------:R1:W3:Y:S01]  /*255d0*/  MUFU.EX2 R36, R31 ;  /* 0x0000001f00247308 */ /* 0x0002e20000000800 */
[----:B------:R-:W-:Y:S01]  /*255e0*/  FADD R40, R42, -12583039 ;  /* 0xcb40007f2a287421 */ /* 0x000fe20000000000 */
[----:B------:R-:W-:Y:S01]  /*255f0*/  FFMA R28, R2, R28, R29 ;  /* 0x0000001c021c7223 */ /* 0x000fe2000000001d */
[----:B------:R-:W-:Y:S01]  /*25600*/  FMUL R29, R16, R47 ;  /* 0x0000002f101d7220 */ /* 0x000fe20000400000 */
[----:B------:R-:W-:Y:S01]  /*25610*/  FFMA.RM R47, R43, R4, 12582913 ;  /* 0x4b4000012b2f7423 */ /* 0x000fe20000004004 */
[----:B------:R-:W-:Y:S01]  /*25620*/  FFMA R44, -R21, 1.4426950216293334961, -R40 ;  /* 0x3fb8aa3b152c7823 */ /* 0x000fe20000000928 */
[----:B-1----:R-:W-:Y:S02]  /*25630*/  FADD R31, R45, -12583039 ;  /* 0xcb40007f2d1f7421 */ /* 0x002fe40000000000 */
[----:B------:R-:W-:Y:S02]  /*25640*/  FADD R30, R47, -12583039 ;  /* 0xcb40007f2f1e7421 */ /* 0x000fe40000000000 */
[C---:B------:R-:W-:Y:S01]  /*25650*/  FFMA R31, -R22.reuse, 1.4426950216293334961, -R31 ;  /* 0x3fb8aa3b161f7823 */ /* 0x040fe2000000091f */
[----:B------:R1:W4:Y:S01]  /*25660*/  MUFU.EX2 R40, R41 ;  /* 0x0000002900287308 */ /* 0x0003220000000800 */
[----:B------:R-:W-:Y:S01]  /*25670*/  FFMA R44, -R21, 1.925963033500011079e-08, R44 ;  /* 0x32a57060152c7823 */ /* 0x000fe2000000012c */
[----:B------:R-:W-:Y:S01]  /*25680*/  FFMA R30, -R23, 1.4426950216293334961, -R30 ;  /* 0x3fb8aa3b171e7823 */ /* 0x000fe2000000091e */
[----:B-1----:R-:W-:Y:S01]  /*25690*/  FFMA R41, -R22, 1.925963033500011079e-08, R31 ;  /* 0x32a5706016297823 */ /* 0x002fe2000000011f */
[----:B------:R-:W-:-:S04]  /*256a0*/  FMUL R31, R16, R52 ;  /* 0x00000034101f7220 */ /* 0x000fc80000400000 */
[----:B------:R1:W5:Y:S01]  /*256b0*/  MUFU.EX2 R43, R44 ;  /* 0x0000002c002b7308 */ /* 0x0003620000000800 */
[----:B------:R-:W-:Y:S01]  /*256c0*/  FFMA.RM R52, R51, R4, 12582913 ;  /* 0x4b40000133347423 */ /* 0x000fe20000004004 */
[----:B------:R-:W-:Y:S02]  /*256d0*/  HADD2.F32 R46, -RZ, R46.H1_H1 ;  /* 0x3000002eff2e7230 */ /* 0x000fe40000004100 */
[----:B------:R-:W-:Y:S01]  /*256e0*/  FFMA R51, -R24, 1.4426950216293334961, -R49 ;  /* 0x3fb8aa3b18337823 */ /* 0x000fe20000000931 */
[----:B-1----:R-:W-:Y:S01]  /*256f0*/  FFMA R44, -R23, 1.925963033500011079e-08, R30 ;  /* 0x32a57060172c7823 */ /* 0x002fe2000000011e */
[----:B------:R-:W-:Y:S01]  /*25700*/  FFMA R30, R2, R50, R31 ;  /* 0x00000032021e7223 */ /* 0x000fe2000000001f */
[----:B------:R-:W-:Y:S01]  /*25710*/  FFMA.SAT R31, -R26, R5, 0.5 ;  /* 0x3f0000001a1f7423 */ /* 0x000fe20000002105 */
[----:B------:R-:W-:Y:S01]  /*25720*/  FADD R50, R52, -12583039 ;  /* 0xcb40007f34327421 */ /* 0x000fe20000000000 */
[----:B------:R-:W-:Y:S02]  /*25730*/  FFMA R29, R2, R46, R29 ;  /* 0x0000002e021d7223 */ /* 0x000fe4000000001d */
[----:B------:R-:W-:Y:S01]  /*25740*/  FFMA.RM R53, R31, R4, 12582913 ;  /* 0x4b4000011f357423 */ /* 0x000fe20000004004 */
[----:B------:R-:W-:Y:S01]  /*25750*/  FFMA R51, -R24, 1.925963033500011079e-08, R51 ;  /* 0x32a5706018337823 */ /* 0x000fe20000000133 */
[----:B------:R-:W-:Y:S01]  /*25760*/  FFMA R54, -R25, 1.4426950216293334961, -R50 ;  /* 0x3fb8aa3b19367823 */ /* 0x000fe20000000932 */
[----:B------:R1:W-:Y:S01]  /*25770*/  MUFU.EX2 R46, R41 ;  /* 0x00000029002e7308 */ /* 0x0003e20000000800 */
[----:B------:R-:W-:Y:S01]  /*25780*/  FMUL R31, R16, R55 ;  /* 0x00000037101f7220 */ /* 0x000fe20000400000 */
[----:B------:R-:W-:Y:S01]  /*25790*/  FFMA.SAT R55, -R27, R5, 0.5 ;  /* 0x3f0000001b377423 */ /* 0x000fe20000002105 */
[----:B------:R-:W-:-:S02]  /*257a0*/  FFMA R54, -R25, 1.925963033500011079e-08, R54 ;  /* 0x32a5706019367823 */ /* 0x000fc40000000136 */
[----:B------:R-:W-:Y:S01]  /*257b0*/  FFMA R31, R2, R56, R31 ;  /* 0x00000038021f7223 */ /* 0x000fe2000000001f */
[----:B-1----:R-:W-:Y:S02]  /*257c0*/  FADD R41, R53, -12583039 ;  /* 0xcb40007f35297421 */ /* 0x002fe40000000000 */
[----:B------:R1:W-:Y:S01]  /*257d0*/  MUFU.EX2 R50, R51 ;  /* 0x0000003300327308 */ /* 0x0003e20000000800 */
[----:B------:R-:W-:Y:S01]  /*257e0*/  FFMA.RM R56, R55, R4, 12582913 ;  /* 0x4b40000137387423 */ /* 0x000fe20000004004 */
[-C--:B------:R-:W-:Y:S01]  /*257f0*/  FFMA.SAT R59, -R29, R5.reuse, 0.5 ;  /* 0x3f0000001d3b7423 */ /* 0x080fe20000002105 */
[----:B------:R-:W-:Y:S01]  /*25800*/  FFMA R55, -R26, 1.4426950216293334961, -R41 ;  /* 0x3fb8aa3b1a377823 */ /* 0x000fe20000000929 */
[-C--:B------:R-:W-:Y:S01]  /*25810*/  FFMA.SAT R57, -R28, R5.reuse, 0.5 ;  /* 0x3f0000001c397423 */ /* 0x080fe20000002105 */
[----:B-1----:R-:W-:-:S03]  /*25820*/  FFMA.SAT R51, -R30, R5, 0.5 ;  /* 0x3f0000001e337423 */ /* 0x002fc60000002105 */
[----:B------:R1:W5:Y:S01]  /*25830*/  MUFU.EX2 R41, R54 ;  /* 0x0000003600297308 */ /* 0x0003620000000800 */
[----:B------:R-:W-:Y:S01]  /*25840*/  FFMA.SAT R61, -R31, R5, 0.5 ;  /* 0x3f0000001f3d7423 */ /* 0x000fe20000002105 */
[-C--:B------:R-:W-:Y:S01]  /*25850*/  FFMA.RM R59, R59, R4.reuse, 12582913 ;  /* 0x4b4000013b3b7423 */ /* 0x080fe20000004004 */
[----:B--2---:R-:W-:Y:S01]  /*25860*/  FFMA R32, R32, R35, 1 ;  /* 0x3f80000020207423 */ /* 0x004fe20000000023 */
[-C--:B------:R-:W-:Y:S01]  /*25870*/  FFMA.RM R57, R57, R4.reuse, 12582913 ;  /* 0x4b40000139397423 */ /* 0x080fe20000004004 */
[-C--:B-1----:R-:W-:Y:S01]  /*25880*/  FFMA.RM R54, R51, R4.reuse, 12582913 ;  /* 0x4b40000133367423 */ /* 0x082fe20000004004 */
[----:B------:R-:W-:Y:S01]  /*25890*/  FFMA.RM R61, R61, R4, 12582913 ;  /* 0x4b4000013d3d7423 */ /* 0x000fe20000004004 */
[----:B------:R-:W-:Y:S02]  /*258a0*/  FADD R4, R59, -12583039 ;  /* 0xcb40007f3b047421 */ /* 0x000fe40000000000 */
[----:B------:R-:W-:Y:S01]  /*258b0*/  FADD R35, R54, -12583039 ;  /* 0xcb40007f36237421 */ /* 0x000fe20000000000 */
[----:B------:R-:W-:Y:S01]  /*258c0*/  SHF.L.U32 R34, R37, 0x17, RZ ;  /* 0x0000001725227819 */ /* 0x000fe200000006ff */
[----:B------:R1:W-:Y:S02]  /*258d0*/  MUFU.EX2 R49, R44 ;  /* 0x0000002c00317308 */ /* 0x0003e40000000800 */
[----:B------:R-:W-:Y:S01]  /*258e0*/  FFMA R37, -R30, 1.4426950216293334961, -R35 ;  /* 0x3fb8aa3b1e257823 */ /* 0x000fe20000000923 */
[----:B------:R-:W-:Y:S01]  /*258f0*/  SHF.L.U32 R35, R38, 0x17, RZ ;  /* 0x0000001726237819 */ /* 0x000fe200000006ff */
[----:B------:R-:W-:Y:S01]  /*25900*/  FFMA R8, -R29, 1.4426950216293334961, -R4 ;  /* 0x3fb8aa3b1d087823 */ /* 0x000fe20000000904 */
[----:B---3--:R-:W-:Y:S01]  /*25910*/  FFMA R33, R33, R36, 1 ;  /* 0x3f80000021217423 */ /* 0x008fe20000000024 */
[----:B------:R-:W-:Y:S01]  /*25920*/  FADD R5, R57, -12583039 ;  /* 0xcb40007f39057421 */ /* 0x000fe20000000000 */
[----:B------:R-:W-:Y:S01]  /*25930*/  SHF.L.U32 R36, R42, 0x17, RZ ;  /* 0x000000172a247819 */ /* 0x000fe200000006ff */
[----:B-1----:R-:W-:Y:S01]  /*25940*/  FADD R44, R56, -12583039 ;  /* 0xcb40007f382c7421 */ /* 0x002fe20000000000 */
[----:B------:R-:W-:Y:S01]  /*25950*/  FADD R38, R61, -12583039 ;  /* 0xcb40007f3d267421 */ /* 0x000fe20000000000 */
[----:B------:R-:W-:Y:S01]  /*25960*/  FFMA R55, -R26, 1.925963033500011079e-08, R55 ;  /* 0x32a570601a377823 */ /* 0x000fe20000000137 */
[----:B------:R-:W-:Y:S01]  /*25970*/  FFMA R8, -R29, 1.925963033500011079e-08, R8 ;  /* 0x32a570601d087823 */ /* 0x000fe20000000108 */
[----:B------:R-:W-:Y:S01]  /*25980*/  FFMA R58, -R27, 1.4426950216293334961, -R44 ;  /* 0x3fb8aa3b1b3a7823 */ /* 0x000fe2000000092c */
[----:B----4-:R-:W-:Y:S01]  /*25990*/  FFMA R35, R35, R40, 1 ;  /* 0x3f80000023237423 */ /* 0x010fe20000000028 */
[----:B------:R-:W-:Y:S01]  /*259a0*/  FFMA R51, -R28, 1.4426950216293334961, -R5 ;  /* 0x3fb8aa3b1c337823 */ /* 0x000fe20000000905 */
[----:B------:R-:W-:Y:S01]  /*259b0*/  FFMA R40, -R31, 1.4426950216293334961, -R38 ;  /* 0x3fb8aa3b1f287823 */ /* 0x000fe20000000926 */
[----:B-----5:R-:W-:Y:S01]  /*259c0*/  FFMA R36, R36, R43, 1 ;  /* 0x3f80000024247423 */ /* 0x020fe2000000002b */
[----:B------:R-:W1:Y:S01]  /*259d0*/  MUFU.EX2 R44, R55 ;  /* 0x00000037002c7308 */ /* 0x000e620000000800 */
[----:B------:R-:W-:Y:S01]  /*259e0*/  FFMA R58, -R27, 1.925963033500011079e-08, R58 ;  /* 0x32a570601b3a7823 */ /* 0x000fe2000000013a */
[----:B------:R-:W-:Y:S01]  /*259f0*/  IADD3 R43, R60, 0x1800000, RZ ;  /* 0x018000003c2b7810 */ /* 0x000fe20007ffe0ff */
[----:B------:R-:W-:Y:S01]  /*25a00*/  FFMA R51, -R28, 1.925963033500011079e-08, R51 ;  /* 0x32a570601c337823 */ /* 0x000fe20000000133 */
[----:B------:R-:W-:-:S04]  /*25a10*/  FFMA R42, -R30, 1.925963033500011079e-08, R37 ;  /* 0x32a570601e2a7823 */ /* 0x000fc80000000125 */
[----:B------:R2:W-:Y:S01]  /*25a20*/  MUFU.EX2 R55, R8 ;  /* 0x0000000800377308 */ /* 0x0005e20000000800 */
[----:B------:R-:W-:Y:S02]  /*25a30*/  LOP3.LUT R43, R43, 0x7f800000, RZ, 0xc0, !PT ;  /* 0x7f8000002b2b7812 */ /* 0x000fe400078ec0ff */
[----:B------:R-:W-:Y:S01]  /*25a40*/  SHF.L.U32 R38, R47, 0x17, RZ ;  /* 0x000000172f267819 */ /* 0x000fe200000006ff */
[----:B--2---:R-:W-:-:S04]  /*25a50*/  FFMA R8, -R31, 1.925963033500011079e-08, R40 ;  /* 0x32a570601f087823 */ /* 0x004fc80000000128 */
[----:B------:R-:W2:Y:S01]  /*25a60*/  MUFU.EX2 R5, R58 ;  /* 0x0000003a00057308 */ /* 0x000ea20000000800 */
[----:B------:R-:W-:Y:S02]  /*25a70*/  ISETP.GT.U32.AND P2, PT, R43, 0x1ffffff, PT ;  /* 0x01ffffff2b00780c */ /* 0x000fe40003f44070 */
[----:B------:R-:W-:-:S05]  /*25a80*/  SHF.L.U32 R40, R52, 0x17, RZ ;  /* 0x0000001734287819 */ /* 0x000fca00000006ff */
[----:B------:R-:W3:Y:S01]  /*25a90*/  MUFU.EX2 R4, R51 ;  /* 0x0000003300047308 */ /* 0x000ee20000000800 */
[----:B------:R-:W-:-:S07]  /*25aa0*/  SHF.L.U32 R37, R45, 0x17, RZ ;  /* 0x000000172d257819 */ /* 0x000fce00000006ff */
[----:B------:R4:W5:Y:S01]  /*25ab0*/  MUFU.EX2 R58, R42 ;  /* 0x0000002a003a7308 */ /* 0x0009620000000800 */
[----:B------:R-:W-:-:S07]  /*25ac0*/  SHF.L.U32 R53, R53, 0x17, RZ ;  /* 0x0000001735357819 */ /* 0x000fce00000006ff */
[----:B------:R-:W5:Y:S01]  /*25ad0*/  MUFU.EX2 R47, R8 ;  /* 0x00000008002f7308 */ /* 0x000f620000000800 */
[----:B------:R-:W-:Y:S01]  /*25ae0*/  FFMA R40, R40, R41, 1 ;  /* 0x3f80000028287423 */ /* 0x000fe20000000029 */
[----:B------:R-:W-:Y:S01]  /*25af0*/  FFMA R34, R34, R39, 1 ;  /* 0x3f80000022227423 */ /* 0x000fe20000000027 */
[----:B------:R-:W-:Y:S01]  /*25b00*/  FFMA R37, R37, R46, 1 ;  /* 0x3f80000025257423 */ /* 0x000fe2000000002e */
[----:B-1----:R-:W-:Y:S01]  /*25b10*/  FFMA R41, R53, R44, 1 ;  /* 0x3f80000035297423 */ /* 0x002fe2000000002c */
[----:B------:R-:W-:Y:S02]  /*25b20*/  SHF.L.U32 R39, R48, 0x17, RZ ;  /* 0x0000001730277819 */ /* 0x000fe400000006ff */
[----:B----4-:R-:W-:Y:S02]  /*25b30*/  SHF.L.U32 R42, R56, 0x17, RZ ;  /* 0x00000017382a7819 */ /* 0x010fe400000006ff */
[----:B------:R-:W-:Y:S02]  /*25b40*/  SHF.L.U32 R43, R57, 0x17, RZ ;  /* 0x00000017392b7819 */ /* 0x000fe400000006ff */
[----:B------:R-:W-:-:S02]  /*25b50*/  SHF.L.U32 R44, R59, 0x17, RZ ;  /* 0x000000173b2c7819 */ /* 0x000fc400000006ff */
[----:B------:R-:W-:Y:S02]  /*25b60*/  SHF.L.U32 R45, R54, 0x17, RZ ;  /* 0x00000017362d7819 */ /* 0x000fe400000006ff */
[----:B------:R-:W-:Y:S01]  /*25b70*/  SHF.L.U32 R46, R61, 0x17, RZ ;  /* 0x000000173d2e7819 */ /* 0x000fe200000006ff */
[----:B------:R-:W-:Y:S01]  /*25b80*/  FFMA R38, R38, R49, 1 ;  /* 0x3f80000026267423 */ /* 0x000fe20000000031 */
[----:B------:R-:W-:Y:S01]  /*25b90*/  FFMA R39, R39, R50, 1 ;  /* 0x3f80000027277423 */ /* 0x000fe20000000032 */
[----:B--2---:R-:W-:Y:S01]  /*25ba0*/  FFMA R42, R42, R5, 1 ;  /* 0x3f8000002a2a7423 */ /* 0x004fe20000000005 */
[----:B---3--:R-:W-:Y:S01]  /*25bb0*/  FFMA R43, R43, R4, 1 ;  /* 0x3f8000002b2b7423 */ /* 0x008fe20000000004 */
[----:B------:R-:W-:Y:S01]  /*25bc0*/  FFMA R44, R44, R55, 1 ;  /* 0x3f8000002c2c7423 */ /* 0x000fe20000000037 */
[----:B-----5:R-:W-:Y:S01]  /*25bd0*/  FFMA R45, R45, R58, 1 ;  /* 0x3f8000002d2d7423 */ /* 0x020fe2000000003a */
[----:B------:R-:W-:Y:S01]  /*25be0*/  FFMA R46, R46, R47, 1 ;  /* 0x3f8000002e2e7423 */ /* 0x000fe2000000002f */
[----:B------:R-:W-:Y:S06]  /*25bf0*/  @P2 BRA `(.L_x_586) ;  /* 0x0000000000142947 */ /* 0x000fec0003800000 */
[----:B------:R-:W-:Y:S02]  /*25c00*/  MOV R5, R60 ;  /* 0x0000003c00057202 */ /* 0x000fe40000000f00 */
[----:B------:R-:W-:-:S07]  /*25c10*/  MOV R4, 0x25c30 ;  /* 0x00025c3000047802 */ /* 0x000fce0000000f00 */
[----:B------:R-:W-:Y:S05]  /*25c20*/  CALL.REL.NOINC `($__internal_0_$__cuda_sm20_rcp_rn_f32_slowpath) ;  /* 0x0000013400307944 */ /* 0x000fea0003c00000 */
[----:B------:R-:W-:Y:S01]  /*25c30*/  MOV R47, R8 ;  /* 0x00000008002f7202 */ /* 0x000fe20000000f00 */
[----:B------:R-:W-:Y:S06]  /*25c40*/  BRA `(.L_x_587) ;  /* 0x0000000000107947 */ /* 0x000fec0003800000 */
.L_x_586:
[----:B------:R-:W1:Y:S02]  /*25c50*/  MUFU.RCP R47, R60 ;  /* 0x0000003c002f7308 */ /* 0x000e640000001000 */
[----:B-1----:R-:W-:-:S04]  /*25c60*/  FFMA R4, R60, R47, -1 ;  /* 0xbf8000003c047423 */ /* 0x002fc8000000002f */
[----:B------:R-:W-:-:S04]  /*25c70*/  FADD.FTZ R4, -R4, -RZ ;  /* 0x800000ff04047221 */ /* 0x000fc80000010100 */
[----:B------:R-:W-:-:S07]  /*25c80*/  FFMA R47, R47, R4, R47 ;  /* 0x000000042f2f7223 */ /* 0x000fce000000002f */
.L_x_587:
[----:B------:R-:W-:Y:S05]  /*25c90*/  BSYNC B1 ;  /* 0x0000000000017941 */ /* 0x000fea0003800000 */
.L_x_585:
        /* <DEDUP_REMOVED lines=10> */
.L_x_589:
[----:B------:R-:W1:Y:S02]  /*25d40*/  MUFU.RCP R5, R32 ;  /* 0x0000002000057308 */ /* 0x000e640000001000 */
[----:B-1----:R-:W-:-:S04]  /*25d50*/  FFMA R4, R32, R5, -1 ;  /* 0xbf80000020047423 */ /* 0x002fc80000000005 */
[----:B------:R-:W-:-:S04]  /*25d60*/  FADD.FTZ R4, -R4, -RZ ;  /* 0x800000ff04047221 */ /* 0x000fc80000010100 */
[----:B------:R-:W-:-:S07]  /*25d70*/  FFMA R48, R5, R4, R5 ;  /* 0x0000000405307223 */ /* 0x000fce0000000005 */
.L_x_590:
[----:B------:R-:W-:Y:S05]  /*25d80*/  BSYNC B1 ;  /* 0x0000000000017941 */ /* 0x000fea0003800000 */
.L_x_588:
        /* <DEDUP_REMOVED lines=10> */
.L_x_592:
[----:B------:R-:W1:Y:S02]  /*25e30*/  MUFU.RCP R4, R33 ;  /* 0x0000002100047308 */ /* 0x000e640000001000 */
[----:B-1----:R-:W-:-:S04]  /*25e40*/  FFMA R5, R33, R4, -1 ;  /* 0xbf80000021057423 */ /* 0x002fc80000000004 */
[----:B------:R-:W-:-:S04]  /*25e50*/  FADD.FTZ R5, -R5, -RZ ;  /* 0x800000ff05057221 */ /* 0x000fc80000010100 */
[----:B------:R-:W-:-:S07]  /*25e60*/  FFMA R49, R4, R5, R4 ;  /* 0x0000000504317223 */ /* 0x000fce0000000004 */
.L_x_593:
[----:B------:R-:W-:Y:S05]  /*25e70*/  BSYNC B1 ;  /* 0x0000000000017941 */ /* 0x000fea0003800000 */
.L_x_591:
        /* <DEDUP_REMOVED lines=10> */
.L_x_595:
[----:B------:R-:W1:Y:S02]  /*25f20*/  MUFU.RCP R5, R34 ;  /* 0x0000002200057308 */ /* 0x000e640000001000 */
[----:B-1----:R-:W-:-:S04]  /*25f30*/  FFMA R4, R34, R5, -1 ;  /* 0xbf80000022047423 */ /* 0x002fc80000000005 */
[----:B------:R-:W-:-:S04]  /*25f40*/  FADD.FTZ R4, -R4, -RZ ;  /* 0x800000ff04047221 */ /* 0x000fc80000010100 */
[----:B------:R-:W-:-:S07]  /*25f50*/  FFMA R32, R5, R4, R5 ;  /* 0x0000000405207223 */ /* 0x000fce0000000005 */
.L_x_596:
[----:B------:R-:W-:Y:S05]  /*25f60*/  BSYNC B1 ;  /* 0x0000000000017941 */ /* 0x000fea0003800000 */
.L_x_594:
        /* <DEDUP_REMOVED lines=10> */
.L_x_598:
[----:B------:R-:W1:Y:S02]  /*26010*/  MUFU.RCP R4, R35 ;  /* 0x0000002300047308 */ /* 0x000e640000001000 */
[----:B-1----:R-:W-:-:S04]  /*26020*/  FFMA R5, R35, R4, -1 ;  /* 0xbf80000023057423 */ /* 0x002fc80000000004 */
[----:B------:R-:W-:-:S04]  /*26030*/  FADD.FTZ R5, -R5, -RZ ;  /* 0x800000ff05057221 */ /* 0x000fc80000010100 */
[----:B------:R-:W-:-:S07]  /*26040*/  FFMA R33, R4, R5, R4 ;  /* 0x0000000504217223 */ /* 0x000fce0000000004 */
.L_x_599:
[----:B------:R-:W-:Y:S05]  /*26050*/  BSYNC B1 ;  /* 0x0000000000017941 */ /* 0x000fea0003800000 */
.L_x_597:
        /* <DEDUP_REMOVED lines=10> */
.L_x_601:
[----:B------:R-:W1:Y:S02]  /*26100*/  MUFU.RCP R5, R36 ;  /* 0x0000002400057308 */ /* 0x000e640000001000 */
[----:B-1----:R-:W-:-:S04]  /*26110*/  FFMA R4, R36, R5, -1 ;  /* 0xbf80000024047423 */ /* 0x002fc80000000005 */
[----:B------:R-:W-:-:S04]  /*26120*/  FADD.FTZ R4, -R4, -RZ ;  /* 0x800000ff04047221 */ /* 0x000fc80000010100 */
[----:B------:R-:W-:-:S07]  /*26130*/  FFMA R34, R5, R4, R5 ;  /* 0x0000000405227223 */ /* 0x000fce0000000005 */
.L_x_602:
[----:B------:R-:W-:Y:S05]  /*26140*/  BSYNC B1 ;  /* 0x0000000000017941 */ /* 0x000fea0003800000 */
.L_x_600:
        /* <DEDUP_REMOVED lines=10> */
.L_x_604:
[----:B------:R-:W1:Y:S02]  /*261f0*/  MUFU.RCP R4, R37 ;  /* 0x0000002500047308 */ /* 0x000e640000001000 */
[----:B-1----:R-:W-:-:S04]  /*26200*/  FFMA R5, R37, R4, -1 ;  /* 0xbf80000025057423 */ /* 0x002fc80000000004 */
[----:B------:R-:W-:-:S04]  /*26210*/  FADD.FTZ R5, -R5, -RZ ;  /* 0x800000ff05057221 */ /* 0x000fc80000010100 */
[----:B------:R-:W-:-:S07]  /*26220*/  FFMA R35, R4, R5, R4 ;  /* 0x0000000504237223 */ /* 0x000fce0000000004 */
.L_x_605:
[----:B------:R-:W-:Y:S05]  /*26230*/  BSYNC B1 ;  /* 0x0000000000017941 */ /* 0x000fea0003800000 */
.L_x_603:
        /* <DEDUP_REMOVED lines=10> */
.L_x_607:
[----:B------:R-:W1:Y:S02]  /*262e0*/  MUFU.RCP R5, R38 ;  /* 0x0000002600057308 */ /* 0x000e640000001000 */
[----:B-1----:R-:W-:-:S04]  /*262f0*/  FFMA R4, R38, R5, -1 ;  /* 0xbf80000026047423 */ /* 0x002fc80000000005 */
[----:B------:R-:W-:-:S04]  /*26300*/  FADD.FTZ R4, -R4, -RZ ;  /* 0x800000ff04047221 */ /* 0x000fc80000010100 */
[----:B------:R-:W-:-:S07]  /*26310*/  FFMA R36, R5, R4, R5 ;  /* 0x0000000405247223 */ /* 0x000fce0000000005 */
.L_x_608:
[----:B------:R-:W-:Y:S05]  /*26320*/  BSYNC B1 ;  /* 0x0000000000017941 */ /* 0x000fea0003800000 */
.L_x_606:
        /* <DEDUP_REMOVED lines=10> */
.L_x_610:
[----:B------:R-:W1:Y:S02]  /*263d0*/  MUFU.RCP R4, R39 ;  /* 0x0000002700047308 */ /* 0x000e640000001000 */
[----:B-1----:R-:W-:-:S04]  /*263e0*/  FFMA R5, R39, R4, -1 ;  /* 0xbf80000027057423 */ /* 0x002fc80000000004 */
[----:B------:R-:W-:-:S04]  /*263f0*/  FADD.FTZ R5, -R5, -RZ ;  /* 0x800000ff05057221 */ /* 0x000fc80000010100 */
[----:B------:R-:W-:-:S07]  /*26400*/  FFMA R37, R4, R5, R4 ;  /* 0x0000000504257223 */ /* 0x000fce0000000004 */
.L_x_611:
[----:B------:R-:W-:Y:S05]  /*26410*/  BSYNC B1 ;  /* 0x0000000000017941 */ /* 0x000fea0003800000 */
.L_x_609:
        /* <DEDUP_REMOVED lines=10> */
.L_x_613:
[----:B------:R-:W1:Y:S02]  /*264c0*/  MUFU.RCP R5, R40 ;  /* 0x0000002800057308 */ /* 0x000e640000001000 */
[----:B-1----:R-:W-:-:S04]  /*264d0*/  FFMA R4, R40, R5, -1 ;  /* 0xbf80000028047423 */ /* 0x002fc80000000005 */
[----:B------:R-:W-:-:S04]  /*264e0*/  FADD.FTZ R4, -R4, -RZ ;  /* 0x800000ff04047221 */ /* 0x000fc80000010100 */
[----:B------:R-:W-:-:S07]  /*264f0*/  FFMA R38, R5, R4, R5 ;  /* 0x0000000405267223 */ /* 0x000fce0000000005 */
.L_x_614:
[----:B------:R-:W-:Y:S05]  /*26500*/  BSYNC B1 ;  /* 0x0000000000017941 */ /* 0x000fea0003800000 */
.L_x_612:
        /* <DEDUP_REMOVED lines=10> */
.L_x_616:
[----:B------:R-:W1:Y:S02]  /*265b0*/  MUFU.RCP R4, R41 ;  /* 0x0000002900047308 */ /* 0x000e640000001000 */
[----:B-1----:R-:W-:-:S04]  /*265c0*/  FFMA R5, R41, R4, -1 ;  /* 0xbf80000029057423 */ /* 0x002fc80000000004 */
[----:B------:R-:W-:-:S04]  /*265d0*/  FADD.FTZ R5, -R5, -RZ ;  /* 0x800000ff05057221 */ /* 0x000fc80000010100 */
[----:B------:R-:W-:-:S07]  /*265e0*/  FFMA R39, R4, R5, R4 ;  /* 0x0000000504277223 */ /* 0x000fce0000000004 */
.L_x_617:
[----:B------:R-:W-:Y:S05]  /*265f0*/  BSYNC B1 ;  /* 0x0000000000017941 */ /* 0x000fea0003800000 */
.L_x_615:
        /* <DEDUP_REMOVED lines=10> */
.L_x_619:
[----:B------:R-:W1:Y:S02]  /*266a0*/  MUFU.RCP R5, R42 ;  /* 0x0000002a00057308 */ /* 0x000e640000001000 */
[----:B-1----:R-:W-:-:S04]  /*266b0*/  FFMA R4, R42, R5, -1 ;  /* 0xbf8000002a047423 */ /* 0x002fc80000000005 */
[----:B------:R-:W-:-:S04]  /*266c0*/  FADD.FTZ R4, -R4, -RZ ;  /* 0x800000ff04047221 */ /* 0x000fc80000010100 */
[----:B------:R-:W-:-:S07]  /*266d0*/  FFMA R40, R5, R4, R5 ;  /* 0x0000000405287223 */ /* 0x000fce0000000005 */
.L_x_620:
[----:B------:R-:W-:Y:S05]  /*266e0*/  BSYNC B1 ;  /* 0x0000000000017941 */ /* 0x000fea0003800000 */
.L_x_618:
        /* <DEDUP_REMOVED lines=10> */
.L_x_622:
[----:B------:R-:W1:Y:S02]  /*26790*/  MUFU.RCP R4, R43 ;  /* 0x0000002b00047308 */ /* 0x000e640000001000 */
[----:B-1----:R-:W-:-:S04]  /*267a0*/  FFMA R5, R43, R4, -1 ;  /* 0xbf8000002b057423 */ /* 0x002fc80000000004 */
[----:B------:R-:W-:-:S04]  /*267b0*/  FADD.FTZ R5, -R5, -RZ ;  /* 0x800000ff05057221 */ /* 0x000fc80000010100 */
[----:B------:R-:W-:-:S07]  /*267c0*/  FFMA R41, R4, R5, R4 ;  /* 0x0000000504297223 */ /* 0x000fce0000000004 */
.L_x_623:
[----:B------:R-:W-:Y:S05]  /*267d0*/  BSYNC B1 ;  /* 0x0000000000017941 */ /* 0x000fea0003800000 */
.L_x_621:
        /* <DEDUP_REMOVED lines=10> */
.L_x_625:
[----:B------:R-:W1:Y:S02]  /*26880*/  MUFU.RCP R5, R44 ;  /* 0x0000002c00057308 */ /* 0x000e640000001000 */
[----:B-1----:R-:W-:-:S04]  /*26890*/  FFMA R4, R44, R5, -1 ;  /* 0xbf8000002c047423 */ /* 0x002fc80000000005 */
[----:B------:R-:W-:-:S04]  /*268a0*/  FADD.FTZ R4, -R4, -RZ ;  /* 0x800000ff04047221 */ /* 0x000fc80000010100 */
[----:B------:R-:W-:-:S07]  /*268b0*/  FFMA R42, R5, R4, R5 ;  /* 0x00000004052a7223 */ /* 0x000fce0000000005 */
.L_x_626:
[----:B------:R-:W-:Y:S05]  /*268c0*/  BSYNC B1 ;  /* 0x0000000000017941 */ /* 0x000fea0003800000 */
.L_x_624:
        /* <DEDUP_REMOVED lines=10> */
.L_x_628:
[----:B------:R-:W1:Y:S02]  /*26970*/  MUFU.RCP R4, R45 ;  /* 0x0000002d00047308 */ /* 0x000e640000001000 */
[----:B-1----:R-:W-:-:S04]  /*26980*/  FFMA R5, R45, R4, -1 ;  /* 0xbf8000002d057423 */ /* 0x002fc80000000004 */
[----:B------:R-:W-:-:S04]  /*26990*/  FADD.FTZ R5, -R5, -RZ ;  /* 0x800000ff05057221 */ /* 0x000fc80000010100 */
[----:B------:R-:W-:-:S07]  /*269a0*/  FFMA R43, R4, R5, R4 ;  /* 0x00000005042b7223 */ /* 0x000fce0000000004 */
.L_x_629:
[----:B------:R-:W-:Y:S05]  /*269b0*/  BSYNC B1 ;  /* 0x0000000000017941 */ /* 0x000fea0003800000 */
.L_x_627:
        /* <DEDUP_REMOVED lines=9> */
.L_x_631:
[----:B------:R-:W1:Y:S02]  /*26a50*/  MUFU.RCP R5, R46 ;  /* 0x0000002e00057308 */ /* 0x000e640000001000 */
[----:B-1----:R-:W-:-:S04]  /*26a60*/  FFMA R4, R46, R5, -1 ;  /* 0xbf8000002e047423 */ /* 0x002fc80000000005 */
[----:B------:R-:W-:-:S04]  /*26a70*/  FADD.FTZ R4, -R4, -RZ ;  /* 0x800000ff04047221 */ /* 0x000fc80000010100 */
[----:B------:R-:W-:-:S07]  /*26a80*/  FFMA R8, R5, R4, R5 ;  /* 0x0000000405087223 */ /* 0x000fce0000000005 */
.L_x_632:
[----:B------:R-:W-:Y:S05]  /*26a90*/  BSYNC B1 ;  /* 0x0000000000017941 */ /* 0x000fea0003800000 */
.L_x_630:
        /* <DEDUP_REMOVED lines=26> */
.L_x_633:
        /* <DEDUP_REMOVED lines=27> */
.L_x_635:
[----:B------:R-:W-:Y:S05]  /*26df0*/  BSYNC B0 ;  /* 0x0000000000007941 */ /* 0x000fea0003800000 */
.L_x_634:
[----:B------:R-:W-:Y:S04]  /*26e00*/  BSSY B0, `(.L_x_636) ;  /* 0x000003a000007945 */ /* 0x000fe80003800000 */
[----:B------:R-:W-:Y:S05]  /*26e10*/  @P0 BRA `(.L_x_637) ;  /* 0x0000000000e00947 */ /* 0x000fea0003800000 */
[----:B------:R-:W-:-:S04]  /*26e20*/  MOV R4, UR44 ;  /* 0x0000002c00047c02 */ /* 0x000fc80008000f00 */
[----:B------:R-:W-:-:S13]  /*26e30*/  ISETP.NE.AND P3, PT, R4, 0x3, PT ;  /* 0x000000030400780c */ /* 0x000fda0003f65270 */
[----:B------:R-:W-:Y:S05]  /*26e40*/  @!P3 BRA `(.L_x_638) ;  /* 0x000000000004b947 */ /* 0x000fea0003800000 */
[----:B------:R-:W-:Y:S01]  /*26e50*/  BPT.TRAP 0x1 ;  /* 0x000000040000795c */ /* 0x000fe20000300000 */
.L_x_638:
[----:B------:R-:W-:Y:S01]  /*26e60*/  LEA R4, R18, UR48, 0x3 ;  /* 0x0000003012047c11 */ /* 0x000fe2000f8e18ff */
[----:B------:R-:W-:Y:S01]  /*26e70*/  BSSY B1, `(.L_x_639) ;  /* 0x0000004000017945 */ /* 0x000fe20003800000 */
[----:B------:R-:W-:-:S04]  /*26e80*/  SHF.L.U32 R5, R19, 0x1f, RZ ;  /* 0x0000001f13057819 */ /* 0x000fc800000006ff */
[----:B------:R-:W1:Y:S02]  /*26e90*/  SYNCS.PHASECHK.TRANS64.TRYWAIT P2, [R4+URZ+0x60], R5 ;  /* 0x00006005040075a7 */ /* 0x000e64000804017f */
[----:B-1----:R-:W-:Y:S05]  /*26ea0*/  @!P2 BRA `(.L_x_640) ;  /* 0x00000114008ca947 */ /* 0x002fea0003800000 */
.L_x_1150:
[----:B------:R-:W-:Y:S05]  /*26eb0*/  BSYNC B1 ;  /* 0x0000000000017941 */ /* 0x000fea0003800000 */
.L_x_639:
        /* <DEDUP_REMOVED lines=22> */
.L_x_642:
[----:B------:R-:W-:Y:S05]  /*27020*/  BSYNC B1 ;  /* 0x0000000000017941 */ /* 0x000fea0003800000 */
.L_x_641:
        /* <DEDUP_REMOVED lines=8> */
.L_x_643:
        /* <DEDUP_REMOVED lines=15> */
.L_x_637:
[----:B------:R-:W-:Y:S05]  /*271a0*/  BSYNC B0 ;  /* 0x0000000000007941 */ /* 0x000fea0003800000 */
.L_x_636:
[----:B------:R-:W2:Y:S04]  /*271b0*/  LDL.LU R27, [R1+0x200] ;  /* 0x00020000011b7983 */ /* 0x000ea80000300800 */
[----:B------:R-:W3:Y:S04]  /*271c0*/  LDL.LU R25, [R1+0x204] ;  /* 0x0002040001197983 */ /* 0x000ee80000300800 */
[----:B------:R-:W4:Y:S04]  /*271d0*/  LDL.LU R31, [R1+0x208] ;  /* 0x00020800011f7983 */ /* 0x000f280000300800 */
[----:B------:R-:W5:Y:S01]  /*271e0*/  LDL.LU R37, [R1+0x20c] ;  /* 0x00020c0001257983 */ /* 0x000f620000300800 */
[----:B------:R-:W-:Y:S01]  /*271f0*/  F2FP.F16.E4M3.UNPACK_B R4, R7 ;  /* 0x00000007ff04723e */ /* 0x000fe200020006ff */
[C---:B------:R-:W-:Y:S01]  /*27200*/  FMUL R13, R16.reuse, R231 ;  /* 0x000000e7100d7220 */ /* 0x040fe20000400000 */
[----:B------:R-:W-:Y:S01]  /*27210*/  F2FP.F16.E4M3.UNPACK_B R15, R6 ;  /* 0x00000006ff0f723e */ /* 0x000fe200020006ff */
[----:B------:R-:W5:Y:S01]  /*27220*/  LDL.LU R41, [R1+0x210] ;  /* 0x0002100001297983 */ /* 0x000f620000300800 */
[----:B------:R-:W-:Y:S01]  /*27230*/  FMUL R21, R16, R234 ;  /* 0x000000ea10157220 */ /* 0x000fe20000400000 */
[----:B------:R-:W-:-:S02]  /*27240*/  HADD2.F32 R8, -RZ, R4.H1_H1 ;  /* 0x30000004ff087230 */ /* 0x000fc40000004100 */
[----:B------:R-:W-:Y:S01]  /*27250*/  FMUL R5, R16, R230 ;  /* 0x000000e610057220 */ /* 0x000fe20000400000 */
[----:B------:R-:W5:Y:S01]  /*27260*/  LDL.LU R46, [R1+0x214] ;  /* 0x00021400012e7983 */ /* 0x000f620000300800 */
[----:B------:R-:W-:Y:S01]  /*27270*/  HADD2.F32 R12, -RZ, R4.H0_H0 ;  /* 0x20000004ff0c7230 */ /* 0x000fe20000004100 */
[----:B------:R-:W-:Y:S01]  /*27280*/  F2FP.F16.E4M3.UNPACK_B R4, R7.H1 ;  /* 0x00000007ff04723e */ /* 0x000fe200030006ff */
[--C-:B------:R-:W-:Y:S01]  /*27290*/  HADD2.F32 R20, -RZ, R15.reuse.H0_H0 ;  /* 0x2000000fff147230 */ /* 0x100fe20000004100 */
[----:B------:R-:W5:Y:S01]  /*272a0*/  LDL.LU R49, [R1+0x218] ;  /* 0x0002180001317983 */ /* 0x000f620000300800 */
[----:B------:R-:W-:Y:S01]  /*272b0*/  FFMA R13, R2, R8, R13 ;  /* 0x00000008020d7223 */ /* 0x000fe2000000000d */
[----:B------:R-:W-:Y:S02]  /*272c0*/  HADD2.F32 R22, -RZ, R15.H1_H1 ;  /* 0x3000000fff167230 */ /* 0x000fe40000004100 */
[----:B------:R-:W-:Y:S01]  /*272d0*/  FMUL R235, R16, R235 ;  /* 0x000000eb10eb7220 */ /* 0x000fe20000400000 */
[----:B------:R-:W5:Y:S01]  /*272e0*/  LDL.LU R52, [R1+0x21c] ;  /* 0x00021c0001347983 */ /* 0x000f620000300800 */
[----:B------:R-:W-:Y:S01]  /*272f0*/  F2FP.F16.E4M3.UNPACK_B R8, R6.H1 ;  /* 0x00000006ff08723e */ /* 0x000fe200030006ff */
[----:B------:R-:W-:-:S02]  /*27300*/  HADD2.F32 R14, -RZ, R4.H0_H0 ;  /* 0x20000004ff0e7230 */ /* 0x000fc40000004100 */
[C---:B------:R-:W-:Y:S01]  /*27310*/  FFMA R20, R2.reuse, R20, R21 ;  /* 0x0000001402147223 */ /* 0x040fe20000000015 */
[----:B------:R-:W-:Y:S02]  /*27320*/  HADD2.F32 R4, -RZ, R4.H1_H1 ;  /* 0x30000004ff047230 */ /* 0x000fe40000004100 */
[----:B------:R-:W-:Y:S01]  /*27330*/  FFMA R12, R2, R12, R5 ;  /* 0x0000000c020c7223 */ /* 0x000fe20000000005 */
[----:B------:R-:W-:Y:S01]  /*27340*/  FMUL R15, R16, R233 ;  /* 0x000000e9100f7220 */ /* 0x000fe20000400000 */
[----:B------:R-:W-:Y:S01]  /*27350*/  FFMA R21, R2, R22, R235 ;  /* 0x0000001602157223 */ /* 0x000fe200000000eb */
[----:B------:R-:W-:Y:S01]  /*27360*/  MOV R59, 0x3bbb989d ;  /* 0x3bbb989d003b7802 */ /* 0x000fe20000000f00 */
[C---:B------:R-:W-:Y:S01]  /*27370*/  FMUL R5, R16.reuse, R232 ;  /* 0x000000e810057220 */ /* 0x040fe20000400000 */
[--C-:B------:R-:W-:Y:S02]  /*27380*/  HADD2.F32 R22, -RZ, R8.reuse.H0_H0 ;  /* 0x20000008ff167230 */ /* 0x100fe40000004100 */
[----:B------:R-:W-:Y:S01]  /*27390*/  FMUL R23, R16, R237 ;  /* 0x000000ed10177220 */ /* 0x000fe20000400000 */
[----:B------:R-:W-:Y:S01]  /*273a0*/  HADD2.F32 R8, -RZ, R8.H1_H1 ;  /* 0x30000008ff087230 */ /* 0x000fe20000004100 */
[----:B------:R-:W-:Y:S01]  /*273b0*/  F2FP.F16.E4M3.UNPACK_B R24, R3 ;  /* 0x00000003ff18723e */ /* 0x000fe200020006ff */
[C---:B------:R-:W-:Y:S01]  /*273c0*/  FFMA R15, R2.reuse, R4, R15 ;  /* 0x00000004020f7223 */ /* 0x040fe2000000000f */
[----:B------:R-:W-:Y:S01]  /*273d0*/  MOV R60, 0x437c0000 ;  /* 0x437c0000003c7802 */ /* 0x000fe20000000f00 */
[----:B------:R-:W-:Y:S01]  /*273e0*/  FFMA R14, R2, R14, R5 ;  /* 0x0000000e020e7223 */ /* 0x000fe20000000005 */
[----:B------:R-:W-:Y:S01]  /*273f0*/  FFMA.SAT R4, -R12, R59, 0.5 ;  /* 0x3f0000000c047423 */ /* 0x000fe2000000213b */
[----:B------:R-:W-:Y:S01]  /*27400*/  FMUL R5, R16, R236 ;  /* 0x000000ec10057220 */ /* 0x000fe20000400000 */
[----:B------:R-:W-:Y:S01]  /*27410*/  FFMA R23, R2, R8, R23 ;  /* 0x0000000802177223 */ /* 0x000fe20000000017 */
[----:B------:R-:W-:-:S02]  /*27420*/  HADD2.F32 R28, -RZ, R24.H1_H1 ;  /* 0x30000018ff1c7230 */ /* 0x000fc40000004100 */
[----:B------:R-:W-:Y:S01]  /*27430*/  FFMA.SAT R8, -R13, R59, 0.5 ;  /* 0x3f0000000d087423 */ /* 0x000fe2000000213b */
[----:B------:R-:W-:Y:S01]  /*27440*/  FFMA.RM R4, R4, R60, 12582913 ;  /* 0x4b40000104047423 */ /* 0x000fe2000000403c */
[----:B------:R-:W-:Y:S01]  /*27450*/  FFMA R22, R2, R22, R5 ;  /* 0x0000001602167223 */ /* 0x000fe20000000005 */
[----:B------:R-:W-:Y:S01]  /*27460*/  HADD2.F32 R26, -RZ, R24.H0_H0 ;  /* 0x20000018ff1a7230 */ /* 0x000fe20000004100 */
[----:B------:R-:W-:Y:S01]  /*27470*/  F2FP.F16.E4M3.UNPACK_B R29, R3.H1 ;  /* 0x00000003ff1d723e */ /* 0x000fe200030006ff */
[----:B------:R-:W-:-:S04]  /*27480*/  FFMA.RM R32, R8, R60, 12582913 ;  /* 0x4b40000108207423 */ /* 0x000fc8000000403c */
[----:B------:R-:W-:Y:S01]  /*27490*/  HADD2.F32 R30, -RZ, R29.H0_H0 ;  /* 0x2000001dff1e7230 */ /* 0x000fe20000004100 */
[-C--:B------:R-:W-:Y:S02]  /*274a0*/  F2FP.F16.E4M3.UNPACK_B R43, R0.reuse ;  /* 0x00000000ff2b723e */ /* 0x080fe400020006ff */
[----:B------:R-:W-:-:S03]  /*274b0*/  F2FP.F16.E4M3.UNPACK_B R51, R0.H1 ;  /* 0x00000000ff33723e */ /* 0x000fc600030006ff */
[----:B------:R-:W-:Y:S02]  /*274c0*/  HADD2.F32 R45, -RZ, R43.H1_H1 ;  /* 0x3000002bff2d7230 */ /* 0x000fe40000004100 */
[--C-:B------:R-:W-:Y:S02]  /*274d0*/  HADD2.F32 R50, -RZ, R51.reuse.H0_H0 ;  /* 0x20000033ff327230 */ /* 0x100fe40000004100 */
[----:B------:R-:W-:Y:S01]  /*274e0*/  HADD2.F32 R53, -RZ, R51.H1_H1 ;  /* 0x30000033ff357230 */ /* 0x000fe20000004100 */
[----:B------:R-:W-:Y:S01]  /*274f0*/  BSSY B1, `(.L_x_644) ;  /* 0x000009c000017945 */ /* 0x000fe20003800000 */
[C---:B--2---:R-:W-:Y:S01]  /*27500*/  FMUL R5, R16.reuse, R27 ;  /* 0x0000001b10057220 */ /* 0x044fe20000400000 */
[----:B---3--:R-:W-:Y:S01]  /*27510*/  FMUL R25, R16, R25 ;  /* 0x0000001910197220 */ /* 0x008fe20000400000 */
[----:B------:R-:W-:Y:S02]  /*27520*/  FADD R27, R4, -12583039 ;  /* 0xcb40007f041b7421 */ /* 0x000fe40000000000 */
[C---:B------:R-:W-:Y:S01]  /*27530*/  FFMA R24, R2.reuse, R26, R5 ;  /* 0x0000001a02187223 */ /* 0x040fe20000000005 */
[----:B------:R-:W-:Y:S01]  /*27540*/  FFMA R25, R2, R28, R25 ;  /* 0x0000001c02197223 */ /* 0x000fe20000000019 */
[----:B------:R-:W-:Y:S01]  /*27550*/  FFMA.SAT R28, -R14, R59, 0.5 ;  /* 0x3f0000000e1c7423 */ /* 0x000fe2000000213b */
[----:B------:R-:W-:Y:S01]  /*27560*/  FADD R26, R32, -12583039 ;  /* 0xcb40007f201a7421 */ /* 0x000fe20000000000 */
[----:B------:R-:W-:Y:S01]  /*27570*/  FFMA R27, -R12, 1.4426950216293334961, -R27 ;  /* 0x3fb8aa3b0c1b7823 */ /* 0x000fe2000000091b */
[----:B----4-:R-:W-:Y:S01]  /*27580*/  FMUL R5, R16, R31 ;  /* 0x0000001f10057220 */ /* 0x010fe20000400000 */
[----:B------:R-:W-:Y:S01]  /*27590*/  FFMA.RM R34, R28, R60, 12582913 ;  /* 0x4b4000011c227423 */ /* 0x000fe2000000403c */
[----:B------:R-:W-:Y:S01]  /*275a0*/  FFMA R28, -R13, 1.4426950216293334961, -R26 ;  /* 0x3fb8aa3b0d1c7823 */ /* 0x000fe2000000091a */
[----:B------:R-:W-:Y:S01]  /*275b0*/  FFMA R8, -R12, 1.925963033500011079e-08, R27 ;  /* 0x32a570600c087823 */ /* 0x000fe2000000011b */
[----:B------:R-:W-:Y:S01]  /*275c0*/  FFMA R26, R2, R30, R5 ;  /* 0x0000001e021a7223 */ /* 0x000fe20000000005 */
[----:B------:R-:W-:Y:S01]  /*275d0*/  FFMA.SAT R27, -R15, R59, 0.5 ;  /* 0x3f0000000f1b7423 */ /* 0x000fe2000000213b */
[----:B------:R-:W-:Y:S01]  /*275e0*/  FADD R5, R34, -12583039 ;  /* 0xcb40007f22057421 */ /* 0x000fe20000000000 */
[----:B------:R-:W-:-:S02]  /*275f0*/  HADD2.F32 R31, -RZ, R29.H1_H1 ;  /* 0x3000001dff1f7230 */ /* 0x000fc40000004100 */
[----:B------:R-:W-:Y:S01]  /*27600*/  FFMA.SAT R29, -R20, R59, 0.5 ;  /* 0x3f000000141d7423 */ /* 0x000fe2000000213b */
[-C--:B------:R-:W-:Y:S01]  /*27610*/  FFMA.RM R36, R27, R60.reuse, 12582913 ;  /* 0x4b4000011b247423 */ /* 0x080fe2000000403c */
[----:B------:R-:W-:Y:S01]  /*27620*/  FFMA R5, -R14, 1.4426950216293334961, -R5 ;  /* 0x3fb8aa3b0e057823 */ /* 0x000fe20000000905 */
[----:B-----5:R-:W-:Y:S01]  /*27630*/  FMUL R27, R16, R37 ;  /* 0x00000025101b7220 */ /* 0x020fe20000400000 */
[-C--:B------:R-:W-:Y:S01]  /*27640*/  FFMA.RM R38, R29, R60.reuse, 12582913 ;  /* 0x4b4000011d267423 */ /* 0x080fe2000000403c */
[----:B------:R1:W2:Y:S01]  /*27650*/  MUFU.EX2 R33, R8 ;  /* 0x0000000800217308 */ /* 0x0002a20000000800 */
[----:B------:R-:W-:Y:S01]  /*27660*/  FFMA.SAT R29, -R21, R59, 0.5 ;  /* 0x3f000000151d7423 */ /* 0x000fe2000000213b */
[----:B------:R-:W-:Y:S01]  /*27670*/  FFMA R28, -R13, 1.925963033500011079e-08, R28 ;  /* 0x32a570600d1c7823 */ /* 0x000fe2000000011c */
[----:B------:R-:W-:Y:S01]  /*27680*/  FFMA R27, R2, R31, R27 ;  /* 0x0000001f021b7223 */ /* 0x000fe2000000001b */
[----:B------:R-:W-:Y:S01]  /*27690*/  FFMA.SAT R31, -R22, R59, 0.5 ;  /* 0x3f000000161f7423 */ /* 0x000fe2000000213b */
[----:B------:R-:W-:Y:S01]  /*276a0*/  FADD R30, R36, -12583039 ;  /* 0xcb40007f241e7421 */ /* 0x000fe20000000000 */
[----:B-1----:R-:W-:Y:S01]  /*276b0*/  FFMA R8, -R14, 1.925963033500011079e-08, R5 ;  /* 0x32a570600e087823 */ /* 0x002fe20000000105 */
[----:B------:R-:W-:Y:S01]  /*276c0*/  FADD R5, R38, -12583039 ;  /* 0xcb40007f26057421 */ /* 0x000fe20000000000 */
[-C--:B------:R-:W-:Y:S01]  /*276d0*/  FFMA.RM R40, R29, R60.reuse, 12582913 ;  /* 0x4b4000011d287423 */ /* 0x080fe2000000403c */
[----:B------:R1:W3:Y:S01]  /*276e0*/  MUFU.EX2 R35, R28 ;  /* 0x0000001c00237308 */ /* 0x0002e20000000800 */
[----:B------:R-:W-:Y:S01]  /*276f0*/  FFMA.RM R44, R31, R60, 12582913 ;  /* 0x4b4000011f2c7423 */ /* 0x000fe2000000403c */
[----:B------:R-:W-:Y:S01]  /*27700*/  FFMA R29, -R20, 1.4426950216293334961, -R5 ;  /* 0x3fb8aa3b141d7823 */ /* 0x000fe20000000905 */
[----:B------:R-:W-:Y:S01]  /*27710*/  FFMA R30, -R15, 1.4426950216293334961, -R30 ;  /* 0x3fb8aa3b0f1e7823 */ /* 0x000fe2000000091e */
[----:B------:R-:W-:Y:S01]  /*27720*/  FMUL R5, R16, R41 ;  /* 0x0000002910057220 */ /* 0x000fe20000400000 */
[----:B------:R-:W-:Y:S01]  /*27730*/  FFMA.SAT R31, -R23, R59, 0.5 ;  /* 0x3f000000171f7423 */ /* 0x000fe2000000213b */
[----:B-1----:R-:W-:-:S02]  /*27740*/  HADD2.F32 R28, -RZ, R43.H0_H0 ;  /* 0x2000002bff1c7230 */ /* 0x002fc40000004100 */
[----:B------:R1:W4:Y:S01]  /*27750*/  MUFU.EX2 R37, R8 ;  /* 0x0000000800257308 */ /* 0x0003220000000800 */
[----:B------:R-:W-:Y:S01]  /*27760*/  FFMA R30, -R15, 1.925963033500011079e-08, R30 ;  /* 0x32a570600f1e7823 */ /* 0x000fe2000000011e */
[----:B------:R-:W-:Y:S01]  /*27770*/  FADD R42, R40, -12583039 ;  /* 0xcb40007f282a7421 */ /* 0x000fe20000000000 */
[----:B------:R-:W-:Y:S01]  /*27780*/  FFMA R28, R2, R28, R5 ;  /* 0x0000001c021c7223 */ /* 0x000fe20000000005 */
[----:B------:R-:W-:Y:S01]  /*27790*/  FADD R5, R44, -12583039 ;  /* 0xcb40007f2c057421 */ /* 0x000fe20000000000 */
[----:B-1----:R-:W-:Y:S01]  /*277a0*/  FFMA R8, -R20, 1.925963033500011079e-08, R29 ;  /* 0x32a5706014087823 */ /* 0x002fe2000000011d */
[----:B------:R-:W-:Y:S01]  /*277b0*/  FMUL R29, R16, R46 ;  /* 0x0000002e101d7220 */ /* 0x000fe20000400000 */
[-C--:B------:R-:W-:Y:S01]  /*277c0*/  FFMA.RM R46, R31, R60.reuse, 12582913 ;  /* 0x4b4000011f2e7423 */ /* 0x080fe2000000403c */
[----:B------:R-:W-:Y:S01]  /*277d0*/  FFMA.SAT R31, -R24, R59, 0.5 ;  /* 0x3f000000181f7423 */ /* 0x000fe2000000213b */
[----:B------:R1:W5:Y:S01]  /*277e0*/  MUFU.EX2 R39, R30 ;  /* 0x0000001e00277308 */ /* 0x0003620000000800 */
[----:B------:R-:W-:Y:S01]  /*277f0*/  FFMA R42, -R21, 1.4426950216293334961, -R42 ;  /* 0x3fb8aa3b152a7823 */ /* 0x000fe2000000092a */
[----:B------:R-:W-:Y:S01]  /*27800*/  FFMA R5, -R22, 1.4426950216293334961, -R5 ;  /* 0x3fb8aa3b16057823 */ /* 0x000fe20000000905 */
[----:B------:R-:W-:-:S02]  /*27810*/  FFMA.RM R48, R31, R60, 12582913 ;  /* 0x4b4000011f307423 */ /* 0x000fc4000000403c */
[----:B------:R-:W-:Y:S01]  /*27820*/  FFMA R42, -R21, 1.925963033500011079e-08, R42 ;  /* 0x32a57060152a7823 */ /* 0x000fe2000000012a */
[----:B-1----:R-:W-:Y:S02]  /*27830*/  FADD R30, R46, -12583039 ;  /* 0xcb40007f2e1e7421 */ /* 0x002fe40000000000 */
[----:B------:R1:W5:Y:S01]  /*27840*/  MUFU.EX2 R41, R8 ;  /* 0x0000000800297308 */ /* 0x0003620000000800 */
[----:B------:R-:W-:Y:S01]  /*27850*/  FADD R31, R48, -12583039 ;  /* 0xcb40007f301f7421 */ /* 0x000fe20000000000 */
[----:B------:R-:W-:-:S03]  /*27860*/  FFMA R30, -R23, 1.4426950216293334961, -R30 ;  /* 0x3fb8aa3b171e7823 */ /* 0x000fc6000000091e */
[----:B------:R-:W-:Y:S01]  /*27870*/  FFMA R31, -R24, 1.4426950216293334961, -R31 ;  /* 0x3fb8aa3b181f7823 */ /* 0x000fe2000000091f */
[----:B-1----:R-:W-:Y:S01]  /*27880*/  FFMA R8, -R22, 1.925963033500011079e-08, R5 ;  /* 0x32a5706016087823 */ /* 0x002fe20000000105 */
[----:B------:R-:W-:Y:S01]  /*27890*/  FMUL R5, R16, R49 ;  /* 0x0000003110057220 */ /* 0x000fe20000400000 */
[----:B------:R1:W5:Y:S01]  /*278a0*/  MUFU.EX2 R43, R42 ;  /* 0x0000002a002b7308 */ /* 0x0003620000000800 */
[C---:B------:R-:W-:Y:S01]  /*278b0*/  FFMA R29, R2.reuse, R45, R29 ;  /* 0x0000002d021d7223 */ /* 0x040fe2000000001d */
[----:B-1----:R-:W-:Y:S01]  /*278c0*/  FFMA R42, -R23, 1.925963033500011079e-08, R30 ;  /* 0x32a57060172a7823 */ /* 0x002fe2000000011e */
[----:B------:R-:W-:Y:S01]  /*278d0*/  FFMA R30, R2, R50, R5 ;  /* 0x00000032021e7223 */ /* 0x000fe20000000005 */
[-C--:B------:R-:W-:Y:S01]  /*278e0*/  FFMA.SAT R50, -R26, R59.reuse, 0.5 ;  /* 0x3f0000001a327423 */ /* 0x080fe2000000213b */
[----:B------:R-:W-:Y:S01]  /*278f0*/  FFMA R5, -R24, 1.925963033500011079e-08, R31 ;  /* 0x32a5706018057823 */ /* 0x000fe2000000011f */
[----:B------:R-:W-:Y:S02]  /*27900*/  FMUL R31, R16, R52 ;  /* 0x00000034101f7220 */ /* 0x000fe40000400000 */
[-C--:B------:R-:W-:Y:S01]  /*27910*/  FFMA.RM R50, R50, R60.reuse, 12582913 ;  /* 0x4b40000132327423 */ /* 0x080fe2000000403c */
[-C--:B------:R-:W-:Y:S01]  /*27920*/  FFMA.SAT R52, -R27, R59.reuse, 0.5 ;  /* 0x3f0000001b347423 */ /* 0x080fe2000000213b */
[----:B------:R-:W-:Y:S01]  /*27930*/  FFMA.SAT R47, -R25, R59, 0.5 ;  /* 0x3f000000192f7423 */ /* 0x000fe2000000213b */
[----:B------:R-:W-:Y:S01]  /*27940*/  FFMA R31, R2, R53, R31 ;  /* 0x00000035021f7223 */ /* 0x000fe2000000001f */
[----:B------:R-:W-:Y:S01]  /*27950*/  FADD R51, R50, -12583039 ;  /* 0xcb40007f32337421 */ /* 0x000fe20000000000 */
[-C--:B------:R-:W-:Y:S01]  /*27960*/  FFMA.SAT R56, -R29, R59.reuse, 0.5 ;  /* 0x3f0000001d387423 */ /* 0x080fe2000000213b */
[-C--:B------:R-:W-:Y:S01]  /*27970*/  FFMA.RM R52, R52, R60.reuse, 12582913 ;  /* 0x4b40000134347423 */ /* 0x080fe2000000403c */
[-C--:B------:R-:W-:Y:S01]  /*27980*/  FFMA.SAT R53, -R28, R59.reuse, 0.5 ;  /* 0x3f0000001c357423 */ /* 0x080fe2000000213b */
[-C--:B------:R-:W-:Y:S01]  /*27990*/  FFMA.SAT R57, -R30, R59.reuse, 0.5 ;  /* 0x3f0000001e397423 */ /* 0x080fe2000000213b */
[----:B------:R-:W-:Y:S01]  /*279a0*/  FFMA.SAT R59, -R31, R59, 0.5 ;  /* 0x3f0000001f3b7423 */ /* 0x000fe2000000213b */
[----:B------:R-:W-:Y:S01]  /*279b0*/  SHF.L.U32 R4, R4, 0x17, RZ ;  /* 0x0000001704047819 */ /* 0x000fe200000006ff */
[-C--:B------:R-:W-:Y:S01]  /*279c0*/  FFMA.RM R49, R47, R60.reuse, 12582913 ;  /* 0x4b4000012f317423 */ /* 0x080fe2000000403c */
[----:B------:R-:W-:Y:S01]  /*279d0*/  FFMA R51, -R26, 1.4426950216293334961, -R51 ;  /* 0x3fb8aa3b1a337823 */ /* 0x000fe20000000933 */
[----:B------:R1:W-:Y:S01]  /*279e0*/  MUFU.EX2 R47, R42 ;  /* 0x0000002a002f7308 */ /* 0x0003e20000000800 */
[-C--:B------:R-:W-:Y:S01]  /*279f0*/  FFMA.RM R56, R56, R60.reuse, 12582913 ;  /* 0x4b40000138387423 */ /* 0x080fe2000000403c */
[-C--:B------:R-:W-:Y:S01]  /*27a00*/  FFMA.RM R55, R53, R60.reuse, 12582913 ;  /* 0x4b40000135377423 */ /* 0x080fe2000000403c */
[-C--:B------:R-:W-:Y:S01]  /*27a10*/  FFMA.RM R58, R57, R60.reuse, 12582913 ;  /* 0x4b400001393a7423 */ /* 0x080fe2000000403c */
[----:B------:R-:W-:Y:S01]  /*27a20*/  FFMA.RM R59, R59, R60, 12582913 ;  /* 0x4b4000013b3b7423 */ /* 0x000fe2000000403c */
[----:B------:R-:W-:Y:S01]  /*27a30*/  FFMA R51, -R26, 1.925963033500011079e-08, R51 ;  /* 0x32a570601a337823 */ /* 0x000fe20000000133 */
[----:B--2---:R-:W-:Y:S01]  /*27a40*/  FFMA R60, R4, R33, 1 ;  /* 0x3f800000043c7423 */ /* 0x004fe20000000021 */
[----:B------:R-:W-:Y:S01]  /*27a50*/  SHF.L.U32 R32, R32, 0x17, RZ ;  /* 0x0000001720207819 */ /* 0x000fe200000006ff */
[----:B-1----:R-:W-:Y:S01]  /*27a60*/  FADD R42, R52, -12583039 ;  /* 0xcb40007f342a7421 */ /* 0x002fe20000000000 */
[----:B------:R-:W-:-:S03]  /*27a70*/  FADD R4, R56, -12583039 ;  /* 0xcb40007f38047421 */ /* 0x000fc60000000000 */
[----:B------:R-:W-:Y:S01]  /*27a80*/  FFMA R54, -R27, 1.4426950216293334961, -R42 ;  /* 0x3fb8aa3b1b367823 */ /* 0x000fe2000000092a */
[----:B------:R-:W-:Y:S01]  /*27a90*/  FFMA R4, -R29, 1.4426950216293334961, -R4 ;  /* 0x3fb8aa3b1d047823 */ /* 0x000fe20000000904 */
[----:B------:R3:W-:Y:S01]  /*27aa0*/  MUFU.EX2 R42, R51 ;  /* 0x00000033002a7308 */ /* 0x0007e20000000800 */
[----:B------:R-:W-:Y:S01]  /*27ab0*/  FADD R53, R55, -12583039 ;  /* 0xcb40007f37357421 */ /* 0x000fe20000000000 */
[----:B------:R-:W-:Y:S01]  /*27ac0*/  FADD R33, R58, -12583039 ;  /* 0xcb40007f3a217421 */ /* 0x000fe20000000000 */
[----:B------:R-:W-:-:S05]  /*27ad0*/  FFMA R4, -R29, 1.925963033500011079e-08, R4 ;  /* 0x32a570601d047823 */ /* 0x000fca0000000104 */
[----:B------:R1:W-:Y:S01]  /*27ae0*/  MUFU.EX2 R45, R8 ;  /* 0x00000008002d7308 */ /* 0x0003e20000000800 */
[----:B---3--:R-:W-:Y:S01]  /*27af0*/  FFMA R51, R32, R35, 1 ;  /* 0x3f80000020337423 */ /* 0x008fe20000000023 */
[----:B------:R-:W-:Y:S01]  /*27b00*/  FADD R32, R59, -12583039 ;  /* 0xcb40007f3b207421 */ /* 0x000fe20000000000 */
[----:B------:R-:W-:Y:S01]  /*27b10*/  FFMA R57, -R28, 1.4426950216293334961, -R53 ;  /* 0x3fb8aa3b1c397823 */ /* 0x000fe20000000935 */
[----:B------:R-:W-:Y:S02]  /*27b20*/  FFMA R35, -R30, 1.4426950216293334961, -R33 ;  /* 0x3fb8aa3b1e237823 */ /* 0x000fe40000000921 */
[----:B------:R-:W-:Y:S01]  /*27b30*/  FFMA R32, -R31, 1.4426950216293334961, -R32 ;  /* 0x3fb8aa3b1f207823 */ /* 0x000fe20000000920 */
[----:B-1----:R-:W-:Y:S01]  /*27b40*/  FADD R8, R49, -12583039 ;  /* 0xcb40007f31087421 */ /* 0x002fe20000000000 */
[----:B------:R1:W2:Y:S03]  /*27b50*/  MUFU.EX2 R33, R4 ;  /* 0x0000000400217308 */ /* 0x0002a60000000800 */
[----:B------:R-:W-:Y:S01]  /*27b60*/  FFMA R8, -R25, 1.4426950216293334961, -R8 ;  /* 0x3fb8aa3b19087823 */ /* 0x000fe20000000908 */
[----:B------:R-:W-:Y:S01]  /*27b70*/  FFMA R54, -R27, 1.925963033500011079e-08, R54 ;  /* 0x32a570601b367823 */ /* 0x000fe20000000136 */
[----:B------:R-:W-:Y:S01]  /*27b80*/  FFMA R57, -R28, 1.925963033500011079e-08, R57 ;  /* 0x32a570601c397823 */ /* 0x000fe20000000139 */
[----:B------:R-:W-:Y:S01]  /*27b90*/  SHF.L.U32 R34, R34, 0x17, RZ ;  /* 0x0000001722227819 */ /* 0x000fe200000006ff */
[----:B------:R-:W-:Y:S01]  /*27ba0*/  FFMA R8, -R25, 1.925963033500011079e-08, R8 ;  /* 0x32a5706019087823 */ /* 0x000fe20000000108 */
[----:B------:R-:W-:Y:S01]  /*27bb0*/  FFMA R35, -R30, 1.925963033500011079e-08, R35 ;  /* 0x32a570601e237823 */ /* 0x000fe20000000123 */
[----:B-1----:R-:W-:Y:S01]  /*27bc0*/  FFMA R4, -R31, 1.925963033500011079e-08, R32 ;  /* 0x32a570601f047823 */ /* 0x002fe20000000120 */
[----:B------:R-:W-:Y:S01]  /*27bd0*/  IADD3 R32, R60, 0x1800000, RZ ;  /* 0x018000003c207810 */ /* 0x000fe20007ffe0ff */
[----:B------:R4:W-:Y:S03]  /*27be0*/  MUFU.EX2 R53, R54 ;  /* 0x0000003600357308 */ /* 0x0009e60000000800 */
[----:B------:R-:W-:-:S05]  /*27bf0*/  LOP3.LUT R32, R32, 0x7f800000, RZ, 0xc0, !PT ;  /* 0x7f80000020207812 */ /* 0x000fca00078ec0ff */
[----:B------:R-:W1:Y:S01]  /*27c00*/  MUFU.EX2 R5, R5 ;  /* 0x0000000500057308 */ /* 0x000e620000000800 */
[----:B----4-:R-:W-:Y:S01]  /*27c10*/  FFMA R54, R34, R37, 1 ;  /* 0x3f80000022367423 */ /* 0x010fe20000000025 */
[----:B------:R-:W-:-:S06]  /*27c20*/  ISETP.GT.U32.AND P2, PT, R32, 0x1ffffff, PT ;  /* 0x01ffffff2000780c */ /* 0x000fcc0003f44070 */
[----:B------:R-:W3:Y:S01]  /*27c30*/  MUFU.EX2 R8, R8 ;  /* 0x0000000800087308 */ /* 0x000ee20000000800 */
[----:B------:R-:W-:-:S07]  /*27c40*/  SHF.L.U32 R36, R36, 0x17, RZ ;  /* 0x0000001724247819 */ /* 0x000fce00000006ff */
[----:B------:R-:W4:Y:S01]  /*27c50*/  MUFU.EX2 R57, R57 ;  /* 0x0000003900397308 */ /* 0x000f220000000800 */
[----:B------:R-:W-:-:S07]  /*27c60*/  SHF.L.U32 R38, R38, 0x17, RZ ;  /* 0x0000001726267819 */ /* 0x000fce00000006ff */
[----:B------:R-:W4:Y:S01]  /*27c70*/  MUFU.EX2 R35, R35 ;  /* 0x0000002300237308 */ /* 0x000f220000000800 */
[----:B------:R-:W-:-:S07]  /*27c80*/  SHF.L.U32 R40, R40, 0x17, RZ ;  /* 0x0000001728287819 */ /* 0x000fce00000006ff */
[----:B------:R-:W4:Y:S01]  /*27c90*/  MUFU.EX2 R37, R4 ;  /* 0x0000000400257308 */ /* 0x000f220000000800 */
[----:B-----5:R-:W-:Y:S01]  /*27ca0*/  FFMA R61, R36, R39, 1 ;  /* 0x3f800000243d7423 */ /* 0x020fe20000000027 */
[----:B------:R-:W-:Y:S01]  /*27cb0*/  FFMA R62, R38, R41, 1 ;  /* 0x3f800000263e7423 */ /* 0x000fe20000000029 */
[----:B------:R-:W-:Y:S01]  /*27cc0*/  FFMA R63, R40, R43, 1 ;  /* 0x3f800000283f7423 */ /* 0x000fe2000000002b */
[----:B------:R-:W-:Y:S02]  /*27cd0*/  SHF.L.U32 R32, R56, 0x17, RZ ;  /* 0x0000001738207819 */ /* 0x000fe400000006ff */
[----:B------:R-:W-:Y:S02]  /*27ce0*/  SHF.L.U32 R44, R44, 0x17, RZ ;  /* 0x000000172c2c7819 */ /* 0x000fe400000006ff */
[----:B------:R-:W-:Y:S02]  /*27cf0*/  SHF.L.U32 R46, R46, 0x17, RZ ;  /* 0x000000172e2e7819 */ /* 0x000fe400000006ff */
[----:B------:R-:W-:-:S02]  /*27d00*/  SHF.L.U32 R48, R48, 0x17, RZ ;  /* 0x0000001730307819 */ /* 0x000fc400000006ff */
[----:B------:R-:W-:Y:S02]  /*27d10*/  SHF.L.U32 R41, R49, 0x17, RZ ;  /* 0x0000001731297819 */ /* 0x000fe400000006ff */
[----:B------:R-:W-:Y:S02]  /*27d20*/  SHF.L.U32 R39, R50, 0x17, RZ ;  /* 0x0000001732277819 */ /* 0x000fe400000006ff */
[----:B------:R-:W-:Y:S02]  /*27d30*/  SHF.L.U32 R40, R52, 0x17, RZ ;  /* 0x0000001734287819 */ /* 0x000fe400000006ff */
[----:B------:R-:W-:Y:S02]  /*27d40*/  SHF.L.U32 R38, R55, 0x17, RZ ;  /* 0x0000001737267819 */ /* 0x000fe400000006ff */
[----:B------:R-:W-:Y:S02]  /*27d50*/  SHF.L.U32 R58, R58, 0x17, RZ ;  /* 0x000000173a3a7819 */ /* 0x000fe400000006ff */
[----:B------:R-:W-:Y:S01]  /*27d60*/  SHF.L.U32 R34, R59, 0x17, RZ ;  /* 0x000000173b227819 */ /* 0x000fe200000006ff */
[----:B--2---:R-:W-:Y:S01]  /*27d70*/  FFMA R32, R32, R33, 1 ;  /* 0x3f80000020207423 */ /* 0x004fe20000000021 */
[----:B------:R-:W-:Y:S01]  /*27d80*/  FFMA R64, R44, R45, 1 ;  /* 0x3f8000002c407423 */ /* 0x000fe2000000002d */
[----:B------:R-:W-:Y:S01]  /*27d90*/  FFMA R47, R46, R47, 1 ;  /* 0x3f8000002e2f7423 */ /* 0x000fe2000000002f */
[----:B-1----:R-:W-:Y:S01]  /*27da0*/  FFMA R48, R48, R5, 1 ;  /* 0x3f80000030307423 */ /* 0x002fe20000000005 */
[----:B---3--:R-:W-:Y:S01]  /*27db0*/  FFMA R41, R41, R8, 1 ;  /* 0x3f80000029297423 */ /* 0x008fe20000000008 */
[----:B------:R-:W-:Y:S01]  /*27dc0*/  FFMA R39, R39, R42, 1 ;  /* 0x3f80000027277423 */ /* 0x000fe2000000002a */
[----:B------:R-:W-:Y:S01]  /*27dd0*/  FFMA R40, R40, R53, 1 ;  /* 0x3f80000028287423 */ /* 0x000fe20000000035 */
[----:B----4-:R-:W-:Y:S01]  /*27de0*/  FFMA R38, R38, R57, 1 ;  /* 0x3f80000026267423 */ /* 0x010fe20000000039 */
[----:B------:R-:W-:Y:S01]  /*27df0*/  FFMA R33, R58, R35, 1 ;  /* 0x3f8000003a217423 */ /* 0x000fe20000000023 */
[----:B------:R-:W-:Y:S01]  /*27e00*/  FFMA R34, R34, R37, 1 ;  /* 0x3f80000022227423 */ /* 0x000fe20000000025 */
[----:B------:R-:W-:Y:S06]  /*27e10*/  @P2 BRA `(.L_x_645) ;  /* 0x0000000000142947 */ /* 0x000fec0003800000 */
[----:B------:R-:W-:Y:S02]  /*27e20*/  MOV R5, R60 ;  /* 0x0000003c00057202 */ /* 0x000fe40000000f00 */
[----:B------:R-:W-:-:S07]  /*27e30*/  MOV R4, 0x27e50 ;  /* 0x00027e5000047802 */ /* 0x000fce0000000f00 */
[----:B------:R-:W-:Y:S05]  /*27e40*/  CALL.REL.NOINC `($__internal_0_$__cuda_sm20_rcp_rn_f32_slowpath) ;  /* 0x0000011000a87944 */ /* 0x000fea0003c00000 */
[----:B------:R-:W-:Y:S01]  /*27e50*/  MOV R35, R8 ;  /* 0x0000000800237202 */ /* 0x000fe20000000f00 */
[----:B------:R-:W-:Y:S06]  /*27e60*/  BRA `(.L_x_646) ;  /* 0x0000000000107947 */ /* 0x000fec0003800000 */
.L_x_645:
[----:B------:R-:W1:Y:S02]  /*27e70*/  MUFU.RCP R35, R60 ;  /* 0x0000003c00237308 */ /* 0x000e640000001000 */
[----:B-1----:R-:W-:-:S04]  /*27e80*/  FFMA R4, R60, R35, -1 ;  /* 0xbf8000003c047423 */ /* 0x002fc80000000023 */
[----:B------:R-:W-:-:S04]  /*27e90*/  FADD.FTZ R4, -R4, -RZ ;  /* 0x800000ff04047221 */ /* 0x000fc80000010100 */
[----:B------:R-:W-:-:S07]  /*27ea0*/  FFMA R35, R35, R4, R35 ;  /* 0x0000000423237223 */ /* 0x000fce0000000023 */
.L_x_646:
[----:B------:R-:W-:Y:S05]  /*27eb0*/  BSYNC B1 ;  /* 0x0000000000017941 */ /* 0x000fea0003800000 */
.L_x_644:
        /* <DEDUP_REMOVED lines=10> */
.L_x_648:
[----:B------:R-:W1:Y:S02]  /*27f60*/  MUFU.RCP R36, R51 ;  /* 0x0000003300247308 */ /* 0x000e640000001000 */
[----:B-1----:R-:W-:-:S04]  /*27f70*/  FFMA R4, R51, R36, -1 ;  /* 0xbf80000033047423 */ /* 0x002fc80000000024 */
[----:B------:R-:W-:-:S04]  /*27f80*/  FADD.FTZ R5, -R4, -RZ ;  /* 0x800000ff04057221 */ /* 0x000fc80000010100 */
[----:B------:R-:W-:-:S07]  /*27f90*/  FFMA R36, R36, R5, R36 ;  /* 0x0000000524247223 */ /* 0x000fce0000000024 */
.L_x_649:
[----:B------:R-:W-:Y:S05]  /*27fa0*/  BSYNC B1 ;  /* 0x0000000000017941 */ /* 0x000fea0003800000 */
.L_x_647:
        /* <DEDUP_REMOVED lines=10> */
.L_x_651:
[----:B------:R-:W1:Y:S02]  /*28050*/  MUFU.RCP R37, R54 ;  /* 0x0000003600257308 */ /* 0x000e640000001000 */
[----:B-1----:R-:W-:-:S04]  /*28060*/  FFMA R4, R54, R37, -1 ;  /* 0xbf80000036047423 */ /* 0x002fc80000000025 */
[----:B------:R-:W-:-:S04]  /*28070*/  FADD.FTZ R4, -R4, -RZ ;  /* 0x800000ff04047221 */ /* 0x000fc80000010100 */
[----:B------:R-:W-:-:S07]  /*28080*/  FFMA R37, R37, R4, R37 ;  /* 0x0000000425257223 */ /* 0x000fce0000000025 */
.L_x_652:
[----:B------:R-:W-:Y:S05]  /*28090*/  BSYNC B1 ;  /* 0x0000000000017941 */ /* 0x000fea0003800000 */
.L_x_650:
        /* <DEDUP_REMOVED lines=10> */
.L_x_654:
[----:B------:R-:W1:Y:S02]  /*28140*/  MUFU.RCP R42, R61 ;  /* 0x0000003d002a7308 */ /* 0x000e640000001000 */
[----:B-1----:R-:W-:-:S04]  /*28150*/  FFMA R4, R61, R42, -1 ;  /* 0xbf8000003d047423 */ /* 0x002fc8000000002a */
[----:B------:R-:W-:-:S04]  /*28160*/  FADD.FTZ R5, -R4, -RZ ;  /* 0x800000ff04057221 */ /* 0x000fc80000010100 */
[----:B------:R-:W-:-:S07]  /*28170*/  FFMA R42, R42, R5, R42 ;  /* 0x000000052a2a7223 */ /* 0x000fce000000002a */
.L_x_655:
[----:B------:R-:W-:Y:S05]  /*28180*/  BSYNC B1 ;  /* 0x0000000000017941 */ /* 0x000fea0003800000 */
.L_x_653:
        /* <DEDUP_REMOVED lines=10> */
.L_x_657:
[----:B------:R-:W1:Y:S02]  /*28230*/  MUFU.RCP R43, R62 ;  /* 0x0000003e002b7308 */ /* 0x000e640000001000 */
[----:B-1----:R-:W-:-:S04]  /*28240*/  FFMA R4, R62, R43, -1 ;  /* 0xbf8000003e047423 */ /* 0x002fc8000000002b */
[----:B------:R-:W-:-:S04]  /*28250*/  FADD.FTZ R4, -R4, -RZ ;  /* 0x800000ff04047221 */ /* 0x000fc80000010100 */
[----:B------:R-:W-:-:S07]  /*28260*/  FFMA R43, R43, R4, R43 ;  /* 0x000000042b2b7223 */ /* 0x000fce000000002b */
.L_x_658:
[----:B------:R-:W-:Y:S05]  /*28270*/  BSYNC B1 ;  /* 0x0000000000017941 */ /* 0x000fea0003800000 */
.L_x_656:
        /* <DEDUP_REMOVED lines=10> */
.L_x_660:
[----:B------:R-:W1:Y:S02]  /*28320*/  MUFU.RCP R44, R63 ;  /* 0x0000003f002c7308 */ /* 0x000e640000001000 */
[----:B-1----:R-:W-:-:S04]  /*28330*/  FFMA R4, R63, R44, -1 ;  /* 0xbf8000003f047423 */ /* 0x002fc8000000002c */
[----:B------:R-:W-:-:S04]  /*28340*/  FADD.FTZ R5, -R4, -RZ ;  /* 0x800000ff04057221 */ /* 0x000fc80000010100 */
[----:B------:R-:W-:-:S07]  /*28350*/  FFMA R44, R44, R5, R44 ;  /* 0x000000052c2c7223 */ /* 0x000fce000000002c */
.L_x_661:
[----:B------:R-:W-:Y:S05]  /*28360*/  BSYNC B1 ;  /* 0x0000000000017941 */ /* 0x000fea0003800000 */
.L_x_659:
        /* <DEDUP_REMOVED lines=10> */
.L_x_663:
[----:B------:R-:W1:Y:S02]  /*28410*/  MUFU.RCP R45, R64 ;  /* 0x00000040002d7308 */ /* 0x000e640000001000 */
[----:B-1----:R-:W-:-:S04]  /*28420*/  FFMA R4, R64, R45, -1 ;  /* 0xbf80000040047423 */ /* 0x002fc8000000002d */
[----:B------:R-:W-:-:S04]  /*28430*/  FADD.FTZ R4, -R4, -RZ ;  /* 0x800000ff04047221 */ /* 0x000fc80000010100 */
[----:B------:R-:W-:-:S07]  /*28440*/  FFMA R45, R45, R4, R45 ;  /* 0x000000042d2d7223 */ /* 0x000fce000000002d */
.L_x_664:
[----:B------:R-:W-:Y:S05]  /*28450*/  BSYNC B1 ;  /* 0x0000000000017941 */ /* 0x000fea0003800000 */
.L_x_662:
        /* <DEDUP_REMOVED lines=10> */
.L_x_666:
[----:B------:R-:W1:Y:S02]  /*28500*/  MUFU.RCP R46, R47 ;  /* 0x0000002f002e7308 */ /* 0x000e640000001000 */
[----:B-1----:R-:W-:-:S04]  /*28510*/  FFMA R4, R47, R46, -1 ;  /* 0xbf8000002f047423 */ /* 0x002fc8000000002e */
[----:B------:R-:W-:-:S04]  /*28520*/  FADD.FTZ R5, -R4, -RZ ;  /* 0x800000ff04057221 */ /* 0x000fc80000010100 */
[----:B------:R-:W-:-:S07]  /*28530*/  FFMA R46, R46, R5, R46 ;  /* 0x000000052e2e7223 */ /* 0x000fce000000002e */
.L_x_667:
[----:B------:R-:W-:Y:S05]  /*28540*/  BSYNC B1 ;  /* 0x0000000000017941 */ /* 0x000fea0003800000 */
.L_x_665:
        /* <DEDUP_REMOVED lines=10> */
.L_x_669:
[----:B------:R-:W1:Y:S02]  /*285f0*/  MUFU.RCP R47, R48 ;  /* 0x00000030002f7308 */ /* 0x000e640000001000 */
[----:B-1----:R-:W-:-:S04]  /*28600*/  FFMA R4, R48, R47, -1 ;  /* 0xbf80000030047423 */ /* 0x002fc8000000002f */
[----:B------:R-:W-:-:S04]  /*28610*/  FADD.FTZ R4, -R4, -RZ ;  /* 0x800000ff04047221 */ /* 0x000fc80000010100 */
[----:B------:R-:W-:-:S07]  /*28620*/  FFMA R47, R47, R4, R47 ;  /* 0x000000042f2f7223 */ /* 0x000fce000000002f */
.L_x_670:
[----:B------:R-:W-:Y:S05]  /*28630*/  BSYNC B1 ;  /* 0x0000000000017941 */ /* 0x000fea0003800000 */
.L_x_668:
        /* <DEDUP_REMOVED lines=10> */
.L_x_672:
[----:B------:R-:W1:Y:S02]  /*286e0*/  MUFU.RCP R48, R41 ;  /* 0x0000002900307308 */ /* 0x000e640000001000 */
[----:B-1----:R-:W-:-:S04]  /*286f0*/  FFMA R4, R41, R48, -1 ;  /* 0xbf80000029047423 */ /* 0x002fc80000000030 */
[----:B------:R-:W-:-:S04]  /*28700*/  FADD.FTZ R5, -R4, -RZ ;  /* 0x800000ff04057221 */ /* 0x000fc80000010100 */
[----:B------:R-:W-:-:S07]  /*28710*/  FFMA R48, R48, R5, R48 ;  /* 0x0000000530307223 */ /* 0x000fce0000000030 */
.L_x_673:
[----:B------:R-:W-:Y:S05]  /*28720*/  BSYNC B1 ;  /* 0x0000000000017941 */ /* 0x000fea0003800000 */
.L_x_671:
        /* <DEDUP_REMOVED lines=10> */
.L_x_675:
[----:B------:R-:W1:Y:S02]  /*287d0*/  MUFU.RCP R4, R39 ;  /* 0x0000002700047308 */ /* 0x000e640000001000 */
[----:B-1----:R-:W-:-:S04]  /*287e0*/  FFMA R5, R39, R4, -1 ;  /* 0xbf80000027057423 */ /* 0x002fc80000000004 */
[----:B------:R-:W-:-:S04]  /*287f0*/  FADD.FTZ R5, -R5, -RZ ;  /* 0x800000ff05057221 */ /* 0x000fc80000010100 */
[----:B------:R-:W-:-:S07]  /*28800*/  FFMA R41, R4, R5, R4 ;  /* 0x0000000504297223 */ /* 0x000fce0000000004 */
.L_x_676:
[----:B------:R-:W-:Y:S05]  /*28810*/  BSYNC B1 ;  /* 0x0000000000017941 */ /* 0x000fea0003800000 */
.L_x_674:
        /* <DEDUP_REMOVED lines=10> */
.L_x_678:
[----:B------:R-:W1:Y:S02]  /*288c0*/  MUFU.RCP R5, R40 ;  /* 0x0000002800057308 */ /* 0x000e640000001000 */
[----:B-1----:R-:W-:-:S04]  /*288d0*/  FFMA R4, R40, R5, -1 ;  /* 0xbf80000028047423 */ /* 0x002fc80000000005 */
[----:B------:R-:W-:-:S04]  /*288e0*/  FADD.FTZ R4, -R4, -RZ ;  /* 0x800000ff04047221 */ /* 0x000fc80000010100 */
[----:B------:R-:W-:-:S07]  /*288f0*/  FFMA R50, R5, R4, R5 ;  /* 0x0000000405327223 */ /* 0x000fce0000000005 */
.L_x_679:
[----:B------:R-:W-:Y:S05]  /*28900*/  BSYNC B1 ;  /* 0x0000000000017941 */ /* 0x000fea0003800000 */
.L_x_677:
        /* <DEDUP_REMOVED lines=10> */
.L_x_681:
[----:B------:R-:W1:Y:S02]  /*289b0*/  MUFU.RCP R39, R38 ;  /* 0x0000002600277308 */ /* 0x000e640000001000 */
[----:B-1----:R-:W-:-:S04]  /*289c0*/  FFMA R4, R38, R39, -1 ;  /* 0xbf80000026047423 */ /* 0x002fc80000000027 */
[----:B------:R-:W-:-:S04]  /*289d0*/  FADD.FTZ R4, -R4, -RZ ;  /* 0x800000ff04047221 */ /* 0x000fc80000010100 */
[----:B------:R-:W-:-:S07]  /*289e0*/  FFMA R39, R39, R4, R39 ;  /* 0x0000000427277223 */ /* 0x000fce0000000027 */
.L_x_682:
[----:B------:R-:W-:Y:S05]  /*289f0*/  BSYNC B1 ;  /* 0x0000000000017941 */ /* 0x000fea0003800000 */
.L_x_680:
        /* <DEDUP_REMOVED lines=10> */
.L_x_684:
[----:B------:R-:W1:Y:S02]  /*28aa0*/  MUFU.RCP R5, R32 ;  /* 0x0000002000057308 */ /* 0x000e640000001000 */
[----:B-1----:R-:W-:-:S04]  /*28ab0*/  FFMA R4, R32, R5, -1 ;  /* 0xbf80000020047423 */ /* 0x002fc80000000005 */
[----:B------:R-:W-:-:S04]  /*28ac0*/  FADD.FTZ R4, -R4, -RZ ;  /* 0x800000ff04047221 */ /* 0x000fc80000010100 */
[----:B------:R-:W-:-:S07]  /*28ad0*/  FFMA R38, R5, R4, R5 ;  /* 0x0000000405267223 */ /* 0x000fce0000000005 */
.L_x_685:
[----:B------:R-:W-:Y:S05]  /*28ae0*/  BSYNC B1 ;  /* 0x0000000000017941 */ /* 0x000fea0003800000 */
.L_x_683:
        /* <DEDUP_REMOVED lines=10> */
.L_x_687:
[----:B------:R-:W1:Y:S02]  /*28b90*/  MUFU.RCP R4, R33 ;  /* 0x0000002100047308 */ /* 0x000e640000001000 */
[----:B-1----:R-:W-:-:S04]  /*28ba0*/  FFMA R5, R33, R4, -1 ;  /* 0xbf80000021057423 */ /* 0x002fc80000000004 */
[----:B------:R-:W-:-:S04]  /*28bb0*/  FADD.FTZ R5, -R5, -RZ ;  /* 0x800000ff05057221 */ /* 0x000fc80000010100 */
[----:B------:R-:W-:-:S07]  /*28bc0*/  FFMA R49, R4, R5, R4 ;  /* 0x0000000504317223 */ /* 0x000fce0000000004 */
.L_x_688:
[----:B------:R-:W-:Y:S05]  /*28bd0*/  BSYNC B1 ;  /* 0x0000000000017941 */ /* 0x000fea0003800000 */
.L_x_686:
        /* <DEDUP_REMOVED lines=9> */
.L_x_690:
[----:B------:R-:W1:Y:S02]  /*28c70*/  MUFU.RCP R5, R34 ;  /* 0x0000002200057308 */ /* 0x000e640000001000 */
[----:B-1----:R-:W-:-:S04]  /*28c80*/  FFMA R4, R34, R5, -1 ;  /* 0xbf80000022047423 */ /* 0x002fc80000000005 */
[----:B------:R-:W-:-:S04]  /*28c90*/  FADD.FTZ R4, -R4, -RZ ;  /* 0x800000ff04047221 */ /* 0x000fc80000010100 */
[----:B------:R-:W-:-:S07]  /*28ca0*/  FFMA R8, R5, R4, R5 ;  /* 0x0000000405087223 */ /* 0x000fce0000000005 */
.L_x_691:
[----:B------:R-:W-:Y:S05]  /*28cb0*/  BSYNC B1 ;  /* 0x0000000000017941 */ /* 0x000fea0003800000 */
.L_x_689:
        /* <DEDUP_REMOVED lines=26> */
.L_x_692:
        /* <DEDUP_REMOVED lines=27> */
.L_x_694:
[----:B------:R-:W-:Y:S05]  /*29010*/  BSYNC B0 ;  /* 0x0000000000007941 */ /* 0x000fea0003800000 */
.L_x_693:
[----:B------:R-:W-:Y:S04]  /*29020*/  BSSY B0, `(.L_x_695) ;  /* 0x000003a000007945 */ /* 0x000fe80003800000 */
[----:B------:R-:W-:Y:S05]  /*29030*/  @P0 BRA `(.L_x_696) ;  /* 0x0000000000e00947 */ /* 0x000fea0003800000 */
[----:B------:R-:W-:-:S04]  /*29040*/  MOV R4, UR44 ;  /* 0x0000002c00047c02 */ /* 0x000fc80008000f00 */
[----:B------:R-:W-:-:S13]  /*29050*/  ISETP.NE.AND P3, PT, R4, 0x3, PT ;  /* 0x000000030400780c */ /* 0x000fda0003f65270 */
[----:B------:R-:W-:Y:S05]  /*29060*/  @!P3 BRA `(.L_x_697) ;  /* 0x000000000004b947 */ /* 0x000fea0003800000 */
[----:B------:R-:W-:Y:S01]  /*29070*/  BPT.TRAP 0x1 ;  /* 0x000000040000795c */ /* 0x000fe20000300000 */
.L_x_697:
[----:B------:R-:W-:Y:S01]  /*29080*/  LEA R4, R18, UR48, 0x3 ;  /* 0x0000003012047c11 */ /* 0x000fe2000f8e18ff */
[----:B------:R-:W-:Y:S01]  /*29090*/  BSSY B1, `(.L_x_698) ;  /* 0x0000004000017945 */ /* 0x000fe20003800000 */
[----:B------:R-:W-:-:S04]  /*290a0*/  SHF.L.U32 R5, R19, 0x1f, RZ ;  /* 0x0000001f13057819 */ /* 0x000fc800000006ff */
[----:B------:R-:W1:Y:S02]  /*290b0*/  SYNCS.PHASECHK.TRANS64.TRYWAIT P2, [R4+URZ+0x60], R5 ;  /* 0x00006005040075a7 */ /* 0x000e64000804017f */
[----:B-1----:R-:W-:Y:S05]  /*290c0*/  @!P2 BRA `(.L_x_699) ;  /* 0x000000f40018a947 */ /* 0x002fea0003800000 */
.L_x_1151:
[----:B------:R-:W-:Y:S05]  /*290d0*/  BSYNC B1 ;  /* 0x0000000000017941 */ /* 0x000fea0003800000 */
.L_x_698:
        /* <DEDUP_REMOVED lines=22> */
.L_x_701:
[----:B------:R-:W-:Y:S05]  /*29240*/  BSYNC B1 ;  /* 0x0000000000017941 */ /* 0x000fea0003800000 */
.L_x_700:
        /* <DEDUP_REMOVED lines=8> */
.L_x_702:
        /* <DEDUP_REMOVED lines=15> */
.L_x_696:
[----:B------:R-:W-:Y:S05]  /*293c0*/  BSYNC B0 ;  /* 0x0000000000007941 */ /* 0x000fea0003800000 */
.L_x_695:
        /* <DEDUP_REMOVED lines=8> */
[----:B------:R-:W5:Y:S01]  /*29450*/  LDL.LU R26, [R1+0x3fc] ;  /* 0x0003fc00011a7983 */ /* 0x000f620000300800 */
[--C-:B------:R-:W-:Y:S01]  /*29460*/  HADD2.F32 R12, -RZ, R4.reuse.H0_H0 ;  /* 0x20000004ff0c7230 */ /* 0x100fe20000004100 */
[----:B------:R-:W-:Y:S01]  /*29470*/  F2FP.F16.E4M3.UNPACK_B R15, R6 ;  /* 0x00000006ff0f723e */ /* 0x000fe200020006ff */
[----:B------:R-:W-:Y:S01]  /*29480*/  HADD2.F32 R8, -RZ, R4.H1_H1 ;  /* 0x30000004ff087230 */ /* 0x000fe20000004100 */
[----:B------:R-:W5:Y:S04]  /*29490*/  LDL.LU R27, [R1+0x400] ;  /* 0x00040000011b7983 */ /* 0x000f680000300800 */
[----:B------:R-:W5:Y:S01]  /*294a0*/  LDL.LU R25, [R1+0x404] ;  /* 0x0004040001197983 */ /* 0x000f620000300800 */
[----:B--2---:R-:W-:-:S04]  /*294b0*/  FMUL R5, R16, R5 ;  /* 0x0000000510057220 */ /* 0x004fc80000400000 */
[----:B------:R-:W-:Y:S01]  /*294c0*/  FFMA R12, R2, R12, R5 ;  /* 0x0000000c020c7223 */ /* 0x000fe20000000005 */
[C---:B---3--:R-:W-:Y:S01]  /*294d0*/  FMUL R13, R16.reuse, R13 ;  /* 0x0000000d100d7220 */ /* 0x048fe20000400000 */
[----:B----4-:R-:W-:Y:S02]  /*294e0*/  FMUL R5, R16, R31 ;  /* 0x0000001f10057220 */ /* 0x010fe40000400000 */
[----:B------:R-:W2:Y:S04]  /*294f0*/  LDL.LU R31, [R1+0x408] ;  /* 0x00040800011f7983 */ /* 0x000ea80000300800 */
[----:B------:R-:W3:Y:S04]  /*29500*/  LDL.LU R37, [R1+0x40c] ;  /* 0x00040c0001257983 */ /* 0x000ee80000300800 */
[----:B------:R-:W4:Y:S04]  /*29510*/  LDL.LU R41, [R1+0x410] ;  /* 0x0004100001297983 */ /* 0x000f280000300800 */
[----:B------:R-:W4:Y:S04]  /*29520*/  LDL.LU R46, [R1+0x414] ;  /* 0x00041400012e7983 */ /* 0x000f280000300800 */
[----:B------:R-:W4:Y:S04]  /*29530*/  LDL.LU R49, [R1+0x418] ;  /* 0x0004180001317983 */ /* 0x000f280000300800 */
[----:B------:R-:W4:Y:S01]  /*29540*/  LDL.LU R52, [R1+0x41c] ;  /* 0x00041c0001347983 */ /* 0x000f220000300800 */
[----:B------:R-:W-:Y:S01]  /*29550*/  F2FP.F16.E4M3.UNPACK_B R4, R7.H1 ;  /* 0x00000007ff04723e */ /* 0x000fe200030006ff */
[----:B------:R-:W-:-:S02]  /*29560*/  HADD2.F32 R20, -RZ, R15.H0_H0 ;  /* 0x2000000fff147230 */ /* 0x000fc40000004100 */
[----:B------:R-:W-:Y:S01]  /*29570*/  FFMA R13, R2, R8, R13 ;  /* 0x00000008020d7223 */ /* 0x000fe2000000000d */
[----:B------:R-:W-:Y:S02]  /*29580*/  HADD2.F32 R22, -RZ, R15.H1_H1 ;  /* 0x3000000fff167230 */ /* 0x000fe40000004100 */
[C---:B-----5:R-:W-:Y:S01]  /*29590*/  FMUL R21, R16.reuse, R21 ;  /* 0x0000001510157220 */ /* 0x060fe20000400000 */
[----:B------:R-:W-:Y:S01]  /*295a0*/  FMUL R23, R16, R23 ;  /* 0x0000001710177220 */ /* 0x000fe20000400000 */
[----:B------:R-:W-:Y:S01]  /*295b0*/  F2FP.F16.E4M3.UNPACK_B R8, R6.H1 ;  /* 0x00000006ff08723e */ /* 0x000fe200030006ff */
[--C-:B------:R-:W-:Y:S02]  /*295c0*/  HADD2.F32 R14, -RZ, R4.reuse.H0_H0 ;  /* 0x20000004ff0e7230 */ /* 0x100fe40000004100 */
[----:B------:R-:W-:Y:S01]  /*295d0*/  FFMA R20, R2, R20, R21 ;  /* 0x0000001402147223 */ /* 0x000fe20000000015 */
[----:B------:R-:W-:Y:S02]  /*295e0*/  HADD2.F32 R4, -RZ, R4.H1_H1 ;  /* 0x30000004ff047230 */ /* 0x000fe40000004100 */
[----:B------:R-:W-:Y:S01]  /*295f0*/  FMUL R15, R16, R30 ;  /* 0x0000001e100f7220 */ /* 0x000fe20000400000 */
[----:B------:R-:W-:Y:S01]  /*29600*/  FFMA R21, R2, R22, R23 ;  /* 0x0000001602157223 */ /* 0x000fe20000000017 */
[----:B------:R-:W-:Y:S01]  /*29610*/  MOV R58, 0x3bbb989d ;  /* 0x3bbb989d003a7802 */ /* 0x000fe20000000f00 */
[----:B------:R-:W-:-:S02]  /*29620*/  HADD2.F32 R22, -RZ, R8.H0_H0 ;  /* 0x20000008ff167230 */ /* 0x000fc40000004100 */
        /* <DEDUP_REMOVED lines=9> */
[--C-:B------:R-:W-:Y:S02]  /*296c0*/  HADD2.F32 R28, -RZ, R24.reuse.H1_H1 ;  /* 0x30000018ff1c7230 */ /* 0x100fe40000004100 */
[----:B------:R-:W-:Y:S01]  /*296d0*/  FFMA.SAT R8, -R13, R58, 0.5 ;  /* 0x3f0000000d087423 */ /* 0x000fe2000000213a */
[----:B------:R-:W-:Y:S01]  /*296e0*/  FFMA.RM R4, R4, R60, 12582913 ;  /* 0x4b40000104047423 */ /* 0x000fe2000000403c */
[----:B------:R-:W-:Y:S01]  /*296f0*/  FMUL R25, R16, R25 ;  /* 0x0000001910197220 */ /* 0x000fe20000400000 */
[----:B------:R-:W-:Y:S01]  /*29700*/  FFMA R22, R2, R22, R5 ;  /* 0x0000001602167223 */ /* 0x000fe20000000005 */
[----:B------:R-:W-:-:S02]  /*29710*/  HADD2.F32 R26, -RZ, R24.H0_H0 ;  /* 0x20000018ff1a7230 */ /* 0x000fc40000004100 */
[----:B------:R-:W-:Y:S01]  /*29720*/  FMUL R5, R16, R27 ;  /* 0x0000001b10057220 */ /* 0x000fe20000400000 */
[----:B------:R-:W-:Y:S01]  /*29730*/  F2FP.F16.E4M3.UNPACK_B R29, R3.H1 ;  /* 0x00000003ff1d723e */ /* 0x000fe200030006ff */
[----:B------:R-:W-:Y:S01]  /*29740*/  FFMA.RM R32, R8, R60, 12582913 ;  /* 0x4b40000108207423 */ /* 0x000fe2000000403c */
[----:B------:R-:W-:Y:S01]  /*29750*/  FADD R27, R4, -12583039 ;  /* 0xcb40007f041b7421 */ /* 0x000fe20000000000 */
[----:B------:R-:W-:Y:S01]  /*29760*/  FFMA R25, R2, R28, R25 ;  /* 0x0000001c02197223 */ /* 0x000fe20000000019 */
[----:B------:R-:W-:Y:S01]  /*29770*/  FFMA.SAT R28, -R14, R58, 0.5 ;  /* 0x3f0000000e1c7423 */ /* 0x000fe2000000213a */
[----:B------:R-:W-:Y:S01]  /*29780*/  FFMA R24, R2, R26, R5 ;  /* 0x0000001a02187223 */ /* 0x000fe20000000005 */
[----:B------:R-:W-:Y:S02]  /*29790*/  HADD2.F32 R30, -RZ, R29.H0_H0 ;  /* 0x2000001dff1e7230 */ /* 0x000fe40000004100 */
[----:B------:R-:W-:Y:S01]  /*297a0*/  FADD R26, R32, -12583039 ;  /* 0xcb40007f201a7421 */ /* 0x000fe20000000000 */
[----:B------:R-:W-:Y:S01]  /*297b0*/  FFMA R27, -R12, 1.4426950216293334961, -R27 ;  /* 0x3fb8aa3b0c1b7823 */ /* 0x000fe2000000091b */
[----:B------:R-:W-:-:S02]  /*297c0*/  FFMA.RM R34, R28, R60, 12582913 ;  /* 0x4b4000011c227423 */ /* 0x000fc4000000403c */
[----:B------:R-:W-:Y:S01]  /*297d0*/  FFMA R28, -R13, 1.4426950216293334961, -R26 ;  /* 0x3fb8aa3b0d1c7823 */ /* 0x000fe2000000091a */
[----:B------:R-:W-:Y:S01]  /*297e0*/  FFMA R8, -R12, 1.925963033500011079e-08, R27 ;  /* 0x32a570600c087823 */ /* 0x000fe2000000011b */
[----:B------:R-:W-:-:S04]  /*297f0*/  FFMA.SAT R27, -R15, R58, 0.5 ;  /* 0x3f0000000f1b7423 */ /* 0x000fc8000000213a */
[----:B------:R-:W-:Y:S01]  /*29800*/  FFMA.RM R36, R27, R60, 12582913 ;  /* 0x4b4000011b247423 */ /* 0x000fe2000000403c */
[----:B------:R-:W-:Y:S01]  /*29810*/  MUFU.EX2 R33, R8 ;  /* 0x0000000800217308 */ /* 0x000fe20000000800 */
[----:B------:R-:W-:Y:S01]  /*29820*/  FFMA R28, -R13, 1.925963033500011079e-08, R28 ;  /* 0x32a570600d1c7823 */ /* 0x000fe2000000011c */
[----:B------:R-:W-:-:S06]  /*29830*/  F2FP.F16.E4M3.UNPACK_B R43, R0 ;  /* 0x00000000ff2b723e */ /* 0x000fcc00020006ff */
[----:B------:R1:W5:Y:S02]  /*29840*/  MUFU.EX2 R35, R28 ;  /* 0x0000001c00237308 */ /* 0x0003640000000800 */
[--C-:B-1----:R-:W-:Y:S01]  /*29850*/  HADD2.F32 R28, -RZ, R43.reuse.H0_H0 ;  /* 0x2000002bff1c7230 */ /* 0x102fe20000004100 */
[----:B------:R-:W-:Y:S01]  /*29860*/  F2FP.F16.E4M3.UNPACK_B R51, R0.H1 ;  /* 0x00000000ff33723e */ /* 0x000fe200030006ff */
[----:B------:R-:W-:-:S04]  /*29870*/  HADD2.F32 R45, -RZ, R43.H1_H1 ;  /* 0x3000002bff2d7230 */ /* 0x000fc80000004100 */
[--C-:B------:R-:W-:Y:S02]  /*29880*/  HADD2.F32 R50, -RZ, R51.reuse.H0_H0 ;  /* 0x20000033ff327230 */ /* 0x100fe40000004100 */
[----:B------:R-:W-:Y:S02]  /*29890*/  HADD2.F32 R53, -RZ, R51.H1_H1 ;  /* 0x30000033ff357230 */ /* 0x000fe40000004100 */
[----:B------:R-:W-:Y:S01]  /*298a0*/  FFMA.SAT R47, -R25, R58, 0.5 ;  /* 0x3f000000192f7423 */ /* 0x000fe2000000213a */
[----:B------:R-:W-:Y:S02]  /*298b0*/  SHF.L.U32 R4, R4, 0x17, RZ ;  /* 0x0000001704047819 */ /* 0x000fe400000006ff */
[----:B------:R-:W-:-:S05]  /*298c0*/  SHF.L.U32 R32, R32, 0x17, RZ ;  /* 0x0000001720207819 */ /* 0x000fca00000006ff */
[----:B-----5:R-:W-:Y:S01]  /*298d0*/  FFMA R61, R32, R35, 1 ;  /* 0x3f800000203d7423 */ /* 0x020fe20000000023 */
[----:B------:R-:W-:Y:S01]  /*298e0*/  BSSY B1, `(.L_x_703) ;  /* 0x0000087000017945 */ /* 0x000fe20003800000 */
[----:B--2---:R-:W-:Y:S01]  /*298f0*/  FMUL R5, R16, R31 ;  /* 0x0000001f10057220 */ /* 0x004fe20000400000 */
[----:B------:R-:W-:Y:S02]  /*29900*/  HADD2.F32 R31, -RZ, R29.H1_H1 ;  /* 0x3000001dff1f7230 */ /* 0x000fe40000004100 */
[----:B------:R-:W-:Y:S01]  /*29910*/  FFMA.SAT R29, -R20, R58, 0.5 ;  /* 0x3f000000141d7423 */ /* 0x000fe2000000213a */
[----:B------:R-:W-:Y:S01]  /*29920*/  FFMA R26, R2, R30, R5 ;  /* 0x0000001e021a7223 */ /* 0x000fe20000000005 */
[----:B------:R-:W-:Y:S01]  /*29930*/  FADD R5, R34, -12583039 ;  /* 0xcb40007f22057421 */ /* 0x000fe20000000000 */
[----:B---3--:R-:W-:Y:S01]  /*29940*/  FMUL R27, R16, R37 ;  /* 0x00000025101b7220 */ /* 0x008fe20000400000 */
[----:B------:R-:W-:Y:S02]  /*29950*/  FFMA.RM R38, R29, R60, 12582913 ;  /* 0x4b4000011d267423 */ /* 0x000fe4000000403c */
[----:B------:R-:W-:Y:S01]  /*29960*/  FFMA R5, -R14, 1.4426950216293334961, -R5 ;  /* 0x3fb8aa3b0e057823 */ /* 0x000fe20000000905 */
[----:B------:R-:W-:Y:S01]  /*29970*/  FFMA.SAT R29, -R21, R58, 0.5 ;  /* 0x3f000000151d7423 */ /* 0x000fe2000000213a */
[----:B------:R-:W-:-:S02]  /*29980*/  FFMA R27, R2, R31, R27 ;  /* 0x0000001f021b7223 */ /* 0x000fc4000000001b */
[----:B------:R-:W-:Y:S01]  /*29990*/  FFMA R8, -R14, 1.925963033500011079e-08, R5 ;  /* 0x32a570600e087823 */ /* 0x000fe20000000105 */
[----:B------:R-:W-:Y:S01]  /*299a0*/  FADD R5, R38, -12583039 ;  /* 0xcb40007f26057421 */ /* 0x000fe20000000000 */
[----:B------:R-:W-:Y:S01]  /*299b0*/  FFMA.SAT R31, -R22, R58, 0.5 ;  /* 0x3f000000161f7423 */ /* 0x000fe2000000213a */
[-C--:B------:R-:W-:Y:S01]  /*299c0*/  FFMA.RM R40, R29, R60.reuse, 12582913 ;  /* 0x4b4000011d287423 */ /* 0x080fe2000000403c */
[----:B------:R-:W-:Y:S01]  /*299d0*/  FADD R30, R36, -12583039 ;  /* 0xcb40007f241e7421 */ /* 0x000fe20000000000 */
[----:B------:R-:W-:Y:S01]  /*299e0*/  FFMA R29, -R20, 1.4426950216293334961, -R5 ;  /* 0x3fb8aa3b141d7823 */ /* 0x000fe20000000905 */
[----:B------:R-:W-:Y:S01]  /*299f0*/  FFMA.RM R44, R31, R60, 12582913 ;  /* 0x4b4000011f2c7423 */ /* 0x000fe2000000403c */
[----:B------:R-:W-:Y:S01]  /*29a00*/  FFMA.SAT R31, -R23, R58, 0.5 ;  /* 0x3f000000171f7423 */ /* 0x000fe2000000213a */
[----:B------:R1:W2:Y:S01]  /*29a10*/  MUFU.EX2 R37, R8 ;  /* 0x0000000800257308 */ /* 0x0002a20000000800 */
[----:B------:R-:W-:Y:S01]  /*29a20*/  FFMA R30, -R15, 1.4426950216293334961, -R30 ;  /* 0x3fb8aa3b0f1e7823 */ /* 0x000fe2000000091e */
[----:B----4-:R-:W-:Y:S01]  /*29a30*/  FMUL R5, R16, R41 ;  /* 0x0000002910057220 */ /* 0x010fe20000400000 */
[----:B------:R-:W-:-:S02]  /*29a40*/  FADD R42, R40, -12583039 ;  /* 0xcb40007f282a7421 */ /* 0x000fc40000000000 */
[----:B------:R-:W-:Y:S01]  /*29a50*/  FFMA R30, -R15, 1.925963033500011079e-08, R30 ;  /* 0x32a570600f1e7823 */ /* 0x000fe2000000011e */
[----:B-1----:R-:W-:Y:S01]  /*29a60*/  FFMA R8, -R20, 1.925963033500011079e-08, R29 ;  /* 0x32a5706014087823 */ /* 0x002fe2000000011d */
[----:B------:R-:W-:Y:S01]  /*29a70*/  FMUL R29, R16, R46 ;  /* 0x0000002e101d7220 */ /* 0x000fe20000400000 */
[----:B------:R-:W-:Y:S01]  /*29a80*/  FFMA.RM R46, R31, R60, 12582913 ;  /* 0x4b4000011f2e7423 */ /* 0x000fe2000000403c */
[----:B------:R-:W-:Y:S01]  /*29a90*/  FFMA.SAT R31, -R24, R58, 0.5 ;  /* 0x3f000000181f7423 */ /* 0x000fe2000000213a */
[----:B------:R-:W-:Y:S01]  /*29aa0*/  FFMA R28, R2, R28, R5 ;  /* 0x0000001c021c7223 */ /* 0x000fe20000000005 */
[----:B------:R-:W-:Y:S01]  /*29ab0*/  FADD R5, R44, -12583039 ;  /* 0xcb40007f2c057421 */ /* 0x000fe20000000000 */
[----:B------:R1:W-:Y:S01]  /*29ac0*/  MUFU.EX2 R39, R30 ;  /* 0x0000001e00277308 */ /* 0x0003e20000000800 */
[----:B------:R-:W-:Y:S01]  /*29ad0*/  FFMA.RM R48, R31, R60, 12582913 ;  /* 0x4b4000011f307423 */ /* 0x000fe2000000403c */
[----:B------:R-:W-:Y:S01]  /*29ae0*/  FFMA R42, -R21, 1.4426950216293334961, -R42 ;  /* 0x3fb8aa3b152a7823 */ /* 0x000fe2000000092a */
[----:B------:R-:W-:-:S02]  /*29af0*/  FFMA R5, -R22, 1.4426950216293334961, -R5 ;  /* 0x3fb8aa3b16057823 */ /* 0x000fc40000000905 */
[----:B------:R-:W-:Y:S01]  /*29b00*/  FADD R31, R48, -12583039 ;  /* 0xcb40007f301f7421 */ /* 0x000fe20000000000 */
[----:B------:R-:W-:Y:S01]  /*29b10*/  FFMA R42, -R21, 1.925963033500011079e-08, R42 ;  /* 0x32a57060152a7823 */ /* 0x000fe2000000012a */
[----:B-1----:R-:W-:Y:S01]  /*29b20*/  FADD R30, R46, -12583039 ;  /* 0xcb40007f2e1e7421 */ /* 0x002fe20000000000 */
[----:B------:R1:W-:Y:S01]  /*29b30*/  MUFU.EX2 R41, R8 ;  /* 0x0000000800297308 */ /* 0x0003e20000000800 */
[----:B------:R-:W-:Y:S02]  /*29b40*/  FFMA R31, -R24, 1.4426950216293334961, -R31 ;  /* 0x3fb8aa3b181f7823 */ /* 0x000fe4000000091f */
[----:B------:R-:W-:Y:S01]  /*29b50*/  FFMA R30, -R23, 1.4426950216293334961, -R30 ;  /* 0x3fb8aa3b171e7823 */ /* 0x000fe2000000091e */
[----:B-1----:R-:W-:Y:S01]  /*29b60*/  FFMA R8, -R22, 1.925963033500011079e-08, R5 ;  /* 0x32a5706016087823 */ /* 0x002fe20000000105 */
[----:B------:R-:W-:-:S03]  /*29b70*/  FMUL R5, R16, R49 ;  /* 0x0000003110057220 */ /* 0x000fc60000400000 */
[----:B------:R1:W-:Y:S01]  /*29b80*/  MUFU.EX2 R43, R42 ;  /* 0x0000002a002b7308 */ /* 0x0003e20000000800 */
[C---:B------:R-:W-:Y:S01]  /*29b90*/  FFMA R29, R2.reuse, R45, R29 ;  /* 0x0000002d021d7223 */ /* 0x040fe2000000001d */
[----:B-1----:R-:W-:Y:S01]  /*29ba0*/  FFMA R42, -R23, 1.925963033500011079e-08, R30 ;  /* 0x32a57060172a7823 */ /* 0x002fe2000000011e */
[----:B------:R-:W-:Y:S01]  /*29bb0*/  FFMA R30, R2, R50, R5 ;  /* 0x00000032021e7223 */ /* 0x000fe20000000005 */
[----:B------:R-:W-:Y:S01]  /*29bc0*/  FFMA R5, -R24, 1.925963033500011079e-08, R31 ;  /* 0x32a5706018057823 */ /* 0x000fe2000000011f */
[----:B------:R-:W-:Y:S01]  /*29bd0*/  FMUL R31, R16, R52 ;  /* 0x00000034101f7220 */ /* 0x000fe20000400000 */
[----:B------:R-:W-:-:S03]  /*29be0*/  FFMA.SAT R55, -R29, R58, 0.5 ;  /* 0x3f0000001d377423 */ /* 0x000fc6000000213a */
[----:B------:R-:W-:Y:S01]  /*29bf0*/  FFMA R31, R2, R53, R31 ;  /* 0x00000035021f7223 */ /* 0x000fe2000000001f */
[-C--:B------:R-:W-:Y:S01]  /*29c00*/  FFMA.SAT R50, -R26, R58.reuse, 0.5 ;  /* 0x3f0000001a327423 */ /* 0x080fe2000000213a */
[-C--:B------:R-:W-:Y:S01]  /*29c10*/  FFMA.SAT R52, -R27, R58.reuse, 0.5 ;  /* 0x3f0000001b347423 */ /* 0x080fe2000000213a */
[-C--:B------:R-:W-:Y:S01]  /*29c20*/  FFMA.SAT R53, -R28, R58.reuse, 0.5 ;  /* 0x3f0000001c357423 */ /* 0x080fe2000000213a */
[-C--:B------:R-:W-:Y:S01]  /*29c30*/  FFMA.SAT R57, -R30, R58.reuse, 0.5 ;  /* 0x3f0000001e397423 */ /* 0x080fe2000000213a */
[----:B------:R-:W-:Y:S01]  /*29c40*/  FFMA.SAT R58, -R31, R58, 0.5 ;  /* 0x3f0000001f3a7423 */ /* 0x000fe2000000213a */
[-C--:B------:R-:W-:Y:S01]  /*29c50*/  FFMA.RM R56, R55, R60.reuse, 12582913 ;  /* 0x4b40000137387423 */ /* 0x080fe2000000403c */
[-C--:B------:R-:W-:Y:S01]  /*29c60*/  FFMA.RM R49, R47, R60.reuse, 12582913 ;  /* 0x4b4000012f317423 */ /* 0x080fe2000000403c */
[-C--:B------:R-:W-:Y:S01]  /*29c70*/  FFMA.RM R50, R50, R60.reuse, 12582913 ;  /* 0x4b40000132327423 */ /* 0x080fe2000000403c */
[-C--:B------:R-:W-:Y:S01]  /*29c80*/  FFMA.RM R52, R52, R60.reuse, 12582913 ;  /* 0x4b40000134347423 */ /* 0x080fe2000000403c */
[-C--:B------:R-:W-:Y:S01]  /*29c90*/  FFMA.RM R54, R53, R60.reuse, 12582913 ;  /* 0x4b40000135367423 */ /* 0x080fe2000000403c */
[-C--:B------:R-:W-:Y:S01]  /*29ca0*/  FFMA.RM R57, R57, R60.reuse, 12582913 ;  /* 0x4b40000139397423 */ /* 0x080fe2000000403c */
[----:B------:R-:W-:Y:S01]  /*29cb0*/  FFMA.RM R58, R58, R60, 12582913 ;  /* 0x4b4000013a3a7423 */ /* 0x000fe2000000403c */
[----:B------:R-:W-:Y:S01]  /*29cc0*/  FFMA R60, R4, R33, 1 ;  /* 0x3f800000043c7423 */ /* 0x000fe20000000021 */
[----:B------:R-:W-:Y:S01]  /*29cd0*/  FADD R4, R56, -12583039 ;  /* 0xcb40007f38047421 */ /* 0x000fe20000000000 */
[----:B------:R1:W-:Y:S01]  /*29ce0*/  MUFU.EX2 R45, R8 ;  /* 0x00000008002d7308 */ /* 0x0003e20000000800 */
[----:B------:R-:W-:Y:S01]  /*29cf0*/  FADD R51, R50, -12583039 ;  /* 0xcb40007f32337421 */ /* 0x000fe20000000000 */
[----:B------:R-:W-:Y:S01]  /*29d00*/  FADD R53, R54, -12583039 ;  /* 0xcb40007f36357421 */ /* 0x000fe20000000000 */
[----:B------:R-:W-:Y:S01]  /*29d10*/  FFMA R4, -R29, 1.4426950216293334961, -R4 ;  /* 0x3fb8aa3b1d047823 */ /* 0x000fe20000000904 */
[----:B------:R-:W-:Y:S01]  /*29d20*/  FADD R33, R57, -12583039 ;  /* 0xcb40007f39217421 */ /* 0x000fe20000000000 */
[----:B------:R-:W-:-:S03]  /*29d30*/  FADD R32, R58, -12583039 ;  /* 0xcb40007f3a207421 */ /* 0x000fc60000000000 */
[----:B------:R3:W-:Y:S01]  /*29d40*/  MUFU.EX2 R47, R42 ;  /* 0x0000002a002f7308 */ /* 0x0007e20000000800 */
[----:B-1----:R-:W-:Y:S01]  /*29d50*/  FADD R8, R49, -12583039 ;  /* 0xcb40007f31087421 */ /* 0x002fe20000000000 */
[----:B------:R-:W-:Y:S01]  /*29d60*/  FFMA R51, -R26, 1.4426950216293334961, -R51 ;  /* 0x3fb8aa3b1a337823 */ /* 0x000fe20000000933 */
[----:B------:R-:W-:Y:S01]  /*29d70*/  FFMA R4, -R29, 1.925963033500011079e-08, R4 ;  /* 0x32a570601d047823 */ /* 0x000fe20000000104 */
[----:B------:R-:W-:Y:S01]  /*29d80*/  FFMA R55, -R28, 1.4426950216293334961, -R53 ;  /* 0x3fb8aa3b1c377823 */ /* 0x000fe20000000935 */
[----:B------:R-:W-:Y:S01]  /*29d90*/  FFMA R8, -R25, 1.4426950216293334961, -R8 ;  /* 0x3fb8aa3b19087823 */ /* 0x000fe20000000908 */
[----:B---3--:R-:W-:Y:S01]  /*29da0*/  FADD R42, R52, -12583039 ;  /* 0xcb40007f342a7421 */ /* 0x008fe20000000000 */
[----:B------:R-:W-:Y:S01]  /*29db0*/  FFMA R35, -R30, 1.4426950216293334961, -R33 ;  /* 0x3fb8aa3b1e237823 */ /* 0x000fe20000000921 */
[----:B------:R-:W-:Y:S02]  /*29dc0*/  FFMA R32, -R31, 1.4426950216293334961, -R32 ;  /* 0x3fb8aa3b1f207823 */ /* 0x000fe40000000920 */
[----:B------:R-:W-:Y:S01]  /*29dd0*/  FFMA R42, -R27, 1.4426950216293334961, -R42 ;  /* 0x3fb8aa3b1b2a7823 */ /* 0x000fe2000000092a */
[----:B------:R-:W-:Y:S01]  /*29de0*/  FFMA R51, -R26, 1.925963033500011079e-08, R51 ;  /* 0x32a570601a337823 */ /* 0x000fe20000000133 */
[----:B------:R1:W-:Y:S01]  /*29df0*/  MUFU.EX2 R33, R4 ;  /* 0x0000000400217308 */ /* 0x0003e20000000800 */
[----:B------:R-:W-:Y:S01]  /*29e00*/  FFMA R8, -R25, 1.925963033500011079e-08, R8 ;  /* 0x32a5706019087823 */ /* 0x000fe20000000108 */
[----:B------:R-:W-:Y:S01]  /*29e10*/  FFMA R42, -R27, 1.925963033500011079e-08, R42 ;  /* 0x32a570601b2a7823 */ /* 0x000fe2000000012a */
[----:B------:R-:W-:Y:S01]  /*29e20*/  FFMA R55, -R28, 1.925963033500011079e-08, R55 ;  /* 0x32a570601c377823 */ /* 0x000fe20000000137 */
[----:B------:R-:W-:Y:S01]  /*29e30*/  SHF.L.U32 R34, R34, 0x17, RZ ;  /* 0x0000001722227819 */ /* 0x000fe200000006ff */
[----:B------:R-:W-:Y:S01]  /*29e40*/  FFMA R35, -R30, 1.925963033500011079e-08, R35 ;  /* 0x32a570601e237823 */ /* 0x000fe20000000123 */
[----:B------:R-:W-:Y:S01]  /*29e50*/  FFMA R32, -R31, 1.925963033500011079e-08, R32 ;  /* 0x32a570601f207823 */ /* 0x000fe20000000120 */
[----:B-1----:R-:W-:Y:S01]  /*29e60*/  IADD3 R4, R60, 0x1800000, RZ ;  /* 0x018000003c047810 */ /* 0x002fe20007ffe0ff */
[----:B------:R2:W-:Y:S03]  /*29e70*/  MUFU.EX2 R53, R42 ;  /* 0x0000002a00357308 */ /* 0x0005e60000000800 */
[----:B------:R-:W-:-:S05]  /*29e80*/  LOP3.LUT R4, R4, 0x7f800000, RZ, 0xc0, !PT ;  /* 0x7f80000004047812 */ /* 0x000fca00078ec0ff */
[----:B------:R-:W1:Y:S01]  /*29e90*/  MUFU.EX2 R51, R51 ;  /* 0x0000003300337308 */ /* 0x000e620000000800 */
[----:B--2---:R-:W-:Y:S01]  /*29ea0*/  FFMA R42, R34, R37, 1 ;  /* 0x3f800000222a7423 */ /* 0x004fe20000000025 */
[----:B------:R-:W-:-:S06]  /*29eb0*/  ISETP.GT.U32.AND P2, PT, R4, 0x1ffffff, PT ;  /* 0x01ffffff0400780c */ /* 0x000fcc0003f44070 */
[----:B------:R-:W2:Y:S08]  /*29ec0*/  MUFU.EX2 R5, R5 ;  /* 0x0000000500057308 */ /* 0x000eb00000000800 */
[----:B------:R-:W3:Y:S08]  /*29ed0*/  MUFU.EX2 R8, R8 ;  /* 0x0000000800087308 */ /* 0x000ef00000000800 */
[----:B------:R-:W4:Y:S08]  /*29ee0*/  MUFU.EX2 R55, R55 ;  /* 0x0000003700377308 */ /* 0x000f300000000800 */
[----:B------:R-:W5:Y:S08]  /*29ef0*/  MUFU.EX2 R35, R35 ;  /* 0x0000002300237308 */ /* 0x000f700000000800 */
[----:B------:R1:W5:Y:S01]  /*29f00*/  MUFU.EX2 R37, R32 ;  /* 0x0000002000257308 */ /* 0x0003620000000800 */
[----:B------:R-:W-:-:S02]  /*29f10*/  SHF.L.U32 R50, R50, 0x17, RZ ;  /* 0x0000001732327819 */ /* 0x000fc400000006ff */
[----:B------:R-:W-:Y:S02]  /*29f20*/  SHF.L.U32 R36, R36, 0x17, RZ ;  /* 0x0000001724247819 */ /* 0x000fe400000006ff */
[----:B------:R-:W-:Y:S02]  /*29f30*/  SHF.L.U32 R38, R38, 0x17, RZ ;  /* 0x0000001726267819 */ /* 0x000fe400000006ff */
        /* <DEDUP_REMOVED lines=9> */
[----:B-1----:R-:W-:Y:S01]  /*29fd0*/  SHF.L.U32 R32, R58, 0x17, RZ ;  /* 0x000000173a207819 */ /* 0x002fe200000006ff */
[----:B------:R-:W-:Y:S01]  /*29fe0*/  FFMA R50, R50, R51, 1 ;  /* 0x3f80000032327423 */ /* 0x000fe20000000033 */
[----:B------:R-:W-:Y:S01]  /*29ff0*/  FFMA R39, R36, R39, 1 ;  /* 0x3f80000024277423 */ /* 0x000fe20000000027 */
[----:B------:R-:W-:Y:S01]  /*2a000*/  FFMA R62, R38, R41, 1 ;  /* 0x3f800000263e7423 */ /* 0x000fe20000000029 */
[----:B------:R-:W-:Y:S01]  /*2a010*/  FFMA R43, R40, R43, 1 ;  /* 0x3f800000282b7423 */ /* 0x000fe2000000002b */
[----:B------:R-:W-:Y:S01]  /*2a020*/  FFMA R44, R44, R45, 1 ;  /* 0x3f8000002c2c7423 */ /* 0x000fe2000000002d */
[----:B------:R-:W-:Y:S01]  /*2a030*/  FFMA R47, R46, R47, 1 ;  /* 0x3f8000002e2f7423 */ /* 0x000fe2000000002f */
[----:B--2---:R-:W-:Y:S01]  /*2a040*/  FFMA R48, R48, R5, 1 ;  /* 0x3f80000030307423 */ /* 0x004fe20000000005 */
[----:B---3--:R-:W-:Y:S01]  /*2a050*/  FFMA R49, R49, R8, 1 ;  /* 0x3f80000031317423 */ /* 0x008fe20000000008 */
[----:B------:R-:W-:Y:S01]  /*2a060*/  FFMA R53, R52, R53, 1 ;  /* 0x3f80000034357423 */ /* 0x000fe20000000035 */
[----:B----4-:R-:W-:Y:S01]  /*2a070*/  FFMA R54, R54, R55, 1 ;  /* 0x3f80000036367423 */ /* 0x010fe20000000037 */
        /* <DEDUP_REMOVED lines=9> */
.L_x_704:
[----:B------:R-:W1:Y:S02]  /*2a110*/  MUFU.RCP R33, R60 ;  /* 0x0000003c00217308 */ /* 0x000e640000001000 */
[----:B-1----:R-:W-:-:S04]  /*2a120*/  FFMA R4, R60, R33, -1 ;  /* 0xbf8000003c047423 */ /* 0x002fc80000000021 */
[----:B------:R-:W-:-:S04]  /*2a130*/  FADD.FTZ R4, -R4, -RZ ;  /* 0x800000ff04047221 */ /* 0x000fc80000010100 */
[----:B------:R-:W-:-:S07]  /*2a140*/  FFMA R33, R33, R4, R33 ;  /* 0x0000000421217223 */ /* 0x000fce0000000021 */
.L_x_705:
[----:B------:R-:W-:Y:S05]  /*2a150*/  BSYNC B1 ;  /* 0x0000000000017941 */ /* 0x000fea0003800000 */
.L_x_703:
        /* <DEDUP_REMOVED lines=10> */
.L_x_707:
[----:B------:R-:W1:Y:S02]  /*2a200*/  MUFU.RCP R36, R61 ;  /* 0x0000003d00247308 */ /* 0x000e640000001000 */
[----:B-1----:R-:W-:-:S04]  /*2a210*/  FFMA R4, R61, R36, -1 ;  /* 0xbf8000003d047423 */ /* 0x002fc80000000024 */
[----:B------:R-:W-:-:S04]  /*2a220*/  FADD.FTZ R5, -R4, -RZ ;  /* 0x800000ff04057221 */ /* 0x000fc80000010100 */
[----:B------:R-:W-:-:S07]  /*2a230*/  FFMA R36, R36, R5, R36 ;  /* 0x0000000524247223 */ /* 0x000fce0000000024 */
.L_x_708:
[----:B------:R-:W-:Y:S05]  /*2a240*/  BSYNC B1 ;  /* 0x0000000000017941 */ /* 0x000fea0003800000 */
.L_x_706:
        /* <DEDUP_REMOVED lines=10> */
.L_x_710:
[----:B------:R-:W1:Y:S02]  /*2a2f0*/  MUFU.RCP R35, R42 ;  /* 0x0000002a00237308 */ /* 0x000e640000001000 */
[----:B-1----:R-:W-:-:S04]  /*2a300*/  FFMA R4, R42, R35, -1 ;  /* 0xbf8000002a047423 */ /* 0x002fc80000000023 */
[----:B------:R-:W-:-:S04]  /*2a310*/  FADD.FTZ R4, -R4, -RZ ;  /* 0x800000ff04047221 */ /* 0x000fc80000010100 */
[----:B------:R-:W-:-:S07]  /*2a320*/  FFMA R35, R35, R4, R35 ;  /* 0x0000000423237223 */ /* 0x000fce0000000023 */
.L_x_711:
[----:B------:R-:W-:Y:S05]  /*2a330*/  BSYNC B1 ;  /* 0x0000000000017941 */ /* 0x000fea0003800000 */
.L_x_709:
        /* <DEDUP_REMOVED lines=10> */
.L_x_713:
[----:B------:R-:W1:Y:S02]  /*2a3e0*/  MUFU.RCP R38, R39 ;  /* 0x0000002700267308 */ /* 0x000e640000001000 */
[----:B-1----:R-:W-:-:S04]  /*2a3f0*/  FFMA R4, R39, R38, -1 ;  /* 0xbf80000027047423 */ /* 0x002fc80000000026 */
[----:B------:R-:W-:-:S04]  /*2a400*/  FADD.FTZ R5, -R4, -RZ ;  /* 0x800000ff04057221 */ /* 0x000fc80000010100 */
[----:B------:R-:W-:-:S07]  /*2a410*/  FFMA R38, R38, R5, R38 ;  /* 0x0000000526267223 */ /* 0x000fce0000000026 */
.L_x_714:
[----:B------:R-:W-:Y:S05]  /*2a420*/  BSYNC B1 ;  /* 0x0000000000017941 */ /* 0x000fea0003800000 */
.L_x_712:
        /* <DEDUP_REMOVED lines=10> */
.L_x_716:
[----:B------:R-:W1:Y:S02]  /*2a4d0*/  MUFU.RCP R37, R62 ;  /* 0x0000003e00257308 */ /* 0x000e640000001000 */
[----:B-1----:R-:W-:-:S04]  /*2a4e0*/  FFMA R4, R62, R37, -1 ;  /* 0xbf8000003e047423 */ /* 0x002fc80000000025 */
[----:B------:R-:W-:-:S04]  /*2a4f0*/  FADD.FTZ R4, -R4, -RZ ;  /* 0x800000ff04047221 */ /* 0x000fc80000010100 */
[----:B------:R-:W-:-:S07]  /*2a500*/  FFMA R37, R37, R4, R37 ;  /* 0x0000000425257223 */ /* 0x000fce0000000025 */
.L_x_717:
[----:B------:R-:W-:Y:S05]  /*2a510*/  BSYNC B1 ;  /* 0x0000000000017941 */ /* 0x000fea0003800000 */
.L_x_715:
        /* <DEDUP_REMOVED lines=10> */
.L_x_719:
[----:B------:R-:W1:Y:S02]  /*2a5c0*/  MUFU.RCP R40, R43 ;  /* 0x0000002b00287308 */ /* 0x000e640000001000 */
[----:B-1----:R-:W-:-:S04]  /*2a5d0*/  FFMA R4, R43, R40, -1 ;  /* 0xbf8000002b047423 */ /* 0x002fc80000000028 */
[----:B------:R-:W-:-:S04]  /*2a5e0*/  FADD.FTZ R5, -R4, -RZ ;  /* 0x800000ff04057221 */ /* 0x000fc80000010100 */
[----:B------:R-:W-:-:S07]  /*2a5f0*/  FFMA R40, R40, R5, R40 ;  /* 0x0000000528287223 */ /* 0x000fce0000000028 */
.L_x_720:
[----:B------:R-:W-:Y:S05]  /*2a600*/  BSYNC B1 ;  /* 0x0000000000017941 */ /* 0x000fea0003800000 */
.L_x_718:
        /* <DEDUP_REMOVED lines=10> */
.L_x_722:
[----:B------:R-:W1:Y:S02]  /*2a6b0*/  MUFU.RCP R39, R44 ;  /* 0x0000002c00277308 */ /* 0x000e640000001000 */
[----:B-1----:R-:W-:-:S04]  /*2a6c0*/  FFMA R4, R44, R39, -1 ;  /* 0xbf8000002c047423 */ /* 0x002fc80000000027 */
[----:B------:R-:W-:-:S04]  /*2a6d0*/  FADD.FTZ R4, -R4, -RZ ;  /* 0x800000ff04047221 */ /* 0x000fc80000010100 */
[----:B------:R-:W-:-:S07]  /*2a6e0*/  FFMA R39, R39, R4, R39 ;  /* 0x0000000427277223 */ /* 0x000fce0000000027 */
.L_x_723:
[----:B------:R-:W-:Y:S05]  /*2a6f0*/  BSYNC B1 ;  /* 0x0000000000017941 */ /* 0x000fea0003800000 */
.L_x_721:
        /* <DEDUP_REMOVED lines=10> */
.L_x_725:
[----:B------:R-:W1:Y:S02]  /*2a7a0*/  MUFU.RCP R42, R47 ;  /* 0x0000002f002a7308 */ /* 0x000e640000001000 */
[----:B-1----:R-:W-:-:S04]  /*2a7b0*/  FFMA R4, R47, R42, -1 ;  /* 0xbf8000002f047423 */ /* 0x002fc8000000002a */
[----:B------:R-:W-:-:S04]  /*2a7c0*/  FADD.FTZ R5, -R4, -RZ ;  /* 0x800000ff04057221 */ /* 0x000fc80000010100 */
[----:B------:R-:W-:-:S07]  /*2a7d0*/  FFMA R42, R42, R5, R42 ;  /* 0x000000052a2a7223 */ /* 0x000fce000000002a */
.L_x_726:
[----:B------:R-:W-:Y:S05]  /*2a7e0*/  BSYNC B1 ;  /* 0x0000000000017941 */ /* 0x000fea0003800000 */
.L_x_724:
        /* <DEDUP_REMOVED lines=10> */
.L_x_728:
[----:B------:R-:W1:Y:S02]  /*2a890*/  MUFU.RCP R41, R48 ;  /* 0x0000003000297308 */ /* 0x000e640000001000 */
[----:B-1----:R-:W-:-:S04]  /*2a8a0*/  FFMA R4, R48, R41, -1 ;  /* 0xbf80000030047423 */ /* 0x002fc80000000029 */
[----:B------:R-:W-:-:S04]  /*2a8b0*/  FADD.FTZ R4, -R4, -RZ ;  /* 0x800000ff04047221 */ /* 0x000fc80000010100 */
[----:B------:R-:W-:-:S07]  /*2a8c0*/  FFMA R41, R41, R4, R41 ;  /* 0x0000000429297223 */ /* 0x000fce0000000029 */
.L_x_729:
[----:B------:R-:W-:Y:S05]  /*2a8d0*/  BSYNC B1 ;  /* 0x0000000000017941 */ /* 0x000fea0003800000 */
.L_x_727:
        /* <DEDUP_REMOVED lines=10> */
.L_x_731:
[----:B------:R-:W1:Y:S02]  /*2a980*/  MUFU.RCP R44, R49 ;  /* 0x00000031002c7308 */ /* 0x000e640000001000 */
[----:B-1----:R-:W-:-:S04]  /*2a990*/  FFMA R4, R49, R44, -1 ;  /* 0xbf80000031047423 */ /* 0x002fc8000000002c */
[----:B------:R-:W-:-:S04]  /*2a9a0*/  FADD.FTZ R5, -R4, -RZ ;  /* 0x800000ff04057221 */ /* 0x000fc80000010100 */
[----:B------:R-:W-:-:S07]  /*2a9b0*/  FFMA R44, R44, R5, R44 ;  /* 0x000000052c2c7223 */ /* 0x000fce000000002c */
.L_x_732:
[----:B------:R-:W-:Y:S05]  /*2a9c0*/  BSYNC B1 ;  /* 0x0000000000017941 */ /* 0x000fea0003800000 */
.L_x_730:
        /* <DEDUP_REMOVED lines=10> */
.L_x_734:
[----:B------:R-:W1:Y:S02]  /*2aa70*/  MUFU.RCP R43, R50 ;  /* 0x00000032002b7308 */ /* 0x000e640000001000 */
[----:B-1----:R-:W-:-:S04]  /*2aa80*/  FFMA R4, R50, R43, -1 ;  /* 0xbf80000032047423 */ /* 0x002fc8000000002b */
[----:B------:R-:W-:-:S04]  /*2aa90*/  FADD.FTZ R4, -R4, -RZ ;  /* 0x800000ff04047221 */ /* 0x000fc80000010100 */
[----:B------:R-:W-:-:S07]  /*2aaa0*/  FFMA R43, R43, R4, R43 ;  /* 0x000000042b2b7223 */ /* 0x000fce000000002b */
.L_x_735:
[----:B------:R-:W-:Y:S05]  /*2aab0*/  BSYNC B1 ;  /* 0x0000000000017941 */ /* 0x000fea0003800000 */
.L_x_733:
        /* <DEDUP_REMOVED lines=10> */
.L_x_737:
[----:B------:R-:W1:Y:S02]  /*2ab60*/  MUFU.RCP R46, R53 ;  /* 0x00000035002e7308 */ /* 0x000e640000001000 */
[----:B-1----:R-:W-:-:S04]  /*2ab70*/  FFMA R4, R53, R46, -1 ;  /* 0xbf80000035047423 */ /* 0x002fc8000000002e */
[----:B------:R-:W-:-:S04]  /*2ab80*/  FADD.FTZ R5, -R4, -RZ ;  /* 0x800000ff04057221 */ /* 0x000fc80000010100 */
[----:B------:R-:W-:-:S07]  /*2ab90*/  FFMA R46, R46, R5, R46 ;  /* 0x000000052e2e7223 */ /* 0x000fce000000002e */
.L_x_738:
[----:B------:R-:W-:Y:S05]  /*2aba0*/  BSYNC B1 ;  /* 0x0000000000017941 */ /* 0x000fea0003800000 */
.L_x_736:
        /* <DEDUP_REMOVED lines=10> */
.L_x_740:
[----:B------:R-:W1:Y:S02]  /*2ac50*/  MUFU.RCP R45, R54 ;  /* 0x00000036002d7308 */ /* 0x000e640000001000 */
[----:B-1----:R-:W-:-:S04]  /*2ac60*/  FFMA R4, R54, R45, -1 ;  /* 0xbf80000036047423 */ /* 0x002fc8000000002d */
[----:B------:R-:W-:-:S04]  /*2ac70*/  FADD.FTZ R4, -R4, -RZ ;  /* 0x800000ff04047221 */ /* 0x000fc80000010100 */
[----:B------:R-:W-:-:S07]  /*2ac80*/  FFMA R45, R45, R4, R45 ;  /* 0x000000042d2d7223 */ /* 0x000fce000000002d */
.L_x_741:
[----:B------:R-:W-:Y:S05]  /*2ac90*/  BSYNC B1 ;  /* 0x0000000000017941 */ /* 0x000fea0003800000 */
.L_x_739:
        /* <DEDUP_REMOVED lines=10> */
.L_x_743:
[----:B------:R-:W1:Y:S02]  /*2ad40*/  MUFU.RCP R48, R51 ;  /* 0x0000003300307308 */ /* 0x000e640000001000 */
[----:B-1----:R-:W-:-:S04]  /*2ad50*/  FFMA R4, R51, R48, -1 ;  /* 0xbf80000033047423 */ /* 0x002fc80000000030 */
[----:B------:R-:W-:-:S04]  /*2ad60*/  FADD.FTZ R5, -R4, -RZ ;  /* 0x800000ff04057221 */ /* 0x000fc80000010100 */
[----:B------:R-:W-:-:S07]  /*2ad70*/  FFMA R48, R48, R5, R48 ;  /* 0x0000000530307223 */ /* 0x000fce0000000030 */
.L_x_744:
[----:B------:R-:W-:Y:S05]  /*2ad80*/  BSYNC B1 ;  /* 0x0000000000017941 */ /* 0x000fea0003800000 */
.L_x_742:
        /* <DEDUP_REMOVED lines=10> */
.L_x_746:
[----:B------:R-:W1:Y:S02]  /*2ae30*/  MUFU.RCP R47, R34 ;  /* 0x00000022002f7308 */ /* 0x000e640000001000 */
[----:B-1----:R-:W-:-:S04]  /*2ae40*/  FFMA R4, R34, R47, -1 ;  /* 0xbf80000022047423 */ /* 0x002fc8000000002f */
[----:B------:R-:W-:-:S04]  /*2ae50*/  FADD.FTZ R4, -R4, -RZ ;  /* 0x800000ff04047221 */ /* 0x000fc80000010100 */
[----:B------:R-:W-:-:S07]  /*2ae60*/  FFMA R47, R47, R4, R47 ;  /* 0x000000042f2f7223 */ /* 0x000fce000000002f */
.L_x_747:
[----:B------:R-:W-:Y:S05]  /*2ae70*/  BSYNC B1 ;  /* 0x0000000000017941 */ /* 0x000fea0003800000 */
.L_x_745:
        /* <DEDUP_REMOVED lines=9> */
.L_x_749:
[----:B------:R-:W1:Y:S02]  /*2af10*/  MUFU.RCP R5, R32 ;  /* 0x0000002000057308 */ /* 0x000e640000001000 */
[----:B-1----:R-:W-:-:S04]  /*2af20*/  FFMA R4, R32, R5, -1 ;  /* 0xbf80000020047423 */ /* 0x002fc80000000005 */
[----:B------:R-:W-:-:S04]  /*2af30*/  FADD.FTZ R4, -R4, -RZ ;  /* 0x800000ff04047221 */ /* 0x000fc80000010100 */
[----:B------:R-:W-:-:S07]  /*2af40*/  FFMA R8, R5, R4, R5 ;  /* 0x0000000405087223 */ /* 0x000fce0000000005 */
.L_x_750:
[----:B------:R-:W-:Y:S05]  /*2af50*/  BSYNC B1 ;  /* 0x0000000000017941 */ /* 0x000fea0003800000 */
.L_x_748:
        /* <DEDUP_REMOVED lines=26> */
.L_x_751:
        /* <DEDUP_REMOVED lines=27> */
.L_x_753:
[----:B------:R-:W-:Y:S05]  /*2b2b0*/  BSYNC B0 ;  /* 0x0000000000007941 */ /* 0x000fea0003800000 */
.L_x_752:
[----:B------:R-:W-:Y:S04]  /*2b2c0*/  BSSY B0, `(.L_x_754) ;  /* 0x000003a000007945 */ /* 0x000fe80003800000 */
[----:B------:R-:W-:Y:S05]  /*2b2d0*/  @P0 BRA `(.L_x_755) ;  /* 0x0000000000e00947 */ /* 0x000fea0003800000 */
[----:B------:R-:W-:-:S04]  /*2b2e0*/  MOV R4, UR44 ;  /* 0x0000002c00047c02 */ /* 0x000fc80008000f00 */
[----:B------:R-:W-:-:S13]  /*2b2f0*/  ISETP.NE.AND P3, PT, R4, 0x3, PT ;  /* 0x000000030400780c */ /* 0x000fda0003f65270 */
[----:B------:R-:W-:Y:S05]  /*2b300*/  @!P3 BRA `(.L_x_756) ;  /* 0x000000000004b947 */ /* 0x000fea0003800000 */
[----:B------:R-:W-:Y:S01]  /*2b310*/  BPT.TRAP 0x1 ;  /* 0x000000040000795c */ /* 0x000fe20000300000 */
.L_x_756:
[----:B------:R-:W-:Y:S01]  /*2b320*/  LEA R4, R18, UR48, 0x3 ;  /* 0x0000003012047c11 */ /* 0x000fe2000f8e18ff */
[----:B------:R-:W-:Y:S01]  /*2b330*/  BSSY B1, `(.L_x_757) ;  /* 0x0000004000017945 */ /* 0x000fe20003800000 */
[----:B------:R-:W-:-:S04]  /*2b340*/  SHF.L.U32 R5, R19, 0x1f, RZ ;  /* 0x0000001f13057819 */ /* 0x000fc800000006ff */
[----:B------:R-:W1:Y:S02]  /*2b350*/  SYNCS.PHASECHK.TRANS64.TRYWAIT P2, [R4+URZ+0x60], R5 ;  /* 0x00006005040075a7 */ /* 0x000e64000804017f */
[----:B-1----:R-:W-:Y:S05]  /*2b360*/  @!P2 BRA `(.L_x_758) ;  /* 0x000000d00084a947 */ /* 0x002fea0003800000 */
.L_x_1152:
[----:B------:R-:W-:Y:S05]  /*2b370*/  BSYNC B1 ;  /* 0x0000000000017941 */ /* 0x000fea0003800000 */
.L_x_757:
        /* <DEDUP_REMOVED lines=22> */
.L_x_760:
[----:B------:R-:W-:Y:S05]  /*2b4e0*/  BSYNC B1 ;  /* 0x0000000000017941 */ /* 0x000fea0003800000 */
.L_x_759:
        /* <DEDUP_REMOVED lines=8> */
.L_x_761:
        /* <DEDUP_REMOVED lines=15> */
.L_x_755:
[----:B------:R-:W-:Y:S05]  /*2b660*/  BSYNC B0 ;  /* 0x0000000000007941 */ /* 0x000fea0003800000 */
.L_x_754:
        /* <DEDUP_REMOVED lines=129> */
[-C--:B------:R-:W-:Y:S01]  /*2be80*/  FFMA.SAT R52, -R27, R58.reuse, 0.5 ;  /* 0x3f0000001b347423 */ /* 0x080fe2000000213a */
[-C--:B------:R-:W-:Y:S02]  /*2be90*/  FFMA.SAT R55, -R29, R58.reuse, 0.5 ;  /* 0x3f0000001d377423 */ /* 0x080fe4000000213a */
[----:B------:R-:W-:Y:S01]  /*2bea0*/  FFMA R31, R2, R53, R31 ;  /* 0x00000035021f7223 */ /* 0x000fe2000000001f */
[----:B------:R-:W-:Y:S01]  /*2beb0*/  FFMA.SAT R50, -R26, R58, 0.5 ;  /* 0x3f0000001a327423 */ /* 0x000fe2000000213a */
[----:B------:R-:W-:Y:S01]  /*2bec0*/  FFMA.RM R52, R52, R60, 12582913 ;  /* 0x4b40000134347423 */ /* 0x000fe2000000403c */
[-C--:B------:R-:W-:Y:S01]  /*2bed0*/  FFMA.SAT R53, -R28, R58.reuse, 0.5 ;  /* 0x3f0000001c357423 */ /* 0x080fe2000000213a */
[-C--:B------:R-:W-:Y:S01]  /*2bee0*/  FFMA.SAT R57, -R30, R58.reuse, 0.5 ;  /* 0x3f0000001e397423 */ /* 0x080fe2000000213a */
[----:B------:R-:W-:Y:S01]  /*2bef0*/  FFMA.SAT R58, -R31, R58, 0.5 ;  /* 0x3f0000001f3a7423 */ /* 0x000fe2000000213a */
[-C--:B------:R-:W-:Y:S01]  /*2bf00*/  FFMA.RM R49, R47, R60.reuse, 12582913 ;  /* 0x4b4000012f317423 */ /* 0x080fe2000000403c */
[-C--:B------:R-:W-:Y:S01]  /*2bf10*/  FFMA.RM R56, R55, R60.reuse, 12582913 ;  /* 0x4b40000137387423 */ /* 0x080fe2000000403c */
[----:B------:R1:W3:Y:S01]  /*2bf20*/  MUFU.EX2 R47, R42 ;  /* 0x0000002a002f7308 */ /* 0x0002e20000000800 */
[-C--:B------:R-:W-:Y:S01]  /*2bf30*/  FFMA.RM R50, R50, R60.reuse, 12582913 ;  /* 0x4b40000132327423 */ /* 0x080fe2000000403c */
[-C--:B------:R-:W-:Y:S01]  /*2bf40*/  FFMA.RM R54, R53, R60.reuse, 12582913 ;  /* 0x4b40000135367423 */ /* 0x080fe2000000403c */
[-C--:B------:R-:W-:Y:S01]  /*2bf50*/  FFMA.RM R57, R57, R60.reuse, 12582913 ;  /* 0x4b40000139397423 */ /* 0x080fe2000000403c */
[----:B------:R-:W-:Y:S01]  /*2bf60*/  FFMA.RM R58, R58, R60, 12582913 ;  /* 0x4b4000013a3a7423 */ /* 0x000fe2000000403c */
[----:B------:R-:W-:Y:S01]  /*2bf70*/  FFMA R60, R4, R33, 1 ;  /* 0x3f800000043c7423 */ /* 0x000fe20000000021 */
[----:B------:R-:W-:Y:S01]  /*2bf80*/  FADD R4, R56, -12583039 ;  /* 0xcb40007f38047421 */ /* 0x000fe20000000000 */
[----:B-1----:R-:W-:Y:S01]  /*2bf90*/  FADD R42, R52, -12583039 ;  /* 0xcb40007f342a7421 */ /* 0x002fe20000000000 */
[----:B------:R-:W-:-:S03]  /*2bfa0*/  FADD R53, R54, -12583039 ;  /* 0xcb40007f36357421 */ /* 0x000fc60000000000 */
[----:B------:R-:W-:Y:S01]  /*2bfb0*/  FFMA R42, -R27, 1.4426950216293334961, -R42 ;  /* 0x3fb8aa3b1b2a7823 */ /* 0x000fe2000000092a */
[----:B------:R1:W-:Y:S01]  /*2bfc0*/  MUFU.EX2 R45, R8 ;  /* 0x00000008002d7308 */ /* 0x0003e20000000800 */
[----:B------:R-:W-:Y:S01]  /*2bfd0*/  FADD R51, R50, -12583039 ;  /* 0xcb40007f32337421 */ /* 0x000fe20000000000 */
[----:B------:R-:W-:Y:S01]  /*2bfe0*/  FFMA R4, -R29, 1.4426950216293334961, -R4 ;  /* 0x3fb8aa3b1d047823 */ /* 0x000fe20000000904 */
[----:B------:R-:W-:Y:S01]  /*2bff0*/  FFMA R42, -R27, 1.925963033500011079e-08, R42 ;  /* 0x32a570601b2a7823 */ /* 0x000fe2000000012a */
[----:B------:R-:W-:Y:S01]  /*2c000*/  SHF.L.U32 R34, R34, 0x17, RZ ;  /* 0x0000001722227819 */ /* 0x000fe200000006ff */
[----:B------:R-:W-:Y:S01]  /*2c010*/  FADD R33, R57, -12583039 ;  /* 0xcb40007f39217421 */ /* 0x000fe20000000000 */
[----:B------:R-:W-:Y:S01]  /*2c020*/  FADD R32, R58, -12583039 ;  /* 0xcb40007f3a207421 */ /* 0x000fe20000000000 */
[----:B-1----:R-:W-:Y:S01]  /*2c030*/  FADD R8, R49, -12583039 ;  /* 0xcb40007f31087421 */ /* 0x002fe20000000000 */
[----:B------:R-:W-:Y:S01]  /*2c040*/  FFMA R51, -R26, 1.4426950216293334961, -R51 ;  /* 0x3fb8aa3b1a337823 */ /* 0x000fe20000000933 */
[----:B------:R-:W-:Y:S01]  /*2c050*/  FFMA R55, -R28, 1.4426950216293334961, -R53 ;  /* 0x3fb8aa3b1c377823 */ /* 0x000fe20000000935 */
[----:B------:R-:W-:Y:S01]  /*2c060*/  FFMA R4, -R29, 1.925963033500011079e-08, R4 ;  /* 0x32a570601d047823 */ /* 0x000fe20000000104 */
[C---:B------:R-:W-:Y:S01]  /*2c070*/  FFMA R8, -R25.reuse, 1.4426950216293334961, -R8 ;  /* 0x3fb8aa3b19087823 */ /* 0x040fe20000000908 */
[----:B------:R2:W-:Y:S01]  /*2c080*/  MUFU.EX2 R53, R42 ;  /* 0x0000002a00357308 */ /* 0x0005e20000000800 */
[----:B------:R-:W-:Y:S01]  /*2c090*/  FFMA R35, -R30, 1.4426950216293334961, -R33 ;  /* 0x3fb8aa3b1e237823 */ /* 0x000fe20000000921 */
[----:B------:R-:W-:Y:S01]  /*2c0a0*/  FFMA R51, -R26, 1.925963033500011079e-08, R51 ;  /* 0x32a570601a337823 */ /* 0x000fe20000000133 */
[----:B------:R-:W-:Y:S01]  /*2c0b0*/  FFMA R8, -R25, 1.925963033500011079e-08, R8 ;  /* 0x32a5706019087823 */ /* 0x000fe20000000108 */
[----:B------:R-:W-:Y:S01]  /*2c0c0*/  FFMA R55, -R28, 1.925963033500011079e-08, R55 ;  /* 0x32a570601c377823 */ /* 0x000fe20000000137 */
[----:B--2---:R-:W-:Y:S01]  /*2c0d0*/  FFMA R42, R34, R37, 1 ;  /* 0x3f800000222a7423 */ /* 0x004fe20000000025 */
[----:B------:R-:W-:-:S02]  /*2c0e0*/  FFMA R34, -R31, 1.4426950216293334961, -R32 ;  /* 0x3fb8aa3b1f227823 */ /* 0x000fc40000000920 */
[----:B------:R1:W-:Y:S01]  /*2c0f0*/  MUFU.EX2 R33, R4 ;  /* 0x0000000400217308 */ /* 0x0003e20000000800 */
[----:B------:R-:W-:Y:S01]  /*2c100*/  FFMA R35, -R30, 1.925963033500011079e-08, R35 ;  /* 0x32a570601e237823 */ /* 0x000fe20000000123 */
[----:B------:R-:W-:Y:S01]  /*2c110*/  FFMA R34, -R31, 1.925963033500011079e-08, R34 ;  /* 0x32a570601f227823 */ /* 0x000fe20000000122 */
[----:B-1----:R-:W-:-:S05]  /*2c120*/  IADD3 R4, R60, 0x1800000, RZ ;  /* 0x018000003c047810 */ /* 0x002fca0007ffe0ff */
[----:B------:R-:W1:Y:S01]  /*2c130*/  MUFU.EX2 R51, R51 ;  /* 0x0000003300337308 */ /* 0x000e620000000800 */
[----:B------:R-:W-:-:S07]  /*2c140*/  LOP3.LUT R4, R4, 0x7f800000, RZ, 0xc0, !PT ;  /* 0x7f80000004047812 */ /* 0x000fce00078ec0ff */
[----:B------:R-:W2:Y:S01]  /*2c150*/  MUFU.EX2 R5, R5 ;  /* 0x0000000500057308 */ /* 0x000ea20000000800 */
[----:B------:R-:W-:-:S07]  /*2c160*/  ISETP.GT.U32.AND P2, PT, R4, 0x1ffffff, PT ;  /* 0x01ffffff0400780c */ /* 0x000fce0003f44070 */
[----:B------:R-:W4:Y:S08]  /*2c170*/  MUFU.EX2 R8, R8 ;  /* 0x0000000800087308 */ /* 0x000f300000000800 */
[----:B------:R-:W5:Y:S08]  /*2c180*/  MUFU.EX2 R55, R55 ;  /* 0x0000003700377308 */ /* 0x000f700000000800 */
[----:B------:R-:W5:Y:S08]  /*2c190*/  MUFU.EX2 R32, R35 ;  /* 0x0000002300207308 */ /* 0x000f700000000800 */
[----:B------:R-:W5:Y:S01]  /*2c1a0*/  MUFU.EX2 R37, R34 ;  /* 0x0000002200257308 */ /* 0x000f620000000800 */
        /* <DEDUP_REMOVED lines=14> */
[----:B-1----:R-:W-:Y:S01]  /*2c290*/  FFMA R50, R50, R51, 1 ;  /* 0x3f80000032327423 */ /* 0x002fe20000000033 */
[----:B------:R-:W-:Y:S01]  /*2c2a0*/  FFMA R39, R36, R39, 1 ;  /* 0x3f80000024277423 */ /* 0x000fe20000000027 */
[----:B------:R-:W-:Y:S01]  /*2c2b0*/  FFMA R38, R38, R41, 1 ;  /* 0x3f80000026267423 */ /* 0x000fe20000000029 */
[----:B------:R-:W-:Y:S01]  /*2c2c0*/  FFMA R43, R40, R43, 1 ;  /* 0x3f800000282b7423 */ /* 0x000fe2000000002b */
[----:B------:R-:W-:Y:S01]  /*2c2d0*/  FFMA R44, R44, R45, 1 ;  /* 0x3f8000002c2c7423 */ /* 0x000fe2000000002d */
[----:B--2---:R-:W-:Y:S01]  /*2c2e0*/  FFMA R48, R48, R5, 1 ;  /* 0x3f80000030307423 */ /* 0x004fe20000000005 */
[----:B----4-:R-:W-:Y:S01]  /*2c2f0*/  FFMA R49, R49, R8, 1 ;  /* 0x3f80000031317423 */ /* 0x010fe20000000008 */
[----:B------:R-:W-:Y:S01]  /*2c300*/  FFMA R53, R52, R53, 1 ;  /* 0x3f80000034357423 */ /* 0x000fe20000000035 */
[----:B-----5:R-:W-:Y:S01]  /*2c310*/  FFMA R54, R54, R55, 1 ;  /* 0x3f80000036367423 */ /* 0x020fe20000000037 */
[----:B------:R-:W-:Y:S01]  /*2c320*/  FFMA R51, R56, R33, 1 ;  /* 0x3f80000038337423 */ /* 0x000fe20000000021 */
        /* <DEDUP_REMOVED lines=8> */
.L_x_763:
[----:B------:R-:W1:Y:S02]  /*2c3b0*/  MUFU.RCP R33, R60 ;  /* 0x0000003c00217308 */ /* 0x000e640000001000 */
[----:B-1----:R-:W-:-:S04]  /*2c3c0*/  FFMA R4, R60, R33, -1 ;  /* 0xbf8000003c047423 */ /* 0x002fc80000000021 */
[----:B------:R-:W-:-:S04]  /*2c3d0*/  FADD.FTZ R4, -R4, -RZ ;  /* 0x800000ff04047221 */ /* 0x000fc80000010100 */
[----:B------:R-:W-:-:S07]  /*2c3e0*/  FFMA R33, R33, R4, R33 ;  /* 0x0000000421217223 */ /* 0x000fce0000000021 */
.L_x_764:
[----:B------:R-:W-:Y:S05]  /*2c3f0*/  BSYNC B1 ;  /* 0x0000000000017941 */ /* 0x000fea0003800000 */
.L_x_762:
        /* <DEDUP_REMOVED lines=10> */
.L_x_766:
[----:B------:R-:W1:Y:S02]  /*2c4a0*/  MUFU.RCP R32, R61 ;  /* 0x0000003d00207308 */ /* 0x000e640000001000 */
[----:B-1----:R-:W-:-:S04]  /*2c4b0*/  FFMA R4, R61, R32, -1 ;  /* 0xbf8000003d047423 */ /* 0x002fc80000000020 */
[----:B------:R-:W-:-:S04]  /*2c4c0*/  FADD.FTZ R5, -R4, -RZ ;  /* 0x800000ff04057221 */ /* 0x000fc80000010100 */
[----:B------:R-:W-:-:S07]  /*2c4d0*/  FFMA R32, R32, R5, R32 ;  /* 0x0000000520207223 */ /* 0x000fce0000000020 */
.L_x_767:
[----:B------:R-:W-:Y:S05]  /*2c4e0*/  BSYNC B1 ;  /* 0x0000000000017941 */ /* 0x000fea0003800000 */
.L_x_765:
        /* <DEDUP_REMOVED lines=10> */
.L_x_769:
[----:B------:R-:W1:Y:S02]  /*2c590*/  MUFU.RCP R35, R42 ;  /* 0x0000002a00237308 */ /* 0x000e640000001000 */
[----:B-1----:R-:W-:-:S04]  /*2c5a0*/  FFMA R4, R42, R35, -1 ;  /* 0xbf8000002a047423 */ /* 0x002fc80000000023 */
[----:B------:R-:W-:-:S04]  /*2c5b0*/  FADD.FTZ R4, -R4, -RZ ;  /* 0x800000ff04047221 */ /* 0x000fc80000010100 */
[----:B------:R-:W-:-:S07]  /*2c5c0*/  FFMA R35, R35, R4, R35 ;  /* 0x0000000423237223 */ /* 0x000fce0000000023 */
.L_x_770:
[----:B------:R-:W-:Y:S05]  /*2c5d0*/  BSYNC B1 ;  /* 0x0000000000017941 */ /* 0x000fea0003800000 */
.L_x_768:
        /* <DEDUP_REMOVED lines=10> */
.L_x_772:
[----:B------:R-:W1:Y:S02]  /*2c680*/  MUFU.RCP R34, R39 ;  /* 0x0000002700227308 */ /* 0x000e640000001000 */
[----:B-1----:R-:W-:-:S04]  /*2c690*/  FFMA R4, R39, R34, -1 ;  /* 0xbf80000027047423 */ /* 0x002fc80000000022 */
[----:B------:R-:W-:-:S04]  /*2c6a0*/  FADD.FTZ R5, -R4, -RZ ;  /* 0x800000ff04057221 */ /* 0x000fc80000010100 */
[----:B------:R-:W-:-:S07]  /*2c6b0*/  FFMA R34, R34, R5, R34 ;  /* 0x0000000522227223 */ /* 0x000fce0000000022 */
.L_x_773:
[----:B------:R-:W-:Y:S05]  /*2c6c0*/  BSYNC B1 ;  /* 0x0000000000017941 */ /* 0x000fea0003800000 */
.L_x_771:
        /* <DEDUP_REMOVED lines=10> */
.L_x_775:
[----:B------:R-:W1:Y:S02]  /*2c770*/  MUFU.RCP R37, R38 ;  /* 0x0000002600257308 */ /* 0x000e640000001000 */
[----:B-1----:R-:W-:-:S04]  /*2c780*/  FFMA R4, R38, R37, -1 ;  /* 0xbf80000026047423 */ /* 0x002fc80000000025 */
[----:B------:R-:W-:-:S04]  /*2c790*/  FADD.FTZ R4, -R4, -RZ ;  /* 0x800000ff04047221 */ /* 0x000fc80000010100 */
[----:B------:R-:W-:-:S07]  /*2c7a0*/  FFMA R37, R37, R4, R37 ;  /* 0x0000000425257223 */ /* 0x000fce0000000025 */
.L_x_776:
[----:B------:R-:W-:Y:S05]  /*2c7b0*/  BSYNC B1 ;  /* 0x0000000000017941 */ /* 0x000fea0003800000 */
.L_x_774:
        /* <DEDUP_REMOVED lines=10> */
.L_x_778:
[----:B------:R-:W1:Y:S02]  /*2c860*/  MUFU.RCP R36, R43 ;  /* 0x0000002b00247308 */ /* 0x000e640000001000 */
[----:B-1----:R-:W-:-:S04]  /*2c870*/  FFMA R4, R43, R36, -1 ;  /* 0xbf8000002b047423 */ /* 0x002fc80000000024 */
[----:B------:R-:W-:-:S04]  /*2c880*/  FADD.FTZ R5, -R4, -RZ ;  /* 0x800000ff04057221 */ /* 0x000fc80000010100 */
[----:B------:R-:W-:-:S07]  /*2c890*/  FFMA R36, R36, R5, R36 ;  /* 0x0000000524247223 */ /* 0x000fce0000000024 */
.L_x_779:
[----:B------:R-:W-:Y:S05]  /*2c8a0*/  BSYNC B1 ;  /* 0x0000000000017941 */ /* 0x000fea0003800000 */
.L_x_777:
        /* <DEDUP_REMOVED lines=10> */
.L_x_781:
[----:B------:R-:W1:Y:S02]  /*2c950*/  MUFU.RCP R39, R44 ;  /* 0x0000002c00277308 */ /* 0x000e640000001000 */
[----:B-1----:R-:W-:-:S04]  /*2c960*/  FFMA R4, R44, R39, -1 ;  /* 0xbf8000002c047423 */ /* 0x002fc80000000027 */
[----:B------:R-:W-:-:S04]  /*2c970*/  FADD.FTZ R4, -R4, -RZ ;  /* 0x800000ff04047221 */ /* 0x000fc80000010100 */
[----:B------:R-:W-:-:S07]  /*2c980*/  FFMA R39, R39, R4, R39 ;  /* 0x0000000427277223 */ /* 0x000fce0000000027 */
.L_x_782:
[----:B------:R-:W-:Y:S05]  /*2c990*/  BSYNC B1 ;  /* 0x0000000000017941 */ /* 0x000fea0003800000 */
.L_x_780:
        /* <DEDUP_REMOVED lines=10> */
.L_x_784:
[----:B------:R-:W1:Y:S02]  /*2ca40*/  MUFU.RCP R38, R47 ;  /* 0x0000002f00267308 */ /* 0x000e640000001000 */
[----:B-1----:R-:W-:-:S04]  /*2ca50*/  FFMA R4, R47, R38, -1 ;  /* 0xbf8000002f047423 */ /* 0x002fc80000000026 */
[----:B------:R-:W-:-:S04]  /*2ca60*/  FADD.FTZ R5, -R4, -RZ ;  /* 0x800000ff04057221 */ /* 0x000fc80000010100 */
[----:B------:R-:W-:-:S07]  /*2ca70*/  FFMA R38, R38, R5, R38 ;  /* 0x0000000526267223 */ /* 0x000fce0000000026 */
.L_x_785:
[----:B------:R-:W-:Y:S05]  /*2ca80*/  BSYNC B1 ;  /* 0x0000000000017941 */ /* 0x000fea0003800000 */
.L_x_783:
        /* <DEDUP_REMOVED lines=10> */
.L_x_787:
[----:B------:R-:W1:Y:S02]  /*2cb30*/  MUFU.RCP R41, R48 ;  /* 0x0000003000297308 */ /* 0x000e640000001000 */
[----:B-1----:R-:W-:-:S04]  /*2cb40*/  FFMA R4, R48, R41, -1 ;  /* 0xbf80000030047423 */ /* 0x002fc80000000029 */
[----:B------:R-:W-:-:S04]  /*2cb50*/  FADD.FTZ R4, -R4, -RZ ;  /* 0x800000ff04047221 */ /* 0x000fc80000010100 */
[----:B------:R-:W-:-:S07]  /*2cb60*/  FFMA R41, R41, R4, R41 ;  /* 0x0000000429297223 */ /* 0x000fce0000000029 */
.L_x_788:
[----:B------:R-:W-:Y:S05]  /*2cb70*/  BSYNC B1 ;  /* 0x0000000000017941 */ /* 0x000fea0003800000 */
.L_x_786:
        /* <DEDUP_REMOVED lines=10> */
.L_x_790:
[----:B------:R-:W1:Y:S02]  /*2cc20*/  MUFU.RCP R40, R49 ;  /* 0x0000003100287308 */ /* 0x000e640000001000 */
[----:B-1----:R-:W-:-:S04]  /*2cc30*/  FFMA R4, R49, R40, -1 ;  /* 0xbf80000031047423 */ /* 0x002fc80000000028 */
[----:B------:R-:W-:-:S04]  /*2cc40*/  FADD.FTZ R5, -R4, -RZ ;  /* 0x800000ff04057221 */ /* 0x000fc80000010100 */
[----:B------:R-:W-:-:S07]  /*2cc50*/  FFMA R40, R40, R5, R40 ;  /* 0x0000000528287223 */ /* 0x000fce0000000028 */
.L_x_791:
[----:B------:R-:W-:Y:S05]  /*2cc60*/  BSYNC B1 ;  /* 0x0000000000017941 */ /* 0x000fea0003800000 */
.L_x_789:
        /* <DEDUP_REMOVED lines=10> */
.L_x_793:
[----:B------:R-:W1:Y:S02]  /*2cd10*/  MUFU.RCP R43, R50 ;  /* 0x00000032002b7308 */ /* 0x000e640000001000 */
[----:B-1----:R-:W-:-:S04]  /*2cd20*/  FFMA R4, R50, R43, -1 ;  /* 0xbf80000032047423 */ /* 0x002fc8000000002b */
[----:B------:R-:W-:-:S04]  /*2cd30*/  FADD.FTZ R4, -R4, -RZ ;  /* 0x800000ff04047221 */ /* 0x000fc80000010100 */
[----:B------:R-:W-:-:S07]  /*2cd40*/  FFMA R43, R43, R4, R43 ;  /* 0x000000042b2b7223 */ /* 0x000fce000000002b */
.L_x_794:
[----:B------:R-:W-:Y:S05]  /*2cd50*/  BSYNC B1 ;  /* 0x0000000000017941 */ /* 0x000fea0003800000 */
.L_x_792:
        /* <DEDUP_REMOVED lines=10> */
.L_x_796:
[----:B------:R-:W1:Y:S02]  /*2ce00*/  MUFU.RCP R42, R53 ;  /* 0x00000035002a7308 */ /* 0x000e640000001000 */
[----:B-1----:R-:W-:-:S04]  /*2ce10*/  FFMA R4, R53, R42, -1 ;  /* 0xbf80000035047423 */ /* 0x002fc8000000002a */
[----:B------:R-:W-:-:S04]  /*2ce20*/  FADD.FTZ R5, -R4, -RZ ;  /* 0x800000ff04057221 */ /* 0x000fc80000010100 */
[----:B------:R-:W-:-:S07]  /*2ce30*/  FFMA R42, R42, R5, R42 ;  /* 0x000000052a2a7223 */ /* 0x000fce000000002a */
.L_x_797:
[----:B------:R-:W-:Y:S05]  /*2ce40*/  BSYNC B1 ;  /* 0x0000000000017941 */ /* 0x000fea0003800000 */
.L_x_795:
        /* <DEDUP_REMOVED lines=10> */
.L_x_799:
[----:B------:R-:W1:Y:S02]  /*2cef0*/  MUFU.RCP R45, R54 ;  /* 0x00000036002d7308 */ /* 0x000e640000001000 */
[----:B-1----:R-:W-:-:S04]  /*2cf00*/  FFMA R4, R54, R45, -1 ;  /* 0xbf80000036047423 */ /* 0x002fc8000000002d */
[----:B------:R-:W-:-:S04]  /*2cf10*/  FADD.FTZ R4, -R4, -RZ ;  /* 0x800000ff04047221 */ /* 0x000fc80000010100 */
[----:B------:R-:W-:-:S07]  /*2cf20*/  FFMA R45, R45, R4, R45 ;  /* 0x000000042d2d7223 */ /* 0x000fce000000002d */
.L_x_800:
[----:B------:R-:W-:Y:S05]  /*2cf30*/  BSYNC B1 ;  /* 0x0000000000017941 */ /* 0x000fea0003800000 */
.L_x_798:
        /* <DEDUP_REMOVED lines=10> */
.L_x_802:
[----:B------:R-:W1:Y:S02]  /*2cfe0*/  MUFU.RCP R44, R51 ;  /* 0x00000033002c7308 */ /* 0x000e640000001000 */
[----:B-1----:R-:W-:-:S04]  /*2cff0*/  FFMA R4, R51, R44, -1 ;  /* 0xbf80000033047423 */ /* 0x002fc8000000002c */
[----:B------:R-:W-:-:S04]  /*2d000*/  FADD.FTZ R5, -R4, -RZ ;  /* 0x800000ff04057221 */ /* 0x000fc80000010100 */
[----:B------:R-:W-:-:S07]  /*2d010*/  FFMA R44, R44, R5, R44 ;  /* 0x000000052c2c7223 */ /* 0x000fce000000002c */
.L_x_803:
[----:B------:R-:W-:Y:S05]  /*2d020*/  BSYNC B1 ;  /* 0x0000000000017941 */ /* 0x000fea0003800000 */
.L_x_801:
        /* <DEDUP_REMOVED lines=10> */
.L_x_805:
[----:B------:R-:W1:Y:S02]  /*2d0d0*/  MUFU.RCP R47, R46 ;  /* 0x0000002e002f7308 */ /* 0x000e640000001000 */
[----:B-1----:R-:W-:-:S04]  /*2d0e0*/  FFMA R4, R46, R47, -1 ;  /* 0xbf8000002e047423 */ /* 0x002fc8000000002f */
[----:B------:R-:W-:-:S04]  /*2d0f0*/  FADD.FTZ R4, -R4, -RZ ;  /* 0x800000ff04047221 */ /* 0x000fc80000010100 */
[----:B------:R-:W-:-:S07]  /*2d100*/  FFMA R47, R47, R4, R47 ;  /* 0x000000042f2f7223 */ /* 0x000fce000000002f */
.L_x_806:
[----:B------:R-:W-:Y:S05]  /*2d110*/  BSYNC B1 ;  /* 0x0000000000017941 */ /* 0x000fea0003800000 */
.L_x_804:
        /* <DEDUP_REMOVED lines=9> */
.L_x_808:
[----:B------:R-:W1:Y:S02]  /*2d1b0*/  MUFU.RCP R8, R63 ;  /* 0x0000003f00087308 */ /* 0x000e640000001000 */
[----:B-1----:R-:W-:-:S04]  /*2d1c0*/  FFMA R4, R63, R8, -1 ;  /* 0xbf8000003f047423 */ /* 0x002fc80000000008 */
[----:B------:R-:W-:-:S04]  /*2d1d0*/  FADD.FTZ R5, -R4, -RZ ;  /* 0x800000ff04057221 */ /* 0x000fc80000010100 */
[----:B------:R-:W-:-:S07]  /*2d1e0*/  FFMA R8, R8, R5, R8 ;  /* 0x0000000508087223 */ /* 0x000fce0000000008 */
.L_x_809:
[----:B------:R-:W-:Y:S05]  /*2d1f0*/  BSYNC B1 ;  /* 0x0000000000017941 */ /* 0x000fea0003800000 */
.L_x_807:
        /* <DEDUP_REMOVED lines=26> */
.L_x_810:
        /* <DEDUP_REMOVED lines=27> */
.L_x_812:
[----:B------:R-:W-:Y:S05]  /*2d550*/  BSYNC B0 ;  /* 0x0000000000007941 */ /* 0x000fea0003800000 */
.L_x_811:
[----:B------:R-:W-:Y:S04]  /*2d560*/  BSSY B0, `(.L_x_813) ;  /* 0x000003a000007945 */ /* 0x000fe80003800000 */
[----:B------:R-:W-:Y:S05]  /*2d570*/  @P0 BRA `(.L_x_814) ;  /* 0x0000000000e00947 */ /* 0x000fea0003800000 */
[----:B------:R-:W-:-:S04]  /*2d580*/  MOV R4, UR44 ;  /* 0x0000002c00047c02 */ /* 0x000fc80008000f00 */
[----:B------:R-:W-:-:S13]  /*2d590*/  ISETP.NE.AND P3, PT, R4, 0x3, PT ;  /* 0x000000030400780c */ /* 0x000fda0003f65270 */
[----:B------:R-:W-:Y:S05]  /*2d5a0*/  @!P3 BRA `(.L_x_815) ;  /* 0x000000000004b947 */ /* 0x000fea0003800000 */
[----:B------:R-:W-:Y:S01]  /*2d5b0*/  BPT.TRAP 0x1 ;  /* 0x000000040000795c */ /* 0x000fe20000300000 */
.L_x_815:
[----:B------:R-:W-:Y:S01]  /*2d5c0*/  LEA R4, R18, UR48, 0x3 ;  /* 0x0000003012047c11 */ /* 0x000fe2000f8e18ff */
[----:B------:R-:W-:Y:S01]  /*2d5d0*/  BSSY B1, `(.L_x_816) ;  /* 0x0000004000017945 */ /* 0x000fe20003800000 */
[----:B------:R-:W-:-:S04]  /*2d5e0*/  SHF.L.U32 R5, R19, 0x1f, RZ ;  /* 0x0000001f13057819 */ /* 0x000fc800000006ff */
[----:B------:R-:W1:Y:S02]  /*2d5f0*/  SYNCS.PHASECHK.TRANS64.TRYWAIT P2, [R4+URZ+0x60], R5 ;  /* 0x00006005040075a7 */ /* 0x000e64000804017f */
[----:B-1----:R-:W-:Y:S05]  /*2d600*/  @!P2 BRA `(.L_x_817) ;  /* 0x000000ac00f0a947 */ /* 0x002fea0003800000 */
.L_x_1153:
[----:B------:R-:W-:Y:S05]  /*2d610*/  BSYNC B1 ;  /* 0x0000000000017941 */ /* 0x000fea0003800000 */
.L_x_816:
        /* <DEDUP_REMOVED lines=22> */
.L_x_819:
[----:B------:R-:W-:Y:S05]  /*2d780*/  BSYNC B1 ;  /* 0x0000000000017941 */ /* 0x000fea0003800000 */
.L_x_818:
        /* <DEDUP_REMOVED lines=8> */
.L_x_820:
        /* <DEDUP_REMOVED lines=15> */
.L_x_814:
[----:B------:R-:W-:Y:S05]  /*2d900*/  BSYNC B0 ;  /* 0x0000000000007941 */ /* 0x000fea0003800000 */
.L_x_813:
        /* <DEDUP_REMOVED lines=212> */
.L_x_822:
[----:B------:R-:W1:Y:S02]  /*2e650*/  MUFU.RCP R33, R60 ;  /* 0x0000003c00217308 */ /* 0x000e640000001000 */
[----:B-1----:R-:W-:-:S04]  /*2e660*/  FFMA R4, R60, R33, -1 ;  /* 0xbf8000003c047423 */ /* 0x002fc80000000021 */
[----:B------:R-:W-:-:S04]  /*2e670*/  FADD.FTZ R4, -R4, -RZ ;  /* 0x800000ff04047221 */ /* 0x000fc80000010100 */
[----:B------:R-:W-:-:S07]  /*2e680*/  FFMA R33, R33, R4, R33 ;  /* 0x0000000421217223 */ /* 0x000fce0000000021 */
.L_x_823:
[----:B------:R-:W-:Y:S05]  /*2e690*/  BSYNC B1 ;  /* 0x0000000000017941 */ /* 0x000fea0003800000 */
.L_x_821:
        /* <DEDUP_REMOVED lines=10> */
.L_x_825:
[----:B------:R-:W1:Y:S02]  /*2e740*/  MUFU.RCP R32, R61 ;  /* 0x0000003d00207308 */ /* 0x000e640000001000 */
[----:B-1----:R-:W-:-:S04]  /*2e750*/  FFMA R4, R61, R32, -1 ;  /* 0xbf8000003d047423 */ /* 0x002fc80000000020 */
[----:B------:R-:W-:-:S04]  /*2e760*/  FADD.FTZ R5, -R4, -RZ ;  /* 0x800000ff04057221 */ /* 0x000fc80000010100 */
[----:B------:R-:W-:-:S07]  /*2e770*/  FFMA R32, R32, R5, R32 ;  /* 0x0000000520207223 */ /* 0x000fce0000000020 */
.L_x_826:
[----:B------:R-:W-:Y:S05]  /*2e780*/  BSYNC B1 ;  /* 0x0000000000017941 */ /* 0x000fea0003800000 */
.L_x_824:
        /* <DEDUP_REMOVED lines=10> */
.L_x_828:
[----:B------:R-:W1:Y:S02]  /*2e830*/  MUFU.RCP R35, R42 ;  /* 0x0000002a00237308 */ /* 0x000e640000001000 */
[----:B-1----:R-:W-:-:S04]  /*2e840*/  FFMA R4, R42, R35, -1 ;  /* 0xbf8000002a047423 */ /* 0x002fc80000000023 */
[----:B------:R-:W-:-:S04]  /*2e850*/  FADD.FTZ R4, -R4, -RZ ;  /* 0x800000ff04047221 */ /* 0x000fc80000010100 */
[----:B------:R-:W-:-:S07]  /*2e860*/  FFMA R35, R35, R4, R35 ;  /* 0x0000000423237223 */ /* 0x000fce0000000023 */
.L_x_829:
[----:B------:R-:W-:Y:S05]  /*2e870*/  BSYNC B1 ;  /* 0x0000000000017941 */ /* 0x000fea0003800000 */
.L_x_827:
        /* <DEDUP_REMOVED lines=10> */
.L_x_831:
[----:B------:R-:W1:Y:S02]  /*2e920*/  MUFU.RCP R34, R39 ;  /* 0x0000002700227308 */ /* 0x000e640000001000 */
[----:B-1----:R-:W-:-:S04]  /*2e930*/  FFMA R4, R39, R34, -1 ;  /* 0xbf80000027047423 */ /* 0x002fc80000000022 */
[----:B------:R-:W-:-:S04]  /*2e940*/  FADD.FTZ R5, -R4, -RZ ;  /* 0x800000ff04057221 */ /* 0x000fc80000010100 */
[----:B------:R-:W-:-:S07]  /*2e950*/  FFMA R34, R34, R5, R34 ;  /* 0x0000000522227223 */ /* 0x000fce0000000022 */
.L_x_832:
[----:B------:R-:W-:Y:S05]  /*2e960*/  BSYNC B1 ;  /* 0x0000000000017941 */ /* 0x000fea0003800000 */
.L_x_830:
        /* <DEDUP_REMOVED lines=10> */
.L_x_834:
[----:B------:R-:W1:Y:S02]  /*2ea10*/  MUFU.RCP R37, R38 ;  /* 0x0000002600257308 */ /* 0x000e640000001000 */
[----:B-1----:R-:W-:-:S04]  /*2ea20*/  FFMA R4, R38, R37, -1 ;  /* 0xbf80000026047423 */ /* 0x002fc80000000025 */
[----:B------:R-:W-:-:S04]  /*2ea30*/  FADD.FTZ R4, -R4, -RZ ;  /* 0x800000ff04047221 */ /* 0x000fc80000010100 */
[----:B------:R-:W-:-:S07]  /*2ea40*/  FFMA R37, R37, R4, R37 ;  /* 0x0000000425257223 */ /* 0x000fce0000000025 */
.L_x_835:
[----:B------:R-:W-:Y:S05]  /*2ea50*/  BSYNC B1 ;  /* 0x0000000000017941 */ /* 0x000fea0003800000 */
.L_x_833:
        /* <DEDUP_REMOVED lines=10> */
.L_x_837:
[----:B------:R-:W1:Y:S02]  /*2eb00*/  MUFU.RCP R36, R43 ;  /* 0x0000002b00247308 */ /* 0x000e640000001000 */
[----:B-1----:R-:W-:-:S04]  /*2eb10*/  FFMA R4, R43, R36, -1 ;  /* 0xbf8000002b047423 */ /* 0x002fc80000000024 */
[----:B------:R-:W-:-:S04]  /*2eb20*/  FADD.FTZ R5, -R4, -RZ ;  /* 0x800000ff04057221 */ /* 0x000fc80000010100 */
[----:B------:R-:W-:-:S07]  /*2eb30*/  FFMA R36, R36, R5, R36 ;  /* 0x0000000524247223 */ /* 0x000fce0000000024 */
.L_x_838:
[----:B------:R-:W-:Y:S05]  /*2eb40*/  BSYNC B1 ;  /* 0x0000000000017941 */ /* 0x000fea0003800000 */
.L_x_836:
        /* <DEDUP_REMOVED lines=10> */
.L_x_840:
[----:B------:R-:W1:Y:S02]  /*2ebf0*/  MUFU.RCP R39, R44 ;  /* 0x0000002c00277308 */ /* 0x000e640000001000 */
[----:B-1----:R-:W-:-:S04]  /*2ec00*/  FFMA R4, R44, R39, -1 ;  /* 0xbf8000002c047423 */ /* 0x002fc80000000027 */
[----:B------:R-:W-:-:S04]  /*2ec10*/  FADD.FTZ R4, -R4, -RZ ;  /* 0x800000ff04047221 */ /* 0x000fc80000010100 */
[----:B------:R-:W-:-:S07]  /*2ec20*/  FFMA R39, R39, R4, R39 ;  /* 0x0000000427277223 */ /* 0x000fce0000000027 */
.L_x_841:
[----:B------:R-:W-:Y:S05]  /*2ec30*/  BSYNC B1 ;  /* 0x0000000000017941 */ /* 0x000fea0003800000 */
.L_x_839:
        /* <DEDUP_REMOVED lines=10> */
.L_x_843:
[----:B------:R-:W1:Y:S02]  /*2ece0*/  MUFU.RCP R38, R47 ;  /* 0x0000002f00267308 */ /* 0x000e640000001000 */
[----:B-1----:R-:W-:-:S04]  /*2ecf0*/  FFMA R4, R47, R38, -1 ;  /* 0xbf8000002f047423 */ /* 0x002fc80000000026 */
[----:B------:R-:W-:-:S04]  /*2ed00*/  FADD.FTZ R5, -R4, -RZ ;  /* 0x800000ff04057221 */ /* 0x000fc80000010100 */
[----:B------:R-:W-:-:S07]  /*2ed10*/  FFMA R38, R38, R5, R38 ;  /* 0x0000000526267223 */ /* 0x000fce0000000026 */
.L_x_844:
[----:B------:R-:W-:Y:S05]  /*2ed20*/  BSYNC B1 ;  /* 0x0000000000017941 */ /* 0x000fea0003800000 */
.L_x_842:
        /* <DEDUP_REMOVED lines=10> */
.L_x_846:
[----:B------:R-:W1:Y:S02]  /*2edd0*/  MUFU.RCP R41, R48 ;  /* 0x0000003000297308 */ /* 0x000e640000001000 */
[----:B-1----:R-:W-:-:S04]  /*2ede0*/  FFMA R4, R48, R41, -1 ;  /* 0xbf80000030047423 */ /* 0x002fc80000000029 */
[----:B------:R-:W-:-:S04]  /*2edf0*/  FADD.FTZ R4, -R4, -RZ ;  /* 0x800000ff04047221 */ /* 0x000fc80000010100 */
[----:B------:R-:W-:-:S07]  /*2ee00*/  FFMA R41, R41, R4, R41 ;  /* 0x0000000429297223 */ /* 0x000fce0000000029 */
.L_x_847:
[----:B------:R-:W-:Y:S05]  /*2ee10*/  BSYNC B1 ;  /* 0x0000000000017941 */ /* 0x000fea0003800000 */
.L_x_845:
        /* <DEDUP_REMOVED lines=10> */
.L_x_849:
[----:B------:R-:W1:Y:S02]  /*2eec0*/  MUFU.RCP R40, R49 ;  /* 0x0000003100287308 */ /* 0x000e640000001000 */
[----:B-1----:R-:W-:-:S04]  /*2eed0*/  FFMA R4, R49, R40, -1 ;  /* 0xbf80000031047423 */ /* 0x002fc80000000028 */
[----:B------:R-:W-:-:S04]  /*2eee0*/  FADD.FTZ R5, -R4, -RZ ;  /* 0x800000ff04057221 */ /* 0x000fc80000010100 */
[----:B------:R-:W-:-:S07]  /*2eef0*/  FFMA R40, R40, R5, R40 ;  /* 0x0000000528287223 */ /* 0x000fce0000000028 */
.L_x_850:
[----:B------:R-:W-:Y:S05]  /*2ef00*/  BSYNC B1 ;  /* 0x0000000000017941 */ /* 0x000fea0003800000 */
.L_x_848:
        /* <DEDUP_REMOVED lines=10> */
.L_x_852:
[----:B------:R-:W1:Y:S02]  /*2efb0*/  MUFU.RCP R43, R50 ;  /* 0x00000032002b7308 */ /* 0x000e640000001000 */
[----:B-1----:R-:W-:-:S04]  /*2efc0*/  FFMA R4, R50, R43, -1 ;  /* 0xbf80000032047423 */ /* 0x002fc8000000002b */
[----:B------:R-:W-:-:S04]  /*2efd0*/  FADD.FTZ R4, -R4, -RZ ;  /* 0x800000ff04047221 */ /* 0x000fc80000010100 */
[----:B------:R-:W-:-:S07]  /*2efe0*/  FFMA R43, R43, R4, R43 ;  /* 0x000000042b2b7223 */ /* 0x000fce000000002b */
.L_x_853:
[----:B------:R-:W-:Y:S05]  /*2eff0*/  BSYNC B1 ;  /* 0x0000000000017941 */ /* 0x000fea0003800000 */
.L_x_851:
        /* <DEDUP_REMOVED lines=10> */
.L_x_855:
[----:B------:R-:W1:Y:S02]  /*2f0a0*/  MUFU.RCP R42, R53 ;  /* 0x00000035002a7308 */ /* 0x000e640000001000 */
[----:B-1----:R-:W-:-:S04]  /*2f0b0*/  FFMA R4, R53, R42, -1 ;  /* 0xbf80000035047423 */ /* 0x002fc8000000002a */
[----:B------:R-:W-:-:S04]  /*2f0c0*/  FADD.FTZ R5, -R4, -RZ ;  /* 0x800000ff04057221 */ /* 0x000fc80000010100 */
[----:B------:R-:W-:-:S07]  /*2f0d0*/  FFMA R42, R42, R5, R42 ;  /* 0x000000052a2a7223 */ /* 0x000fce000000002a */
.L_x_856:
[----:B------:R-:W-:Y:S05]  /*2f0e0*/  BSYNC B1 ;  /* 0x0000000000017941 */ /* 0x000fea0003800000 */
.L_x_854:
        /* <DEDUP_REMOVED lines=10> */
.L_x_858:
[----:B------:R-:W1:Y:S02]  /*2f190*/  MUFU.RCP R45, R54 ;  /* 0x00000036002d7308 */ /* 0x000e640000001000 */
[----:B-1----:R-:W-:-:S04]  /*2f1a0*/  FFMA R4, R54, R45, -1 ;  /* 0xbf80000036047423 */ /* 0x002fc8000000002d */
[----:B------:R-:W-:-:S04]  /*2f1b0*/  FADD.FTZ R4, -R4, -RZ ;  /* 0x800000ff04047221 */ /* 0x000fc80000010100 */
[----:B------:R-:W-:-:S07]  /*2f1c0*/  FFMA R45, R45, R4, R45 ;  /* 0x000000042d2d7223 */ /* 0x000fce000000002d */
.L_x_859:
[----:B------:R-:W-:Y:S05]  /*2f1d0*/  BSYNC B1 ;  /* 0x0000000000017941 */ /* 0x000fea0003800000 */
.L_x_857:
        /* <DEDUP_REMOVED lines=10> */
.L_x_861:
[----:B------:R-:W1:Y:S02]  /*2f280*/  MUFU.RCP R44, R51 ;  /* 0x00000033002c7308 */ /* 0x000e640000001000 */
[----:B-1----:R-:W-:-:S04]  /*2f290*/  FFMA R4, R51, R44, -1 ;  /* 0xbf80000033047423 */ /* 0x002fc8000000002c */
[----:B------:R-:W-:-:S04]  /*2f2a0*/  FADD.FTZ R5, -R4, -RZ ;  /* 0x800000ff04057221 */ /* 0x000fc80000010100 */
[----:B------:R-:W-:-:S07]  /*2f2b0*/  FFMA R44, R44, R5, R44 ;  /* 0x000000052c2c7223 */ /* 0x000fce000000002c */
.L_x_862:
[----:B------:R-:W-:Y:S05]  /*2f2c0*/  BSYNC B1 ;  /* 0x0000000000017941 */ /* 0x000fea0003800000 */
.L_x_860:
        /* <DEDUP_REMOVED lines=10> */
.L_x_864:
[----:B------:R-:W1:Y:S02]  /*2f370*/  MUFU.RCP R47, R46 ;  /* 0x0000002e002f7308 */ /* 0x000e640000001000 */
[----:B-1----:R-:W-:-:S04]  /*2f380*/  FFMA R4, R46, R47, -1 ;  /* 0xbf8000002e047423 */ /* 0x002fc8000000002f */
[----:B------:R-:W-:-:S04]  /*2f390*/  FADD.FTZ R4, -R4, -RZ ;  /* 0x800000ff04047221 */ /* 0x000fc80000010100 */
[----:B------:R-:W-:-:S07]  /*2f3a0*/  FFMA R47, R47, R4, R47 ;  /* 0x000000042f2f7223 */ /* 0x000fce000000002f */
.L_x_865:
[----:B------:R-:W-:Y:S05]  /*2f3b0*/  BSYNC B1 ;  /* 0x0000000000017941 */ /* 0x000fea0003800000 */
.L_x_863:
        /* <DEDUP_REMOVED lines=9> */
.L_x_867:
[----:B------:R-:W1:Y:S02]  /*2f450*/  MUFU.RCP R8, R63 ;  /* 0x0000003f00087308 */ /* 0x000e640000001000 */
[----:B-1----:R-:W-:-:S04]  /*2f460*/  FFMA R4, R63, R8, -1 ;  /* 0xbf8000003f047423 */ /* 0x002fc80000000008 */
[----:B------:R-:W-:-:S04]  /*2f470*/  FADD.FTZ R5, -R4, -RZ ;  /* 0x800000ff04057221 */ /* 0x000fc80000010100 */
[----:B------:R-:W-:-:S07]  /*2f480*/  FFMA R8, R8, R5, R8 ;  /* 0x0000000508087223 */ /* 0x000fce0000000008 */
.L_x_868:
[----:B------:R-:W-:Y:S05]  /*2f490*/  BSYNC B1 ;  /* 0x0000000000017941 */ /* 0x000fea0003800000 */
.L_x_866:
        /* <DEDUP_REMOVED lines=26> */
.L_x_869:
        /* <DEDUP_REMOVED lines=27> */
.L_x_871:
[----:B------:R-:W-:Y:S05]  /*2f7f0*/  BSYNC B0 ;  /* 0x0000000000007941 */ /* 0x000fea0003800000 */
.L_x_870:
[----:B------:R-:W-:Y:S04]  /*2f800*/  BSSY B0, `(.L_x_872) ;  /* 0x000003a000007945 */ /* 0x000fe80003800000 */
[----:B------:R-:W-:Y:S05]  /*2f810*/  @P0 BRA `(.L_x_873) ;  /* 0x0000000000e00947 */ /* 0x000fea0003800000 */
[----:B------:R-:W-:-:S04]  /*2f820*/  MOV R4, UR44 ;  /* 0x0000002c00047c02 */ /* 0x000fc80008000f00 */
[----:B------:R-:W-:-:S13]  /*2f830*/  ISETP.NE.AND P3, PT, R4, 0x3, PT ;  /* 0x000000030400780c */ /* 0x000fda0003f65270 */
[----:B------:R-:W-:Y:S05]  /*2f840*/  @!P3 BRA `(.L_x_874) ;  /* 0x000000000004b947 */ /* 0x000fea0003800000 */
[----:B------:R-:W-:Y:S01]  /*2f850*/  BPT.TRAP 0x1 ;  /* 0x000000040000795c */ /* 0x000fe20000300000 */
.L_x_874:
[----:B------:R-:W-:Y:S01]  /*2f860*/  LEA R4, R18, UR48, 0x3 ;  /* 0x0000003012047c11 */ /* 0x000fe2000f8e18ff */
[----:B------:R-:W-:Y:S01]  /*2f870*/  BSSY B1, `(.L_x_875) ;  /* 0x0000004000017945 */ /* 0x000fe20003800000 */
[----:B------:R-:W-:-:S04]  /*2f880*/  SHF.L.U32 R5, R19, 0x1f, RZ ;  /* 0x0000001f13057819 */ /* 0x000fc800000006ff */
[----:B------:R-:W1:Y:S02]  /*2f890*/  SYNCS.PHASECHK.TRANS64.TRYWAIT P2, [R4+URZ+0x60], R5 ;  /* 0x00006005040075a7 */ /* 0x000e64000804017f */
[----:B-1----:R-:W-:Y:S05]  /*2f8a0*/  @!P2 BRA `(.L_x_876) ;  /* 0x0000008c005ca947 */ /* 0x002fea0003800000 */
.L_x_1154:
[----:B------:R-:W-:Y:S05]  /*2f8b0*/  BSYNC B1 ;  /* 0x0000000000017941 */ /* 0x000fea0003800000 */
.L_x_875:
        /* <DEDUP_REMOVED lines=22> */
.L_x_878:
[----:B------:R-:W-:Y:S05]  /*2fa20*/  BSYNC B1 ;  /* 0x0000000000017941 */ /* 0x000fea0003800000 */
.L_x_877:
        /* <DEDUP_REMOVED lines=8> */
.L_x_879:
        /* <DEDUP_REMOVED lines=15> */
.L_x_873:
[----:B------:R-:W-:Y:S05]  /*2fba0*/  BSYNC B0 ;  /* 0x0000000000007941 */ /* 0x000fea0003800000 */
.L_x_872:
        /* <DEDUP_REMOVED lines=212> */
.L_x_881:
[----:B------:R-:W1:Y:S02]  /*308f0*/  MUFU.RCP R33, R60 ;  /* 0x0000003c00217308 */ /* 0x000e640000001000 */
[----:B-1----:R-:W-:-:S04]  /*30900*/  FFMA R4, R60, R33, -1 ;  /* 0xbf8000003c047423 */ /* 0x002fc80000000021 */
[----:B------:R-:W-:-:S04]  /*30910*/  FADD.FTZ R4, -R4, -RZ ;  /* 0x800000ff04047221 */ /* 0x000fc80000010100 */
[----:B------:R-:W-:-:S07]  /*30920*/  FFMA R33, R33, R4, R33 ;  /* 0x0000000421217223 */ /* 0x000fce0000000021 */
.L_x_882:
[----:B------:R-:W-:Y:S05]  /*30930*/  BSYNC B1 ;  /* 0x0000000000017941 */ /* 0x000fea0003800000 */
.L_x_880:
        /* <DEDUP_REMOVED lines=10> */
.L_x_884:
[----:B------:R-:W1:Y:S02]  /*309e0*/  MUFU.RCP R32, R61 ;  /* 0x0000003d00207308 */ /* 0x000e640000001000 */
[----:B-1----:R-:W-:-:S04]  /*309f0*/  FFMA R4, R61, R32, -1 ;  /* 0xbf8000003d047423 */ /* 0x002fc80000000020 */
[----:B------:R-:W-:-:S04]  /*30a00*/  FADD.FTZ R5, -R4, -RZ ;  /* 0x800000ff04057221 */ /* 0x000fc80000010100 */
[----:B------:R-:W-:-:S07]  /*30a10*/  FFMA R32, R32, R5, R32 ;  /* 0x0000000520207223 */ /* 0x000fce0000000020 */
.L_x_885:
[----:B------:R-:W-:Y:S05]  /*30a20*/  BSYNC B1 ;  /* 0x0000000000017941 */ /* 0x000fea0003800000 */
.L_x_883:
        /* <DEDUP_REMOVED lines=10> */
.L_x_887:
[----:B------:R-:W1:Y:S02]  /*30ad0*/  MUFU.RCP R35, R42 ;  /* 0x0000002a00237308 */ /* 0x000e640000001000 */
[----:B-1----:R-:W-:-:S04]  /*30ae0*/  FFMA R4, R42, R35, -1 ;  /* 0xbf8000002a047423 */ /* 0x002fc80000000023 */
[----:B------:R-:W-:-:S04]  /*30af0*/  FADD.FTZ R4, -R4, -RZ ;  /* 0x800000ff04047221 */ /* 0x000fc80000010100 */
[----:B------:R-:W-:-:S07]  /*30b00*/  FFMA R35, R35, R4, R35 ;  /* 0x0000000423237223 */ /* 0x000fce0000000023 */
.L_x_888:
[----:B------:R-:W-:Y:S05]  /*30b10*/  BSYNC B1 ;  /* 0x0000000000017941 */ /* 0x000fea0003800000 */
.L_x_886:
        /* <DEDUP_REMOVED lines=10> */
.L_x_890:
[----:B------:R-:W1:Y:S02]  /*30bc0*/  MUFU.RCP R34, R39 ;  /* 0x0000002700227308 */ /* 0x000e640000001000 */
[----:B-1----:R-:W-:-:S04]  /*30bd0*/  FFMA R4, R39, R34, -1 ;  /* 0xbf80000027047423 */ /* 0x002fc80000000022 */
[----:B------:R-:W-:-:S04]  /*30be0*/  FADD.FTZ R5, -R4, -RZ ;  /* 0x800000ff04057221 */ /* 0x000fc80000010100 */
[----:B------:R-:W-:-:S07]  /*30bf0*/  FFMA R34, R34, R5, R34 ;  /* 0x0000000522227223 */ /* 0x000fce0000000022 */
.L_x_891:
[----:B------:R-:W-:Y:S05]  /*30c00*/  BSYNC B1 ;  /* 0x0000000000017941 */ /* 0x000fea0003800000 */
.L_x_889:
        /* <DEDUP_REMOVED lines=10> */
.L_x_893:
[----:B------:R-:W1:Y:S02]  /*30cb0*/  MUFU.RCP R37, R38 ;  /* 0x0000002600257308 */ /* 0x000e640000001000 */
[----:B-1----:R-:W-:-:S04]  /*30cc0*/  FFMA R4, R38, R37, -1 ;  /* 0xbf80000026047423 */ /* 0x002fc80000000025 */
[----:B------:R-:W-:-:S04]  /*30cd0*/  FADD.FTZ R4, -R4, -RZ ;  /* 0x800000ff04047221 */ /* 0x000fc80000010100 */
[----:B------:R-:W-:-:S07]  /*30ce0*/  FFMA R37, R37, R4, R37 ;  /* 0x0000000425257223 */ /* 0x000fce0000000025 */
.L_x_894:
[----:B------:R-:W-:Y:S05]  /*30cf0*/  BSYNC B1 ;  /* 0x0000000000017941 */ /* 0x000fea0003800000 */
.L_x_892:
        /* <DEDUP_REMOVED lines=10> */
.L_x_896:
[----:B------:R-:W1:Y:S02]  /*30da0*/  MUFU.RCP R36, R43 ;  /* 0x0000002b00247308 */ /* 0x000e640000001000 */
[----:B-1----:R-:W-:-:S04]  /*30db0*/  FFMA R4, R43, R36, -1 ;  /* 0xbf8000002b047423 */ /* 0x002fc80000000024 */
[----:B------:R-:W-:-:S04]  /*30dc0*/  FADD.FTZ R5, -R4, -RZ ;  /* 0x800000ff04057221 */ /* 0x000fc80000010100 */
[----:B------:R-:W-:-:S07]  /*30dd0*/  FFMA R36, R36, R5, R36 ;  /* 0x0000000524247223 */ /* 0x000fce0000000024 */
.L_x_897:
[----:B------:R-:W-:Y:S05]  /*30de0*/  BSYNC B1 ;  /* 0x0000000000017941 */ /* 0x000fea0003800000 */
.L_x_895:
        /* <DEDUP_REMOVED lines=10> */
.L_x_899:
[----:B------:R-:W1:Y:S02]  /*30e90*/  MUFU.RCP R39, R44 ;  /* 0x0000002c00277308 */ /* 0x000e640000001000 */
[----:B-1----:R-:W-:-:S04]  /*30ea0*/  FFMA R4, R44, R39, -1 ;  /* 0xbf8000002c047423 */ /* 0x002fc80000000027 */
[----:B------:R-:W-:-:S04]  /*30eb0*/  FADD.FTZ R4, -R4, -RZ ;  /* 0x800000ff04047221 */ /* 0x000fc80000010100 */
[----:B------:R-:W-:-:S07]  /*30ec0*/  FFMA R39, R39, R4, R39 ;  /* 0x0000000427277223 */ /* 0x000fce0000000027 */
.L_x_900:
[----:B------:R-:W-:Y:S05]  /*30ed0*/  BSYNC B1 ;  /* 0x0000000000017941 */ /* 0x000fea0003800000 */
.L_x_898:
        /* <DEDUP_REMOVED lines=10> */
.L_x_902:
[----:B------:R-:W1:Y:S02]  /*30f80*/  MUFU.RCP R38, R47 ;  /* 0x0000002f00267308 */ /* 0x000e640000001000 */
[----:B-1----:R-:W-:-:S04]  /*30f90*/  FFMA R4, R47, R38, -1 ;  /* 0xbf8000002f047423 */ /* 0x002fc80000000026 */
[----:B------:R-:W-:-:S04]  /*30fa0*/  FADD.FTZ R5, -R4, -RZ ;  /* 0x800000ff04057221 */ /* 0x000fc80000010100 */
[----:B------:R-:W-:-:S07]  /*30fb0*/  FFMA R38, R38, R5, R38 ;  /* 0x0000000526267223 */ /* 0x000fce0000000026 */
.L_x_903:
[----:B------:R-:W-:Y:S05]  /*30fc0*/  BSYNC B1 ;  /* 0x0000000000017941 */ /* 0x000fea0003800000 */
.L_x_901:
        /* <DEDUP_REMOVED lines=10> */
.L_x_905:
[----:B------:R-:W1:Y:S02]  /*31070*/  MUFU.RCP R41, R48 ;  /* 0x0000003000297308 */ /* 0x000e640000001000 */
[----:B-1----:R-:W-:-:S04]  /*31080*/  FFMA R4, R48, R41, -1 ;  /* 0xbf80000030047423 */ /* 0x002fc80000000029 */
[----:B------:R-:W-:-:S04]  /*31090*/  FADD.FTZ R4, -R4, -RZ ;  /* 0x800000ff04047221 */ /* 0x000fc80000010100 */
[----:B------:R-:W-:-:S07]  /*310a0*/  FFMA R41, R41, R4, R41 ;  /* 0x0000000429297223 */ /* 0x000fce0000000029 */
.L_x_906:
[----:B------:R-:W-:Y:S05]  /*310b0*/  BSYNC B1 ;  /* 0x0000000000017941 */ /* 0x000fea0003800000 */
.L_x_904:
        /* <DEDUP_REMOVED lines=10> */
.L_x_908:
[----:B------:R-:W1:Y:S02]  /*31160*/  MUFU.RCP R40, R49 ;  /* 0x0000003100287308 */ /* 0x000e640000001000 */
[----:B-1----:R-:W-:-:S04]  /*31170*/  FFMA R4, R49, R40, -1 ;  /* 0xbf80000031047423 */ /* 0x002fc80000000028 */
[----:B------:R-:W-:-:S04]  /*31180*/  FADD.FTZ R5, -R4, -RZ ;  /* 0x800000ff04057221 */ /* 0x000fc80000010100 */
[----:B------:R-:W-:-:S07]  /*31190*/  FFMA R40, R40, R5, R40 ;  /* 0x0000000528287223 */ /* 0x000fce0000000028 */
.L_x_909:
[----:B------:R-:W-:Y:S05]  /*311a0*/  BSYNC B1 ;  /* 0x0000000000017941 */ /* 0x000fea0003800000 */
.L_x_907:
        /* <DEDUP_REMOVED lines=10> */
.L_x_911:
[----:B------:R-:W1:Y:S02]  /*31250*/  MUFU.RCP R43, R50 ;  /* 0x00000032002b7308 */ /* 0x000e640000001000 */
[----:B-1----:R-:W-:-:S04]  /*31260*/  FFMA R4, R50, R43, -1 ;  /* 0xbf80000032047423 */ /* 0x002fc8000000002b */
[----:B------:R-:W-:-:S04]  /*31270*/  FADD.FTZ R4, -R4, -RZ ;  /* 0x800000ff04047221 */ /* 0x000fc80000010100 */
[----:B------:R-:W-:-:S07]  /*31280*/  FFMA R43, R43, R4, R43 ;  /* 0x000000042b2b7223 */ /* 0x000fce000000002b */
.L_x_912:
[----:B------:R-:W-:Y:S05]  /*31290*/  BSYNC B1 ;  /* 0x0000000000017941 */ /* 0x000fea0003800000 */
.L_x_910:
        /* <DEDUP_REMOVED lines=10> */
.L_x_914:
[----:B------:R-:W1:Y:S02]  /*31340*/  MUFU.RCP R42, R53 ;  /* 0x00000035002a7308 */ /* 0x000e640000001000 */
[----:B-1----:R-:W-:-:S04]  /*31350*/  FFMA R4, R53, R42, -1 ;  /* 0xbf80000035047423 */ /* 0x002fc8000000002a */
[----:B------:R-:W-:-:S04]  /*31360*/  FADD.FTZ R5, -R4, -RZ ;  /* 0x800000ff04057221 */ /* 0x000fc80000010100 */
[----:B------:R-:W-:-:S07]  /*31370*/  FFMA R42, R42, R5, R42 ;  /* 0x000000052a2a7223 */ /* 0x000fce000000002a */
.L_x_915:
[----:B------:R-:W-:Y:S05]  /*31380*/  BSYNC B1 ;  /* 0x0000000000017941 */ /* 0x000fea0003800000 */
.L_x_913:
        /* <DEDUP_REMOVED lines=10> */
.L_x_917:
[----:B------:R-:W1:Y:S02]  /*31430*/  MUFU.RCP R45, R54 ;  /* 0x00000036002d7308 */ /* 0x000e640000001000 */
[----:B-1----:R-:W-:-:S04]  /*31440*/  FFMA R4, R54, R45, -1 ;  /* 0xbf80000036047423 */ /* 0x002fc8000000002d */
[----:B------:R-:W-:-:S04]  /*31450*/  FADD.FTZ R4, -R4, -RZ ;  /* 0x800000ff04047221 */ /* 0x000fc80000010100 */
[----:B------:R-:W-:-:S07]  /*31460*/  FFMA R45, R45, R4, R45 ;  /* 0x000000042d2d7223 */ /* 0x000fce000000002d */
.L_x_918:
[----:B------:R-:W-:Y:S05]  /*31470*/  BSYNC B1 ;  /* 0x0000000000017941 */ /* 0x000fea0003800000 */
.L_x_916:
        /* <DEDUP_REMOVED lines=10> */
.L_x_920:
[----:B------:R-:W1:Y:S02]  /*31520*/  MUFU.RCP R44, R51 ;  /* 0x00000033002c7308 */ /* 0x000e640000001000 */
[----:B-1----:R-:W-:-:S04]  /*31530*/  FFMA R4, R51, R44, -1 ;  /* 0xbf80000033047423 */ /* 0x002fc8000000002c */
[----:B------:R-:W-:-:S04]  /*31540*/  FADD.FTZ R5, -R4, -RZ ;  /* 0x800000ff04057221 */ /* 0x000fc80000010100 */
[----:B------:R-:W-:-:S07]  /*31550*/  FFMA R44, R44, R5, R44 ;  /* 0x000000052c2c7223 */ /* 0x000fce000000002c */
.L_x_921:
[----:B------:R-:W-:Y:S05]  /*31560*/  BSYNC B1 ;  /* 0x0000000000017941 */ /* 0x000fea0003800000 */
.L_x_919:
        /* <DEDUP_REMOVED lines=10> */
.L_x_923:
[----:B------:R-:W1:Y:S02]  /*31610*/  MUFU.RCP R47, R46 ;  /* 0x0000002e002f7308 */ /* 0x000e640000001000 */
[----:B-1----:R-:W-:-:S04]  /*31620*/  FFMA R4, R46, R47, -1 ;  /* 0xbf8000002e047423 */ /* 0x002fc8000000002f */
[----:B------:R-:W-:-:S04]  /*31630*/  FADD.FTZ R4, -R4, -RZ ;  /* 0x800000ff04047221 */ /* 0x000fc80000010100 */
[----:B------:R-:W-:-:S07]  /*31640*/  FFMA R47, R47, R4, R47 ;  /* 0x000000042f2f7223 */ /* 0x000fce000000002f */
.L_x_924:
[----:B------:R-:W-:Y:S05]  /*31650*/  BSYNC B1 ;  /* 0x0000000000017941 */ /* 0x000fea0003800000 */
.L_x_922:
        /* <DEDUP_REMOVED lines=9> */
.L_x_926:
[----:B------:R-:W1:Y:S02]  /*316f0*/  MUFU.RCP R8, R63 ;  /* 0x0000003f00087308 */ /* 0x000e640000001000 */
[----:B-1----:R-:W-:-:S04]  /*31700*/  FFMA R4, R63, R8, -1 ;  /* 0xbf8000003f047423 */ /* 0x002fc80000000008 */
[----:B------:R-:W-:-:S04]  /*31710*/  FADD.FTZ R5, -R4, -RZ ;  /* 0x800000ff04057221 */ /* 0x000fc80000010100 */
[----:B------:R-:W-:-:S07]  /*31720*/  FFMA R8, R8, R5, R8 ;  /* 0x0000000508087223 */ /* 0x000fce0000000008 */
.L_x_927:
[----:B------:R-:W-:Y:S05]  /*31730*/  BSYNC B1 ;  /* 0x0000000000017941 */ /* 0x000fea0003800000 */
.L_x_925:
        /* <DEDUP_REMOVED lines=26> */
.L_x_928:
        /* <DEDUP_REMOVED lines=27> */
.L_x_930:
[----:B------:R-:W-:Y:S05]  /*31a90*/  BSYNC B0 ;  /* 0x0000000000007941 */ /* 0x000fea0003800000 */
.L_x_929:
[----:B------:R-:W-:Y:S04]  /*31aa0*/  BSSY B0, `(.L_x_931) ;  /* 0x0000035000007945 */ /* 0x000fe80003800000 */
[----:B------:R-:W-:Y:S05]  /*31ab0*/  @P0 BRA `(.L_x_932) ;  /* 0x0000000000cc0947 */ /* 0x000fea0003800000 */
[----:B------:R-:W-:-:S04]  /*31ac0*/  MOV R4, UR44 ;  /* 0x0000002c00047c02 */ /* 0x000fc80008000f00 */
[----:B------:R-:W-:-:S13]  /*31ad0*/  ISETP.NE.AND P2, PT, R4, 0x3, PT ;  /* 0x000000030400780c */ /* 0x000fda0003f45270 */
[----:B------:R-:W-:Y:S05]  /*31ae0*/  @!P2 BRA `(.L_x_933) ;  /* 0x000000000004a947 */ /* 0x000fea0003800000 */
[----:B------:R-:W-:Y:S01]  /*31af0*/  BPT.TRAP 0x1 ;  /* 0x000000040000795c */ /* 0x000fe20000300000 */
.L_x_933:
[----:B------:R-:W-:Y:S01]  /*31b00*/  SHF.L.U32 R4, R19, 0x1f, RZ ;  /* 0x0000001f13047819 */ /* 0x000fe200000006ff */
[----:B------:R-:W-:Y:S01]  /*31b10*/  BSSY B1, `(.L_x_934) ;  /* 0x0000004000017945 */ /* 0x000fe20003800000 */
[----:B------:R-:W-:-:S04]  /*31b20*/  LEA R5, R18, UR48, 0x3 ;  /* 0x0000003012057c11 */ /* 0x000fc8000f8e18ff */
[----:B------:R-:W1:Y:S02]  /*31b30*/  SYNCS.PHASECHK.TRANS64.TRYWAIT P0, [R5+URZ+0x60], R4 ;  /* 0x00006004050075a7 */ /* 0x000e64000800017f */
[----:B-1----:R-:W-:Y:S05]  /*31b40*/  @!P0 BRA `(.L_x_935) ;  /* 0x0000006800c88947 */ /* 0x002fea0003800000 */
.L_x_1155:
[----:B------:R-:W-:Y:S05]  /*31b50*/  BSYNC B1 ;  /* 0x0000000000017941 */ /* 0x000fea0003800000 */
.L_x_934:
[----:B------:R-:W-:Y:S04]  /*31b60*/  BSSY B1, `(.L_x_936) ;  /* 0x0000016000017945 */ /* 0x000fe80003800000 */
[----:B------:R-:W-:Y:S05]  /*31b70*/  @P1 BRA `(.L_x_937) ;  /* 0x0000000000501947 */ /* 0x000fea0003800000 */
[----:B------:R-:W2:Y:S01]  /*31b80*/  S2R R8, SR_TID.X ;  /* 0x0000000000087919 */ /* 0x000ea20000002100 */
[----:B------:R-:W-:-:S04]  /*31b90*/  LEA R0, R18, R17, 0xc ;  /* 0x0000001112007211 */ /* 0x000fc800078e60ff */
[----:B------:R-:W-:Y:S01]  /*31ba0*/  IADD3 R3, R0, UR48, RZ ;  /* 0x0000003000037c10 */ /* 0x000fe2000fffe0ff */
[----:B------:R-:W-:Y:S04]  /*31bb0*/  LDS.U16 R6, [R0+UR48+0x208] ;  /* 0x0002083000067984 */ /* 0x000fe80008000400 */
[----:B------:R-:W-:Y:S04]  /*31bc0*/  LDS.U16 R7, [R0+UR48+0x200] ;  /* 0x0002003000077984 */ /* 0x000fe80008000400 */
[----:B-1----:R-:W1:Y:S01]  /*31bd0*/  LDS.U16 R4, [R0+UR48+0x100] ;  /* 0x0001003000047984 */ /* 0x002e620008000400 */
[----:B--2---:R-:W-:-:S04]  /*31be0*/  SHF.R.U32.HI R8, RZ, 0x4, R8 ;  /* 0x00000004ff087819 */ /* 0x004fc80000011608 */
[----:B------:R-:W-:Y:S02]  /*31bf0*/  LOP3.LUT P0, RZ, R8, 0x1, RZ, 0xc0, !PT ;  /* 0x0000000108ff7812 */ /* 0x000fe4000780c0ff */
[----:B------:R-:W-:-:S04]  /*31c00*/  MOV R8, 0x8 ;  /* 0x0000000800087802 */ /* 0x000fc80000000f00 */
[----:B------:R-:W-:-:S04]  /*31c10*/  SEL R8, R8, 0xfffffff8, !P0 ;  /* 0xfffffff808087807 */ /* 0x000fc80004000000 */
[----:B------:R-:W-:Y:S02]  /*31c20*/  LEA R14, R8, R3, 0x1 ;  /* 0x00000003080e7211 */ /* 0x000fe400078e08ff */
[----:B------:R-:W2:Y:S04]  /*31c30*/  LDS.U16 R3, [R0+UR48+0x108] ;  /* 0x0001083000037984 */ /* 0x000ea80008000400 */
[----:B------:R-:W-:Y:S01]  /*31c40*/  LDS.U16 R5, [R14+0x200] ;  /* 0x000200000e057984 */ /* 0x000fe20000000400 */
[----:B-1----:R-:W-:-:S03]  /*31c50*/  PRMT R7, R4, 0x5410, R7 ;  /* 0x0000541004077816 */ /* 0x002fc60000000007 */
[----:B------:R-:W1:Y:S04]  /*31c60*/  LDS.U16 R8, [R14+0x100] ;  /* 0x000100000e087984 */ /* 0x000e680000000400 */
[----:B------:R-:W-:Y:S04]  /*31c70*/  LDS.U16 R12, [R14+0x208] ;  /* 0x000208000e0c7984 */ /* 0x000fe80000000400 */
[----:B------:R-:W3:Y:S01]  /*31c80*/  LDS.U16 R13, [R14+0x108] ;  /* 0x000108000e0d7984 */ /* 0x000ee20000000400 */
[----:B--2---:R-:W-:Y:S02]  /*31c90*/  PRMT R6, R3, 0x5410, R6 ;  /* 0x0000541003067816 */ /* 0x004fe40000000006 */
[----:B-1----:R-:W-:-:S02]  /*31ca0*/  PRMT R3, R8, 0x5410, R5 ;  /* 0x0000541008037816 */ /* 0x002fc40000000005 */
[----:B---3--:R-:W-:-:S07]  /*31cb0*/  PRMT R0, R13, 0x5410, R12 ;  /* 0x000054100d007816 */ /* 0x008fce000000000c */
.L_x_937:
[----:B------:R-:W-:Y:S05]  /*31cc0*/  BSYNC B1 ;  /* 0x0000000000017941 */ /* 0x000fea0003800000 */
.L_x_936:
        /* <DEDUP_REMOVED lines=8> */
.L_x_938:
[----:B-1----:R-:W1:Y:S01]  /*31d50*/  S2R R5, SR_CgaCtaId ;  /* 0x0000000000057919 */ /* 0x002e620000008800 */
[C---:B------:R-:W-:Y:S02]  /*31d60*/  LEA R4, R10.reuse, UR48, 0x3 ;  /* 0x000000300a047c11 */ /* 0x040fe4000f8e18ff */
[----:B------:R-:W-:Y:S02]  /*31d70*/  IADD3 R10, R10, 0x1, RZ ;  /* 0x000000010a0a7810 */ /* 0x000fe40007ffe0ff */
[----:B------:R-:W-:Y:S02]  /*31d80*/  IADD3 R4, R4, 0x80, RZ ;  /* 0x0000008004047810 */ /* 0x000fe40007ffe0ff */
[----:B------:R-:W-:-:S04]  /*31d90*/  ISETP.NE.AND P0, PT, R10, 0x4, PT ;  /* 0x000000040a00780c */ /* 0x000fc80003f05270 */
[----:B------:R-:W-:Y:S02]  /*31da0*/  SEL R10, R10, RZ, P0 ;  /* 0x000000ff0a0a7207 */ /* 0x000fe40000000000 */
[----:B-1----:R-:W-:-:S04]  /*31db0*/  PRMT R4, R5, 0x654, R4 ;  /* 0x0000065405047816 */ /* 0x002fc80000000004 */
[----:B--2---:R1:W-:Y:S02]  /*31dc0*/  SYNCS.ARRIVE.TRANS64.RED.A1T0 RZ, [R4+URZ], RZ ;  /* 0x000000ff04ff79a7 */ /* 0x0043e4000810043f */
[----:B-1----:R-:W-:-:S04]  /*31dd0*/  SEL R4, RZ, 0x1, P0 ;  /* 0x00000001ff047807 */ /* 0x002fc80000000000 */
[----:B------:R-:W-:-:S07]  /*31de0*/  LOP3.LUT R11, R11, R4, RZ, 0x3c, !PT ;  /* 0x000000040b0b7212 */ /* 0x000fce00078e3cff */
.L_x_932:
[----:B------:R-:W-:Y:S05]  /*31df0*/  BSYNC B0 ;  /* 0x0000000000007941 */ /* 0x000fea0003800000 */
.L_x_931:
[----:B------:R-:W2:Y:S04]  /*31e00*/  LDL.LU R5, [R1+0x460] ;  /* 0x0004600001057983 */ /* 0x000ea80000300800 */
[----:B------:R-:W3:Y:S04]  /*31e10*/  LDL.LU R12, [R1+0x464] ;  /* 0x00046400010c7983 */ /* 0x000ee80000300800 */
[----:B------:R-:W4:Y:S04]  /*31e20*/  LDL.LU R21, [R1+0x468] ;  /* 0x0004680001157983 */ /* 0x000f280000300800 */
[----:B------:R-:W5:Y:S04]  /*31e30*/  LDL.LU R25, [R1+0x46c] ;  /* 0x00046c0001197983 */ /* 0x000f680000300800 */
[----:B------:R-:W4:Y:S04]  /*31e40*/  LDL.LU R14, [R1+0x470] ;  /* 0x00047000010e7983 */ /* 0x000f280000300800 */
[----:B------:R-:W4:Y:S04]  /*31e50*/  LDL.LU R18, [R1+0x474] ;  /* 0x0004740001127983 */ /* 0x000f280000300800 */
[----:B------:R-:W4:Y:S04]  /*31e60*/  LDL.LU R24, [R1+0x478] ;  /* 0x0004780001187983 */ /* 0x000f280000300800 */
[----:B------:R-:W4:Y:S01]  /*31e70*/  LDL.LU R23, [R1+0x47c] ;  /* 0x00047c0001177983 */ /* 0x000f220000300800 */
[----:B------:R-:W-:-:S03]  /*31e80*/  F2FP.F16.E4M3.UNPACK_B R4, R7 ;  /* 0x00000007ff04723e */ /* 0x000fc600020006ff */
[----:B------:R-:W4:Y:S01]  /*31e90*/  LDL.LU R22, [R1+0x480] ;  /* 0x0004800001167983 */ /* 0x000f220000300800 */
[----:B------:R-:W-:Y:S01]  /*31ea0*/  F2FP.F16.E4M3.UNPACK_B R8, R6 ;  /* 0x00000006ff08723e */ /* 0x000fe200020006ff */
[----:B------:R-:W-:Y:S02]  /*31eb0*/  HADD2.F32 R13, -RZ, R4.H1_H1 ;  /* 0x30000004ff0d7230 */ /* 0x000fe40000004100 */
[----:B------:R-:W4:Y:S02]  /*31ec0*/  LDL.LU R20, [R1+0x484] ;  /* 0x0004840001147983 */ /* 0x000f240000300800 */
[----:B------:R-:W-:Y:S02]  /*31ed0*/  HADD2.F32 R19, -RZ, R8.H1_H1 ;  /* 0x30000008ff137230 */ /* 0x000fe40000004100 */
[C---:B--2---:R-:W-:Y:S01]  /*31ee0*/  FMUL R15, R16.reuse, R5 ;  /* 0x00000005100f7220 */ /* 0x044fe20000400000 */
[----:B------:R-:W-:Y:S01]  /*31ef0*/  HADD2.F32 R5, -RZ, R4.H0_H0 ;  /* 0x20000004ff057230 */ /* 0x000fe20000004100 */
[----:B------:R-:W-:Y:S01]  /*31f00*/  F2FP.F16.E4M3.UNPACK_B R4, R7.H1 ;  /* 0x00000007ff04723e */ /* 0x000fe200030006ff */
[----:B---3--:R-:W-:-:S03]  /*31f10*/  FMUL R12, R16, R12 ;  /* 0x0000000c100c7220 */ /* 0x008fc60000400000 */
[----:B------:R-:W-:Y:S01]  /*31f20*/  FFMA R7, R2, R5, R15 ;  /* 0x0000000502077223 */ /* 0x000fe2000000000f */
[----:B------:R-:W-:Y:S02]  /*31f30*/  HADD2.F32 R15, -RZ, R8.H0_H0 ;  /* 0x20000008ff0f7230 */ /* 0x000fe40000004100 */
[----:B-----5:R-:W-:Y:S02]  /*31f40*/  FMUL R8, R16, R25 ;  /* 0x0000001910087220 */ /* 0x020fe40000400000 */
[----:B------:R-:W2:Y:S04]  /*31f50*/  LDL.LU R25, [R1+0x488] ;  /* 0x0004880001197983 */ /* 0x000ea80000300800 */
[----:B------:R-:W3:Y:S04]  /*31f60*/  LDL.LU R31, [R1+0x48c] ;  /* 0x00048c00011f7983 */ /* 0x000ee80000300800 */
[----:B------:R-:W5:Y:S04]  /*31f70*/  LDL.LU R37, [R1+0x490] ;  /* 0x0004900001257983 */ /* 0x000f680000300800 */
[----:B------:R-:W5:Y:S04]  /*31f80*/  LDL.LU R39, [R1+0x494] ;  /* 0x0004940001277983 */ /* 0x000f680000300800 */
[----:B------:R-:W5:Y:S04]  /*31f90*/  LDL.LU R43, [R1+0x498] ;  /* 0x00049800012b7983 */ /* 0x000f680000300800 */
[----:B------:R-:W5:Y:S01]  /*31fa0*/  LDL.LU R48, [R1+0x49c] ;  /* 0x00049c0001307983 */ /* 0x000f620000300800 */
[----:B------:R-:W-:Y:S01]  /*31fb0*/  FFMA R12, R2, R13, R12 ;  /* 0x0000000d020c7223 */ /* 0x000fe2000000000c */
[----:B------:R-:W-:-:S02]  /*31fc0*/  HADD2.F32 R5, -RZ, R4.H0_H0 ;  /* 0x20000004ff057230 */ /* 0x000fc40000004100 */
[C---:B----4-:R-:W-:Y:S01]  /*31fd0*/  FMUL R14, R16.reuse, R14 ;  /* 0x0000000e100e7220 */ /* 0x050fe20000400000 */
[----:B------:R-:W-:Y:S02]  /*31fe0*/  HADD2.F32 R13, -RZ, R4.H1_H1 ;  /* 0x30000004ff0d7230 */ /* 0x000fe40000004100 */
[C---:B------:R-:W-:Y:S01]  /*31ff0*/  FMUL R18, R16.reuse, R18 ;  /* 0x0000001210127220 */ /* 0x040fe20000400000 */
[----:B------:R-:W-:Y:S01]  /*32000*/  F2FP.F16.E4M3.UNPACK_B R4, R6.H1 ;  /* 0x00000006ff04723e */ /* 0x000fe200030006ff */
[----:B------:R-:W-:Y:S01]  /*32010*/  FMUL R21, R16, R21 ;  /* 0x0000001510157220 */ /* 0x000fe20000400000 */
[C---:B------:R-:W-:Y:S01]  /*32020*/  FFMA R14, R2.reuse, R15, R14 ;  /* 0x0000000f020e7223 */ /* 0x040fe2000000000e */
[C---:B------:R-:W-:Y:S01]  /*32030*/  FFMA R15, R2.reuse, R19, R18 ;  /* 0x00000013020f7223 */ /* 0x040fe20000000012 */
[----:B------:R-:W-:Y:S01]  /*32040*/  FFMA R13, R2, R13, R8 ;  /* 0x0000000d020d7223 */ /* 0x000fe20000000008 */
[--C-:B------:R-:W-:Y:S02]  /*32050*/  HADD2.F32 R19, -RZ, R4.reuse.H1_H1 ;  /* 0x30000004ff137230 */ /* 0x100fe40000004100 */
[----:B------:R-:W-:Y:S01]  /*32060*/  FMUL R8, R16, R23 ;  /* 0x0000001710087220 */ /* 0x000fe20000400000 */
[----:B------:R-:W-:Y:S01]  /*32070*/  MOV R53, 0x3bbb989d ;  /* 0x3bbb989d00357802 */ /* 0x000fe20000000f00 */
[----:B------:R-:W-:Y:S01]  /*32080*/  FFMA R6, R2, R5, R21 ;  /* 0x0000000502067223 */ /* 0x000fe20000000015 */
[----:B------:R-:W-:-:S02]  /*32090*/  HADD2.F32 R5, -RZ, R4.H0_H0 ;  /* 0x20000004ff057230 */ /* 0x000fc40000004100 */
[----:B------:R-:W-:Y:S01]  /*320a0*/  FMUL R21, R16, R24 ;  /* 0x0000001810157220 */ /* 0x000fe20000400000 */
[----:B------:R-:W-:Y:S01]  /*320b0*/  F2FP.F16.E4M3.UNPACK_B R4, R3 ;  /* 0x00000003ff04723e */ /* 0x000fe200020006ff */
[----:B------:R-:W-:Y:S01]  /*320c0*/  FFMA R19, R2, R19, R8 ;  /* 0x0000001302137223 */ /* 0x000fe20000000008 */
[----:B------:R-:W-:Y:S01]  /*320d0*/  MOV R54, 0x437c0000 ;  /* 0x437c000000367802 */ /* 0x000fe20000000f00 */
[CC--:B------:R-:W-:Y:S01]  /*320e0*/  FFMA.SAT R8, -R7.reuse, R53.reuse, 0.5 ;  /* 0x3f00000007087423 */ /* 0x0c0fe20000002135 */
[----:B------:R-:W-:Y:S01]  /*320f0*/  FFMA.SAT R24, -R12, R53, 0.5 ;  /* 0x3f0000000c187423 */ /* 0x000fe20000002135 */
[----:B------:R-:W-:Y:S01]  /*32100*/  FFMA R18, R2, R5, R21 ;  /* 0x0000000502127223 */ /* 0x000fe20000000015 */
[--C-:B------:R-:W-:Y:S02]  /*32110*/  HADD2.F32 R5, -RZ, R4.reuse.H0_H0 ;  /* 0x20000004ff057230 */ /* 0x100fe40000004100 */
[----:B------:R-:W-:Y:S01]  /*32120*/  FMUL R23, R16, R22 ;  /* 0x0000001610177220 */ /* 0x000fe20000400000 */
[-C--:B------:R-:W-:Y:S01]  /*32130*/  FFMA.RM R8, R8, R54.reuse, 12582913 ;  /* 0x4b40000108087423 */ /* 0x080fe20000004036 */
[----:B------:R-:W-:Y:S01]  /*32140*/  FFMA.RM R26, R24, R54, 12582913 ;  /* 0x4b400001181a7423 */ /* 0x000fe20000004036 */
[----:B------:R-:W-:Y:S01]  /*32150*/  HADD2.F32 R21, -RZ, R4.H1_H1 ;  /* 0x30000004ff157230 */ /* 0x000fe20000004100 */
[----:B------:R-:W-:Y:S01]  /*32160*/  F2FP.F16.E4M3.UNPACK_B R4, R3.H1 ;  /* 0x00000003ff04723e */ /* 0x000fe200030006ff */
[----:B------:R-:W-:Y:S01]  /*32170*/  FADD R22, R8, -12583039 ;  /* 0xcb40007f08167421 */ /* 0x000fe20000000000 */
[----:B------:R-:W-:Y:S01]  /*32180*/  FFMA R3, R2, R5, R23 ;  /* 0x0000000502037223 */ /* 0x000fe20000000017 */
[----:B------:R-:W-:Y:S01]  /*32190*/  FADD R23, R26, -12583039 ;  /* 0xcb40007f1a177421 */ /* 0x000fe20000000000 */
[----:B------:R-:W-:Y:S01]  /*321a0*/  FMUL R20, R16, R20 ;  /* 0x0000001410147220 */ /* 0x000fe20000400000 */
[----:B------:R-:W-:Y:S01]  /*321b0*/  FFMA R22, -R7, 1.4426950216293334961, -R22 ;  /* 0x3fb8aa3b07167823 */ /* 0x000fe20000000916 */
[-C--:B------:R-:W-:Y:S01]  /*321c0*/  FFMA.SAT R24, -R6, R53.reuse, 0.5 ;  /* 0x3f00000006187423 */ /* 0x080fe20000002135 */
[----:B------:R-:W-:Y:S01]  /*321d0*/  FFMA R23, -R12, 1.4426950216293334961, -R23 ;  /* 0x3fb8aa3b0c177823 */ /* 0x000fe20000000917 */
[----:B------:R-:W-:Y:S01]  /*321e0*/  FFMA.SAT R29, -R13, R53, 0.5 ;  /* 0x3f0000000d1d7423 */ /* 0x000fe20000002135 */
[----:B------:R-:W-:Y:S01]  /*321f0*/  FFMA R20, R2, R21, R20 ;  /* 0x0000001502147223 */ /* 0x000fe20000000014 */
[----:B------:R-:W-:-:S02]  /*32200*/  HADD2.F32 R21, -RZ, R4.H0_H0 ;  /* 0x20000004ff157230 */ /* 0x000fc40000004100 */
[----:B------:R-:W-:Y:S01]  /*32210*/  FFMA R22, -R7, 1.925963033500011079e-08, R22 ;  /* 0x32a5706007167823 */ /* 0x000fe20000000116 */
[-C--:B------:R-:W-:Y:S01]  /*32220*/  FFMA.RM R28, R24, R54.reuse, 12582913 ;  /* 0x4b400001181c7423 */ /* 0x080fe20000004036 */
[----:B------:R-:W-:Y:S01]  /*32230*/  FFMA R24, -R12, 1.925963033500011079e-08, R23 ;  /* 0x32a570600c187823 */ /* 0x000fe20000000117 */
[----:B------:R-:W-:Y:S01]  /*32240*/  FFMA.RM R30, R29, R54, 12582913 ;  /* 0x4b4000011d1e7423 */ /* 0x000fe20000004036 */
[----:B------:R1:W4:Y:S01]  /*32250*/  MUFU.EX2 R27, R22 ;  /* 0x00000016001b7308 */ /* 0x0003220000000800 */
[----:B------:R-:W-:Y:S02]  /*32260*/  FFMA.SAT R33, -R15, R53, 0.5 ;  /* 0x3f0000000f217423 */ /* 0x000fe40000002135 */
[----:B-1----:R-:W-:-:S04]  /*32270*/  FADD R22, R30, -12583039 ;  /* 0xcb40007f1e167421 */ /* 0x002fc80000000000 */
[----:B------:R-:W-:Y:S01]  /*32280*/  FFMA R32, -R13, 1.4426950216293334961, -R22 ;  /* 0x3fb8aa3b0d207823 */ /* 0x000fe20000000916 */
[----:B------:R-:W-:Y:S01]  /*32290*/  FFMA.RM R36, R33, R54, 12582913 ;  /* 0x4b40000121247423 */ /* 0x000fe20000004036 */
[----:B------:R1:W-:Y:S02]  /*322a0*/  MUFU.EX2 R29, R24 ;  /* 0x00000018001d7308 */ /* 0x0003e40000000800 */
[----:B------:R-:W-:Y:S01]  /*322b0*/  FFMA R32, -R13, 1.925963033500011079e-08, R32 ;  /* 0x32a570600d207823 */ /* 0x000fe20000000120 */
[----:B------:R-:W-:Y:S01]  /*322c0*/  FFMA.SAT R41, -R3, R53, 0.5 ;  /* 0x3f00000003297423 */ /* 0x000fe20000002135 */
[----:B-1----:R-:W-:-:S04]  /*322d0*/  FADD R24, R36, -12583039 ;  /* 0xcb40007f24187421 */ /* 0x002fc80000000000 */
[----:B------:R-:W1:Y:S01]  /*322e0*/  MUFU.EX2 R33, R32 ;  /* 0x0000002000217308 */ /* 0x000e620000000800 */
[----:B------:R-:W-:Y:S01]  /*322f0*/  FFMA R24, -R15, 1.4426950216293334961, -R24 ;  /* 0x3fb8aa3b0f187823 */ /* 0x000fe20000000918 */
[----:B------:R-:W-:-:S03]  /*32300*/  FFMA.RM R42, R41, R54, 12582913 ;  /* 0x4b400001292a7423 */ /* 0x000fc60000004036 */
[----:B------:R-:W-:Y:S01]  /*32310*/  FFMA R24, -R15, 1.925963033500011079e-08, R24 ;  /* 0x32a570600f187823 */ /* 0x000fe20000000118 */
[----:B------:R-:W-:-:S04]  /*32320*/  FFMA.SAT R41, -R20, R53, 0.5 ;  /* 0x3f00000014297423 */ /* 0x000fc80000002135 */
[----:B------:R-:W-:Y:S01]  /*32330*/  FFMA.RM R45, R41, R54, 12582913 ;  /* 0x4b400001292d7423 */ /* 0x000fe20000004036 */
[----:B------:R-:W-:Y:S02]  /*32340*/  SHF.L.U32 R26, R26, 0x17, RZ ;  /* 0x000000171a1a7819 */ /* 0x000fe400000006ff */
[----:B------:R-:W-:-:S05]  /*32350*/  SHF.L.U32 R8, R8, 0x17, RZ ;  /* 0x0000001708087819 */ /* 0x000fca00000006ff */
[----:B----4-:R-:W-:Y:S01]  /*32360*/  FFMA R55, R8, R27, 1 ;  /* 0x3f80000008377423 */ /* 0x010fe2000000001b */
[----:B------:R-:W-:Y:S02]  /*32370*/  SHF.L.U32 R36, R36, 0x17, RZ ;  /* 0x0000001724247819 */ /* 0x000fe400000006ff */
[----:B------:R-:W-:Y:S01]  /*32380*/  SHF.L.U32 R30, R30, 0x17, RZ ;  /* 0x000000171e1e7819 */ /* 0x000fe200000006ff */
[----:B------:R-:W-:Y:S04]  /*32390*/  BSSY B1, `(.L_x_939) ;  /* 0x000007f000017945 */ /* 0x000fe80003800000 */
[----:B-1----:R-:W-:Y:S01]  /*323a0*/  FFMA R33, R30, R33, 1 ;  /* 0x3f8000001e217423 */ /* 0x002fe20000000021 */
[C---:B--2---:R-:W-:Y:S01]  /*323b0*/  FMUL R5, R16.reuse, R25 ;  /* 0x0000001910057220 */ /* 0x044fe20000400000 */
[----:B---3--:R-:W-:Y:S01]  /*323c0*/  FMUL R23, R16, R31 ;  /* 0x0000001f10177220 */ /* 0x008fe20000400000 */
[----:B------:R-:W-:-:S02]  /*323d0*/  FFMA.SAT R31, -R14, R53, 0.5 ;  /* 0x3f0000000e1f7423 */ /* 0x000fc40000002135 */
[C---:B------:R-:W-:Y:S01]  /*323e0*/  FFMA R21, R2.reuse, R21, R5 ;  /* 0x0000001502157223 */ /* 0x040fe20000000005 */
[----:B------:R-:W-:Y:S02]  /*323f0*/  HADD2.F32 R5, -RZ, R4.H1_H1 ;  /* 0x30000004ff057230 */ /* 0x000fe40000004100 */
[----:B------:R-:W-:Y:S01]  /*32400*/  FFMA.RM R34, R31, R54, 12582913 ;  /* 0x4b4000011f227423 */ /* 0x000fe20000004036 */
[----:B------:R-:W-:Y:S02]  /*32410*/  F2FP.F16.E4M3.UNPACK_B R4, R0 ;  /* 0x00000000ff04723e */ /* 0x000fe400020006ff */
[----:B------:R-:W-:Y:S01]  /*32420*/  FFMA R22, R2, R5, R23 ;  /* 0x0000000502167223 */ /* 0x000fe20000000017 */
[----:B------:R-:W-:Y:S01]  /*32430*/  FADD R5, R34, -12583039 ;  /* 0xcb40007f22057421 */ /* 0x000fe20000000000 */
[----:B------:R-:W-:Y:S01]  /*32440*/  FADD R25, R28, -12583039 ;  /* 0xcb40007f1c197421 */ /* 0x000fe20000000000 */
[----:B------:R-:W-:Y:S02]  /*32450*/  HADD2.F32 R23, -RZ, R4.H0_H0 ;  /* 0x20000004ff177230 */ /* 0x000fe40000004100 */
[----:B------:R-:W-:Y:S01]  /*32460*/  FFMA R35, -R14, 1.4426950216293334961, -R5 ;  /* 0x3fb8aa3b0e237823 */ /* 0x000fe20000000905 */
[----:B-----5:R-:W-:Y:S01]  /*32470*/  FMUL R5, R16, R37 ;  /* 0x0000002510057220 */ /* 0x020fe20000400000 */
[----:B------:R-:W-:Y:S01]  /*32480*/  FFMA.SAT R37, -R18, R53, 0.5 ;  /* 0x3f00000012257423 */ /* 0x000fe20000002135 */
[----:B------:R-:W-:-:S02]  /*32490*/  FFMA R25, -R6, 1.4426950216293334961, -R25 ;  /* 0x3fb8aa3b06197823 */ /* 0x000fc40000000919 */
[----:B------:R-:W-:Y:S01]  /*324a0*/  FFMA R23, R2, R23, R5 ;  /* 0x0000001702177223 */ /* 0x000fe20000000005 */
[-C--:B------:R-:W-:Y:S01]  /*324b0*/  FFMA.RM R38, R37, R54.reuse, 12582913 ;  /* 0x4b40000125267423 */ /* 0x080fe20000004036 */
[----:B------:R-:W-:Y:S02]  /*324c0*/  HADD2.F32 R5, -RZ, R4.H1_H1 ;  /* 0x30000004ff057230 */ /* 0x000fe40000004100 */
[----:B------:R-:W-:Y:S01]  /*324d0*/  FFMA R25, -R6, 1.925963033500011079e-08, R25 ;  /* 0x32a5706006197823 */ /* 0x000fe20000000119 */
[----:B------:R-:W-:Y:S01]  /*324e0*/  FFMA.SAT R4, -R19, R53, 0.5 ;  /* 0x3f00000013047423 */ /* 0x000fe20000002135 */
[----:B------:R-:W-:Y:S02]  /*324f0*/  FADD R37, R38, -12583039 ;  /* 0xcb40007f26257421 */ /* 0x000fe40000000000 */
[----:B------:R1:W2:Y:S01]  /*32500*/  MUFU.EX2 R31, R25 ;  /* 0x00000019001f7308 */ /* 0x0002a20000000800 */
[----:B------:R-:W-:Y:S01]  /*32510*/  FFMA.RM R32, R4, R54, 12582913 ;  /* 0x4b40000104207423 */ /* 0x000fe20000004036 */
[----:B------:R-:W-:Y:S01]  /*32520*/  F2FP.F16.E4M3.UNPACK_B R4, R0.H1 ;  /* 0x00000000ff04723e */ /* 0x000fe200030006ff */
[----:B-1----:R-:W-:Y:S01]  /*32530*/  FMUL R25, R16, R39 ;  /* 0x0000002710197220 */ /* 0x002fe20000400000 */
[----:B------:R-:W-:-:S04]  /*32540*/  FFMA R39, -R18, 1.4426950216293334961, -R37 ;  /* 0x3fb8aa3b12277823 */ /* 0x000fc80000000925 */
[----:B------:R1:W3:Y:S01]  /*32550*/  MUFU.EX2 R37, R24 ;  /* 0x0000001800257308 */ /* 0x0002e20000000800 */
[----:B------:R-:W-:Y:S01]  /*32560*/  FFMA R0, R2, R5, R25 ;  /* 0x0000000502007223 */ /* 0x000fe20000000019 */
[----:B------:R-:W-:Y:S02]  /*32570*/  HADD2.F32 R5, -RZ, R4.H0_H0 ;  /* 0x20000004ff057230 */ /* 0x000fe40000004100 */
[----:B------:R-:W-:Y:S01]  /*32580*/  FMUL R25, R16, R43 ;  /* 0x0000002b10197220 */ /* 0x000fe20000400000 */
[----:B------:R-:W-:Y:S01]  /*32590*/  FADD R40, R32, -12583039 ;  /* 0xcb40007f20287421 */ /* 0x000fe20000000000 */
[----:B-1----:R-:W-:Y:S01]  /*325a0*/  FADD R24, R42, -12583039 ;  /* 0xcb40007f2a187421 */ /* 0x002fe20000000000 */
[----:B------:R-:W-:-:S03]  /*325b0*/  FFMA.SAT R43, -R21, R53, 0.5 ;  /* 0x3f000000152b7423 */ /* 0x000fc60000002135 */
[----:B------:R-:W-:Y:S01]  /*325c0*/  FFMA R44, -R3, 1.4426950216293334961, -R24 ;  /* 0x3fb8aa3b032c7823 */ /* 0x000fe20000000918 */
[----:B------:R-:W-:Y:S01]  /*325d0*/  FFMA R24, R2, R5, R25 ;  /* 0x0000000502187223 */ /* 0x000fe20000000019 */
[----:B------:R-:W-:Y:S01]  /*325e0*/  FADD R5, R45, -12583039 ;  /* 0xcb40007f2d057421 */ /* 0x000fe20000000000 */
[----:B------:R-:W-:Y:S01]  /*325f0*/  FFMA R40, -R19, 1.4426950216293334961, -R40 ;  /* 0x3fb8aa3b13287823 */ /* 0x000fe20000000928 */
[----:B------:R-:W-:Y:S01]  /*32600*/  FFMA.RM R46, R43, R54, 12582913 ;  /* 0x4b4000012b2e7423 */ /* 0x000fe20000004036 */
[----:B------:R-:W-:Y:S02]  /*32610*/  HADD2.F32 R25, -RZ, R4.H1_H1 ;  /* 0x30000004ff197230 */ /* 0x000fe40000004100 */
[----:B------:R-:W-:Y:S01]  /*32620*/  FFMA R47, -R20, 1.4426950216293334961, -R5 ;  /* 0x3fb8aa3b142f7823 */ /* 0x000fe20000000905 */
[----:B------:R-:W-:Y:S01]  /*32630*/  FMUL R5, R16, R48 ;  /* 0x0000003010057220 */ /* 0x000fe20000400000 */
[----:B------:R-:W-:Y:S01]  /*32640*/  FFMA.SAT R48, -R22, R53, 0.5 ;  /* 0x3f00000016307423 */ /* 0x000fe20000002135 */
[----:B------:R-:W-:Y:S01]  /*32650*/  FFMA R40, -R19, 1.925963033500011079e-08, R40 ;  /* 0x32a5706013287823 */ /* 0x000fe20000000128 */
[----:B------:R-:W-:Y:S01]  /*32660*/  FADD R4, R46, -12583039 ;  /* 0xcb40007f2e047421 */ /* 0x000fe20000000000 */
[----:B------:R-:W-:Y:S01]  /*32670*/  FFMA R25, R2, R25, R5 ;  /* 0x0000001902197223 */ /* 0x000fe20000000005 */
[-C--:B------:R-:W-:Y:S01]  /*32680*/  FFMA.RM R48, R48, R54.reuse, 12582913 ;  /* 0x4b40000130307423 */ /* 0x080fe20000004036 */
[----:B------:R1:W-:Y:S01]  /*32690*/  MUFU.EX2 R41, R40 ;  /* 0x0000002800297308 */ /* 0x0003e20000000800 */
[----:B------:R-:W-:Y:S01]  /*326a0*/  FFMA R44, -R3, 1.925963033500011079e-08, R44 ;  /* 0x32a57060032c7823 */ /* 0x000fe2000000012c */
[-C--:B------:R-:W-:Y:S01]  /*326b0*/  FFMA.SAT R49, -R23, R53.reuse, 0.5 ;  /* 0x3f00000017317423 */ /* 0x080fe20000002135 */
[-C--:B------:R-:W-:Y:S01]  /*326c0*/  FFMA.SAT R50, -R0, R53.reuse, 0.5 ;  /* 0x3f00000000327423 */ /* 0x080fe20000002135 */
[-C--:B------:R-:W-:Y:S01]  /*326d0*/  FFMA.SAT R52, -R24, R53.reuse, 0.5 ;  /* 0x3f00000018347423 */ /* 0x080fe20000002135 */
[----:B------:R-:W-:Y:S01]  /*326e0*/  FADD R5, R48, -12583039 ;  /* 0xcb40007f30057421 */ /* 0x000fe20000000000 */
[----:B------:R-:W-:Y:S01]  /*326f0*/  FFMA.SAT R53, -R25, R53, 0.5 ;  /* 0x3f00000019357423 */ /* 0x000fe20000002135 */
[----:B-1----:R-:W-:Y:S01]  /*32700*/  FFMA R40, -R21, 1.4426950216293334961, -R4 ;  /* 0x3fb8aa3b15287823 */ /* 0x002fe20000000904 */
[----:B------:R1:W-:Y:S01]  /*32710*/  MUFU.EX2 R43, R44 ;  /* 0x0000002c002b7308 */ /* 0x0003e20000000800 */
[----:B------:R-:W-:-:S02]  /*32720*/  FFMA.RM R52, R52, R54, 12582913 ;  /* 0x4b40000134347423 */ /* 0x000fc40000004036 */
[----:B------:R-:W-:Y:S01]  /*32730*/  FFMA R40, -R21, 1.925963033500011079e-08, R40 ;  /* 0x32a5706015287823 */ /* 0x000fe20000000128 */
[-C--:B------:R-:W-:Y:S01]  /*32740*/  FFMA.RM R53, R53, R54.reuse, 12582913 ;  /* 0x4b40000135357423 */ /* 0x080fe20000004036 */
[-C--:B------:R-:W-:Y:S01]  /*32750*/  FFMA.RM R51, R50, R54.reuse, 12582913 ;  /* 0x4b40000132337423 */ /* 0x080fe20000004036 */
[----:B-1----:R-:W-:Y:S01]  /*32760*/  FFMA.RM R44, R49, R54, 12582913 ;  /* 0x4b400001312c7423 */ /* 0x002fe20000004036 */
[----:B------:R-:W-:Y:S02]  /*32770*/  FFMA R49, -R22, 1.4426950216293334961, -R5 ;  /* 0x3fb8aa3b16317823 */ /* 0x000fe40000000905 */
[----:B------:R1:W-:Y:S01]  /*32780*/  MUFU.EX2 R5, R40 ;  /* 0x0000002800057308 */ /* 0x0003e20000000800 */
[----:B------:R-:W-:Y:S01]  /*32790*/  FFMA R47, -R20, 1.925963033500011079e-08, R47 ;  /* 0x32a57060142f7823 */ /* 0x000fe2000000012f */
[----:B------:R-:W-:Y:S01]  /*327a0*/  FADD R50, R44, -12583039 ;  /* 0xcb40007f2c327421 */ /* 0x000fe20000000000 */
[----:B------:R-:W-:Y:S01]  /*327b0*/  FADD R27, R51, -12583039 ;  /* 0xcb40007f331b7421 */ /* 0x000fe20000000000 */
[----:B------:R-:W-:Y:S01]  /*327c0*/  SHF.L.U32 R28, R28, 0x17, RZ ;  /* 0x000000171c1c7819 */ /* 0x000fe200000006ff */
[----:B-1----:R-:W-:Y:S01]  /*327d0*/  FFMA R40, R26, R29, 1 ;  /* 0x3f8000001a287423 */ /* 0x002fe2000000001d */
[----:B------:R-:W-:Y:S01]  /*327e0*/  FADD R29, R52, -12583039 ;  /* 0xcb40007f341d7421 */ /* 0x000fe20000000000 */
[----:B------:R-:W-:Y:S01]  /*327f0*/  FADD R26, R53, -12583039 ;  /* 0xcb40007f351a7421 */ /* 0x000fe20000000000 */
[----:B------:R1:W-:Y:S02]  /*32800*/  MUFU.EX2 R4, R47 ;  /* 0x0000002f00047308 */ /* 0x0003e40000000800 */
[----:B------:R-:W-:Y:S01]  /*32810*/  FFMA R29, -R24, 1.4426950216293334961, -R29 ;  /* 0x3fb8aa3b181d7823 */ /* 0x000fe2000000091d */
[----:B------:R-:W-:Y:S01]  /*32820*/  FFMA R26, -R25, 1.4426950216293334961, -R26 ;  /* 0x3fb8aa3b191a7823 */ /* 0x000fe2000000091a */
[----:B------:R-:W-:Y:S01]  /*32830*/  FFMA R50, -R23, 1.4426950216293334961, -R50 ;  /* 0x3fb8aa3b17327823 */ /* 0x000fe20000000932 */
[----:B------:R-:W-:Y:S01]  /*32840*/  FFMA R39, -R18, 1.925963033500011079e-08, R39 ;  /* 0x32a5706012277823 */ /* 0x000fe20000000127 */
[----:B--2---:R-:W-:Y:S01]  /*32850*/  FFMA R54, R28, R31, 1 ;  /* 0x3f8000001c367423 */ /* 0x004fe2000000001f */
[----:B------:R-:W-:Y:S01]  /*32860*/  FFMA R35, -R14, 1.925963033500011079e-08, R35 ;  /* 0x32a570600e237823 */ /* 0x000fe20000000123 */
[----:B-1----:R-:W-:Y:S01]  /*32870*/  FFMA R47, -R0, 1.4426950216293334961, -R27 ;  /* 0x3fb8aa3b002f7823 */ /* 0x002fe2000000091b */
[----:B------:R-:W-:Y:S01]  /*32880*/  FFMA R49, -R22, 1.925963033500011079e-08, R49 ;  /* 0x32a5706016317823 */ /* 0x000fe20000000131 */
[----:B------:R-:W-:Y:S01]  /*32890*/  FFMA R29, -R24, 1.925963033500011079e-08, R29 ;  /* 0x32a57060181d7823 */ /* 0x000fe2000000011d */
[----:B------:R-:W-:Y:S01]  /*328a0*/  FFMA R26, -R25, 1.925963033500011079e-08, R26 ;  /* 0x32a57060191a7823 */ /* 0x000fe2000000011a */
[----:B------:R-:W-:Y:S01]  /*328b0*/  IADD3 R28, R55, 0x1800000, RZ ;  /* 0x01800000371c7810 */ /* 0x000fe20007ffe0ff */
[----:B------:R-:W-:Y:S01]  /*328c0*/  FFMA R50, -R23, 1.925963033500011079e-08, R50 ;  /* 0x32a5706017327823 */ /* 0x000fe20000000132 */
[----:B------:R-:W-:Y:S01]  /*328d0*/  FFMA R47, -R0, 1.925963033500011079e-08, R47 ;  /* 0x32a57060002f7823 */ /* 0x000fe2000000012f */
[----:B------:R-:W1:Y:S01]  /*328e0*/  MUFU.EX2 R39, R39 ;  /* 0x0000002700277308 */ /* 0x000e620000000800 */
[----:B------:R-:W-:-:S04]  /*328f0*/  LOP3.LUT R28, R28, 0x7f800000, RZ, 0xc0, !PT ;  /* 0x7f8000001c1c7812 */ /* 0x000fc800078ec0ff */
[----:B------:R-:W-:-:S03]  /*32900*/  ISETP.GT.U32.AND P0, PT, R28, 0x1ffffff, PT ;  /* 0x01ffffff1c00780c */ /* 0x000fc60003f04070 */
[----:B------:R-:W2:Y:S08]  /*32910*/  MUFU.EX2 R35, R35 ;  /* 0x0000002300237308 */ /* 0x000eb00000000800 */
[----:B------:R-:W4:Y:S08]  /*32920*/  MUFU.EX2 R49, R49 ;  /* 0x0000003100317308 */ /* 0x000f300000000800 */
[----:B------:R-:W5:Y:S08]  /*32930*/  MUFU.EX2 R27, R50 ;  /* 0x00000032001b7308 */ /* 0x000f700000000800 */
        /* <DEDUP_REMOVED lines=18> */
[----:B--2---:R-:W-:Y:S01]  /*32a60*/  FFMA R34, R34, R35, 1 ;  /* 0x3f80000022227423 */ /* 0x004fe20000000023 */
[----:B------:R-:W-:Y:S01]  /*32a70*/  FFMA R41, R32, R41, 1 ;  /* 0x3f80000020297423 */ /* 0x000fe20000000029 */
[----:B------:R-:W-:Y:S01]  /*32a80*/  FFMA R39, R46, R5, 1 ;  /* 0x3f8000002e277423 */ /* 0x000fe20000000005 */
[----:B----4-:R-:W-:Y:S01]  /*32a90*/  FFMA R48, R48, R49, 1 ;  /* 0x3f80000030307423 */ /* 0x010fe20000000031 */
        /* <DEDUP_REMOVED lines=10> */
.L_x_940:
[----:B------:R-:W1:Y:S02]  /*32b40*/  MUFU.RCP R26, R55 ;  /* 0x00000037001a7308 */ /* 0x000e640000001000 */
[----:B-1----:R-:W-:-:S04]  /*32b50*/  FFMA R4, R55, R26, -1 ;  /* 0xbf80000037047423 */ /* 0x002fc8000000001a */
[----:B------:R-:W-:-:S04]  /*32b60*/  FADD.FTZ R5, -R4, -RZ ;  /* 0x800000ff04057221 */ /* 0x000fc80000010100 */
[----:B------:R-:W-:-:S07]  /*32b70*/  FFMA R26, R26, R5, R26 ;  /* 0x000000051a1a7223 */ /* 0x000fce000000001a */
.L_x_941:
[----:B------:R-:W-:Y:S05]  /*32b80*/  BSYNC B1 ;  /* 0x0000000000017941 */ /* 0x000fea0003800000 */
.L_x_939:
        /* <DEDUP_REMOVED lines=10> */
.L_x_943:
[----:B------:R-:W1:Y:S02]  /*32c30*/  MUFU.RCP R27, R40 ;  /* 0x00000028001b7308 */ /* 0x000e640000001000 */
[----:B-1----:R-:W-:-:S04]  /*32c40*/  FFMA R4, R40, R27, -1 ;  /* 0xbf80000028047423 */ /* 0x002fc8000000001b */
[----:B------:R-:W-:-:S04]  /*32c50*/  FADD.FTZ R4, -R4, -RZ ;  /* 0x800000ff04047221 */ /* 0x000fc80000010100 */
[----:B------:R-:W-:-:S07]  /*32c60*/  FFMA R27, R27, R4, R27 ;  /* 0x000000041b1b7223 */ /* 0x000fce000000001b */
.L_x_944:
[----:B------:R-:W-:Y:S05]  /*32c70*/  BSYNC B1 ;  /* 0x0000000000017941 */ /* 0x000fea0003800000 */
.L_x_942:
        /* <DEDUP_REMOVED lines=10> */
.L_x_946:
[----:B------:R-:W1:Y:S02]  /*32d20*/  MUFU.RCP R29, R54 ;  /* 0x00000036001d7308 */ /* 0x000e640000001000 */
[----:B-1----:R-:W-:-:S04]  /*32d30*/  FFMA R4, R54, R29, -1 ;  /* 0xbf80000036047423 */ /* 0x002fc8000000001d */
[----:B------:R-:W-:-:S04]  /*32d40*/  FADD.FTZ R4, -R4, -RZ ;  /* 0x800000ff04047221 */ /* 0x000fc80000010100 */
[----:B------:R-:W-:-:S07]  /*32d50*/  FFMA R29, R29, R4, R29 ;  /* 0x000000041d1d7223 */ /* 0x000fce000000001d */
.L_x_947:
[----:B------:R-:W-:Y:S05]  /*32d60*/  BSYNC B1 ;  /* 0x0000000000017941 */ /* 0x000fea0003800000 */
.L_x_945:
        /* <DEDUP_REMOVED lines=10> */
.L_x_949:
[----:B------:R-:W1:Y:S02]  /*32e10*/  MUFU.RCP R28, R33 ;  /* 0x00000021001c7308 */ /* 0x000e640000001000 */
[----:B-1----:R-:W-:-:S04]  /*32e20*/  FFMA R4, R33, R28, -1 ;  /* 0xbf80000021047423 */ /* 0x002fc8000000001c */
[----:B------:R-:W-:-:S04]  /*32e30*/  FADD.FTZ R5, -R4, -RZ ;  /* 0x800000ff04057221 */ /* 0x000fc80000010100 */
[----:B------:R-:W-:-:S07]  /*32e40*/  FFMA R28, R28, R5, R28 ;  /* 0x000000051c1c7223 */ /* 0x000fce000000001c */
.L_x_950:
[----:B------:R-:W-:Y:S05]  /*32e50*/  BSYNC B1 ;  /* 0x0000000000017941 */ /* 0x000fea0003800000 */
.L_x_948:
        /* <DEDUP_REMOVED lines=10> */
.L_x_952:
[----:B------:R-:W1:Y:S02]  /*32f00*/  MUFU.RCP R31, R34 ;  /* 0x00000022001f7308 */ /* 0x000e640000001000 */
[----:B-1----:R-:W-:-:S04]  /*32f10*/  FFMA R4, R34, R31, -1 ;  /* 0xbf80000022047423 */ /* 0x002fc8000000001f */
[----:B------:R-:W-:-:S04]  /*32f20*/  FADD.FTZ R4, -R4, -RZ ;  /* 0x800000ff04047221 */ /* 0x000fc80000010100 */
[----:B------:R-:W-:-:S07]  /*32f30*/  FFMA R31, R31, R4, R31 ;  /* 0x000000041f1f7223 */ /* 0x000fce000000001f */
.L_x_953:
[----:B------:R-:W-:Y:S05]  /*32f40*/  BSYNC B1 ;  /* 0x0000000000017941 */ /* 0x000fea0003800000 */
.L_x_951:
        /* <DEDUP_REMOVED lines=10> */
.L_x_955:
[----:B------:R-:W1:Y:S02]  /*32ff0*/  MUFU.RCP R30, R37 ;  /* 0x00000025001e7308 */ /* 0x000e640000001000 */
[----:B-1----:R-:W-:-:S04]  /*33000*/  FFMA R4, R37, R30, -1 ;  /* 0xbf80000025047423 */ /* 0x002fc8000000001e */
[----:B------:R-:W-:-:S04]  /*33010*/  FADD.FTZ R5, -R4, -RZ ;  /* 0x800000ff04057221 */ /* 0x000fc80000010100 */
[----:B------:R-:W-:-:S07]  /*33020*/  FFMA R30, R30, R5, R30 ;  /* 0x000000051e1e7223 */ /* 0x000fce000000001e */
.L_x_956:
[----:B------:R-:W-:Y:S05]  /*33030*/  BSYNC B1 ;  /* 0x0000000000017941 */ /* 0x000fea0003800000 */
.L_x_954:
        /* <DEDUP_REMOVED lines=10> */
.L_x_958:
[----:B------:R-:W1:Y:S02]  /*330e0*/  MUFU.RCP R33, R38 ;  /* 0x0000002600217308 */ /* 0x000e640000001000 */
[----:B-1----:R-:W-:-:S04]  /*330f0*/  FFMA R4, R38, R33, -1 ;  /* 0xbf80000026047423 */ /* 0x002fc80000000021 */
[----:B------:R-:W-:-:S04]  /*33100*/  FADD.FTZ R4, -R4, -RZ ;  /* 0x800000ff04047221 */ /* 0x000fc80000010100 */
[----:B------:R-:W-:-:S07]  /*33110*/  FFMA R33, R33, R4, R33 ;  /* 0x0000000421217223 */ /* 0x000fce0000000021 */
.L_x_959:
[----:B------:R-:W-:Y:S05]  /*33120*/  BSYNC B1 ;  /* 0x0000000000017941 */ /* 0x000fea0003800000 */
.L_x_957:
        /* <DEDUP_REMOVED lines=10> */
.L_x_961:
[----:B------:R-:W1:Y:S02]  /*331d0*/  MUFU.RCP R32, R41 ;  /* 0x0000002900207308 */ /* 0x000e640000001000 */
[----:B-1----:R-:W-:-:S04]  /*331e0*/  FFMA R4, R41, R32, -1 ;  /* 0xbf80000029047423 */ /* 0x002fc80000000020 */
[----:B------:R-:W-:-:S04]  /*331f0*/  FADD.FTZ R5, -R4, -RZ ;  /* 0x800000ff04057221 */ /* 0x000fc80000010100 */
[----:B------:R-:W-:-:S07]  /*33200*/  FFMA R32, R32, R5, R32 ;  /* 0x0000000520207223 */ /* 0x000fce0000000020 */
.L_x_962:
[----:B------:R-:W-:Y:S05]  /*33210*/  BSYNC B1 ;  /* 0x0000000000017941 */ /* 0x000fea0003800000 */
.L_x_960:
        /* <DEDUP_REMOVED lines=10> */
.L_x_964:
[----:B------:R-:W1:Y:S02]  /*332c0*/  MUFU.RCP R34, R43 ;  /* 0x0000002b00227308 */ /* 0x000e640000001000 */
[----:B-1----:R-:W-:-:S04]  /*332d0*/  FFMA R4, R43, R34, -1 ;  /* 0xbf8000002b047423 */ /* 0x002fc80000000022 */
[----:B------:R-:W-:-:S04]  /*332e0*/  FADD.FTZ R5, -R4, -RZ ;  /* 0x800000ff04057221 */ /* 0x000fc80000010100 */
[----:B------:R-:W-:-:S07]  /*332f0*/  FFMA R34, R34, R5, R34 ;  /* 0x0000000522227223 */ /* 0x000fce0000000022 */
.L_x_965:
[----:B------:R-:W-:Y:S05]  /*33300*/  BSYNC B1 ;  /* 0x0000000000017941 */ /* 0x000fea0003800000 */
.L_x_963:
        /* <DEDUP_REMOVED lines=10> */
.L_x_967:
[----:B------:R-:W1:Y:S02]  /*333b0*/  MUFU.RCP R35, R36 ;  /* 0x0000002400237308 */ /* 0x000e640000001000 */
[----:B-1----:R-:W-:-:S04]  /*333c0*/  FFMA R4, R36, R35, -1 ;  /* 0xbf80000024047423 */ /* 0x002fc80000000023 */
[----:B------:R-:W-:-:S04]  /*333d0*/  FADD.FTZ R4, -R4, -RZ ;  /* 0x800000ff04047221 */ /* 0x000fc80000010100 */
[----:B------:R-:W-:-:S07]  /*333e0*/  FFMA R35, R35, R4, R35 ;  /* 0x0000000423237223 */ /* 0x000fce0000000023 */
.L_x_968:
[----:B------:R-:W-:Y:S05]  /*333f0*/  BSYNC B1 ;  /* 0x0000000000017941 */ /* 0x000fea0003800000 */
.L_x_966:
        /* <DEDUP_REMOVED lines=10> */
.L_x_970:
[----:B------:R-:W1:Y:S02]  /*334a0*/  MUFU.RCP R36, R39 ;  /* 0x0000002700247308 */ /* 0x000e640000001000 */
[----:B-1----:R-:W-:-:S04]  /*334b0*/  FFMA R4, R39, R36, -1 ;  /* 0xbf80000027047423 */ /* 0x002fc80000000024 */
[----:B------:R-:W-:-:S04]  /*334c0*/  FADD.FTZ R5, -R4, -RZ ;  /* 0x800000ff04057221 */ /* 0x000fc80000010100 */
[----:B------:R-:W-:-:S07]  /*334d0*/  FFMA R36, R36, R5, R36 ;  /* 0x0000000524247223 */ /* 0x000fce0000000024 */
.L_x_971:
[----:B------:R-:W-:Y:S05]  /*334e0*/  BSYNC B1 ;  /* 0x0000000000017941 */ /* 0x000fea0003800000 */
.L_x_969:
        /* <DEDUP_REMOVED lines=10> */
.L_x_973:
[----:B------:R-:W1:Y:S02]  /*33590*/  MUFU.RCP R37, R48 ;  /* 0x0000003000257308 */ /* 0x000e640000001000 */
[----:B-1----:R-:W-:-:S04]  /*335a0*/  FFMA R4, R48, R37, -1 ;  /* 0xbf80000030047423 */ /* 0x002fc80000000025 */
[----:B------:R-:W-:-:S04]  /*335b0*/  FADD.FTZ R4, -R4, -RZ ;  /* 0x800000ff04047221 */ /* 0x000fc80000010100 */
[----:B------:R-:W-:-:S07]  /*335c0*/  FFMA R37, R37, R4, R37 ;  /* 0x0000000425257223 */ /* 0x000fce0000000025 */
.L_x_974:
[----:B------:R-:W-:Y:S05]  /*335d0*/  BSYNC B1 ;  /* 0x0000000000017941 */ /* 0x000fea0003800000 */
.L_x_972:
        /* <DEDUP_REMOVED lines=10> */
.L_x_976:
[----:B------:R-:W1:Y:S02]  /*33680*/  MUFU.RCP R38, R45 ;  /* 0x0000002d00267308 */ /* 0x000e640000001000 */
[----:B-1----:R-:W-:-:S04]  /*33690*/  FFMA R4, R45, R38, -1 ;  /* 0xbf8000002d047423 */ /* 0x002fc80000000026 */
[----:B------:R-:W-:-:S04]  /*336a0*/  FADD.FTZ R5, -R4, -RZ ;  /* 0x800000ff04057221 */ /* 0x000fc80000010100 */
[----:B------:R-:W-:-:S07]  /*336b0*/  FFMA R38, R38, R5, R38 ;  /* 0x0000000526267223 */ /* 0x000fce0000000026 */
.L_x_977:
[----:B------:R-:W-:Y:S05]  /*336c0*/  BSYNC B1 ;  /* 0x0000000000017941 */ /* 0x000fea0003800000 */
.L_x_975:
        /* <DEDUP_REMOVED lines=10> */
.L_x_979:
[----:B------:R-:W1:Y:S02]  /*33770*/  MUFU.RCP R39, R42 ;  /* 0x0000002a00277308 */ /* 0x000e640000001000 */
[----:B-1----:R-:W-:-:S04]  /*33780*/  FFMA R4, R42, R39, -1 ;  /* 0xbf8000002a047423 */ /* 0x002fc80000000027 */
[----:B------:R-:W-:-:S04]  /*33790*/  FADD.FTZ R4, -R4, -RZ ;  /* 0x800000ff04047221 */ /* 0x000fc80000010100 */
[----:B------:R-:W-:-:S07]  /*337a0*/  FFMA R39, R39, R4, R39 ;  /* 0x0000000427277223 */ /* 0x000fce0000000027 */
.L_x_980:
[----:B------:R-:W-:Y:S05]  /*337b0*/  BSYNC B1 ;  /* 0x0000000000017941 */ /* 0x000fea0003800000 */
.L_x_978:
        /* <DEDUP_REMOVED lines=10> */
.L_x_982:
[----:B------:R-:W1:Y:S02]  /*33860*/  MUFU.RCP R41, R52 ;  /* 0x0000003400297308 */ /* 0x000e640000001000 */
[----:B-1----:R-:W-:-:S04]  /*33870*/  FFMA R4, R52, R41, -1 ;  /* 0xbf80000034047423 */ /* 0x002fc80000000029 */
[----:B------:R-:W-:-:S04]  /*33880*/  FADD.FTZ R4, -R4, -RZ ;  /* 0x800000ff04047221 */ /* 0x000fc80000010100 */
[----:B------:R-:W-:-:S07]  /*33890*/  FFMA R41, R41, R4, R41 ;  /* 0x0000000429297223 */ /* 0x000fce0000000029 */
.L_x_983:
[----:B------:R-:W-:Y:S05]  /*338a0*/  BSYNC B1 ;  /* 0x0000000000017941 */ /* 0x000fea0003800000 */
.L_x_981:
        /* <DEDUP_REMOVED lines=9> */
.L_x_985:
[----:B------:R-:W1:Y:S02]  /*33940*/  MUFU.RCP R8, R53 ;  /* 0x0000003500087308 */ /* 0x000e640000001000 */
[----:B-1----:R-:W-:-:S04]  /*33950*/  FFMA R4, R53, R8, -1 ;  /* 0xbf80000035047423 */ /* 0x002fc80000000008 */
[----:B------:R-:W-:-:S04]  /*33960*/  FADD.FTZ R5, -R4, -RZ ;  /* 0x800000ff04057221 */ /* 0x000fc80000010100 */
[----:B------:R-:W-:-:S07]  /*33970*/  FFMA R8, R8, R5, R8 ;  /* 0x0000000508087223 */ /* 0x000fce0000000008 */
.L_x_986:
[----:B------:R-:W-:Y:S05]  /*33980*/  BSYNC B1 ;  /* 0x0000000000017941 */ /* 0x000fea0003800000 */
.L_x_984:
        /* <DEDUP_REMOVED lines=26> */
.L_x_987:
[----:B------:R-:W2:Y:S01]  /*33b30*/  LDL.LU R27, [R1+0x4a4] ;  /* 0x0004a400011b7983 */ /* 0x000ea20000300800 */
        /* <DEDUP_REMOVED lines=17> */
[----:B---3--:R-:W-:Y:S01]  /*33c50*/  BAR.SYNC.DEFER_BLOCKING 0x1, 0x100 ;  /* 0x0044000000007b1d */ /* 0x008fe20000010000 */
[----:B--2---:R-:W-:-:S05]  /*33c60*/  IADD3 R27, P0, R27, UR54, RZ ;  /* 0x000000361b1b7c10 */ /* 0x004fca000ff1e0ff */
[----:B------:R1:W-:Y:S01]  /*33c70*/  STL [R1+0x4a4], R27 ;  /* 0x0004a41b01007387 */ /* 0x0003e20000100800 */
[----:B------:R-:W-:Y:S07]  /*33c80*/  @P5 BRA `(.L_x_989) ;  /* 0x0000000000205947 */ /* 0x000fee0003800000 */
[----:B------:R-:W-:Y:S02]  /*33c90*/  UIADD3 UR8, UP0, UR58, 0x4f0, URZ ;  /* 0x000004f03a087890 */ /* 0x000fe4000ff1e03f */
[----:B------:R-:W-:Y:S02]  /*33ca0*/  UIADD3 UR6, UR42, 0x80, URZ ;  /* 0x000000802a067890 */ /* 0x000fe4000fffe03f */
[----:B------:R-:W-:Y:S02]  /*33cb0*/  UIADD3 UR5, UR41, 0xe0, URZ ;  /* 0x000000e029057890 */ /* 0x000fe4000fffe03f */
[----:B------:R-:W-:Y:S02]  /*33cc0*/  UIADD3 UR4, UR48, 0x5100, URZ ;  /* 0x0000510030047890 */ /* 0x000fe4000fffe03f */
[----:B------:R-:W-:Y:S01]  /*33cd0*/  UIADD3.X UR9, URZ, UR59, URZ, UP0, !UPT ;  /* 0x0000003b3f097290 */ /* 0x000fe200087fe43f */
[----:B------:R-:W-:-:S08]  /*33ce0*/  UMOV UR7, UR43 ;  /* 0x0000002b00077c82 */ /* 0x000fd00008000000 */
[----:B------:R2:W-:Y:S02]  /*33cf0*/  UTMASTG.3D [UR4], [UR8] ;  /* 0x00000004080073b5 */ /* 0x0005e40008010000 */
[----:B--2---:R0:W-:Y:S02]  /*33d00*/  UTMACMDFLUSH ;  /* 0x00000000000079b7 */ /* 0x0041e40000000000 */
.L_x_989:
[----:B------:R-:W-:Y:S05]  /*33d10*/  BSYNC B0 ;  /* 0x0000000000007941 */ /* 0x000fea0003800000 */
.L_x_988:
[----:B-1----:R-:W2:Y:S01]  /*33d20*/  LDL.LU R26, [R1+0x4a8] ;  /* 0x0004a800011a7983 */ /* 0x002ea20000300800 */
[----:B------:R-:W-:Y:S01]  /*33d30*/  ULDC.64 UR4, c[0x0][0x8f8] ;  /* 0x00023e0000047ab9 */ /* 0x000fe20000000a00 */
[----:B------:R-:W-:Y:S01]  /*33d40*/  UMOV UR41, 0xffffffff ;  /* 0xffffffff00297882 */ /* 0x000fe20000000000 */
[----:B------:R-:W-:Y:S01]  /*33d50*/  UMOV UR43, 0xffffffff ;  /* 0xffffffff002b7882 */ /* 0x000fe20000000000 */
[----:B------:R-:W-:Y:S02]  /*33d60*/  PRMT R0, RZ, 0x7610, R0 ;  /* 0x00007610ff007816 */ /* 0x000fe40000000000 */
[----:B------:R-:W-:Y:S02]  /*33d70*/  MOV R5, 0xffffffff ;  /* 0xffffffff00057802 */ /* 0x000fe40000000f00 */
[----:B--2---:R-:W-:Y:S02]  /*33d80*/  IADD3.X R26, R26, UR38, RZ, P0, !PT ;  /* 0x000000261a1a7c10 */ /* 0x004fe400087fe4ff */
[----:B------:R-:W-:-:S03]  /*33d90*/  ISETP.GE.U32.AND P0, PT, R27, UR4, PT ;  /* 0x000000041b007c0c */ /* 0x000fc6000bf06070 */
[----:B------:R1:W-:Y:S01]  /*33da0*/  STL [R1+0x4a8], R26 ;  /* 0x0004a81a01007387 */ /* 0x0003e20000100800 */
[----:B------:R-:W-:-:S13]  /*33db0*/  ISETP.GE.U32.AND.EX P0, PT, R26, UR5, PT, P0 ;  /* 0x000000051a007c0c */ /* 0x000fda000bf06100 */
[----:B-1----:R-:W-:Y:S05]  /*33dc0*/  @P0 BRA `(.L_x_990) ;  /* 0x0000000400780947 */ /* 0x002fea0003800000 */
[----:B------:R-:W1:Y:S01]  /*33dd0*/  S2R R22, SR_CTAID.X ;  /* 0x0000000000167919 */ /* 0x000e620000002500 */
[----:B------:R-:W2:Y:S01]  /*33de0*/  LDC.64 R12, c[0x0][0x8d0] ;  /* 0x00023400ff0c7b82 */ /* 0x000ea20000000a00 */
[----:B------:R-:W-:Y:S01]  /*33df0*/  ULDC UR4, c[0x0][0x150] ;  /* 0x0000540000047ab9 */ /* 0x000fe20000000800 */
[----:B------:R-:W-:Y:S01]  /*33e00*/  MOV R8, R27 ;  /* 0x0000001b00087202 */ /* 0x000fe20000000f00 */
[----:B------:R-:W3:Y:S01]  /*33e10*/  S2R R24, SR_CTAID.Y ;  /* 0x0000000000187919 */ /* 0x000ee20000002600 */
[----:B------:R-:W-:-:S04]  /*33e20*/  MOV R9, R26 ;  /* 0x0000001a00097202 */ /* 0x000fc80000000f00 */
[----:B------:R-:W4:Y:S08]  /*33e30*/  LDC R25, c[0x0][0x144] ;  /* 0x00005100ff197b82 */ /* 0x000f300000000800 */
[----:B------:R-:W3:Y:S08]  /*33e40*/  LDC R14, c[0x0][0x8d8] ;  /* 0x00023600ff0e7b82 */ /* 0x000ef00000000800 */
[----:B------:R-:W3:Y:S01]  /*33e50*/  LDC.64 R18, c[0x0][0x8c8] ;  /* 0x00023200ff127b82 */ /* 0x000ee20000000a00 */
[----:B--2---:R-:W-:-:S04]  /*33e60*/  ISETP.NE.U32.AND P0, PT, R12, RZ, PT ;  /* 0x000000ff0c00720c */ /* 0x004fc80003f05070 */
[----:B------:R-:W-:Y:S02]  /*33e70*/  ISETP.NE.AND.EX P0, PT, R13, RZ, PT, P0 ;  /* 0x000000ff0d00720c */ /* 0x000fe40003f05300 */
[----:B-1----:R-:W-:-:S05]  /*33e80*/  I2FP.F32.U32 R0, R22 ;  /* 0x0000001600007245 */ /* 0x002fca0000201000 */
[----:B------:R-:W-:-:S04]  /*33e90*/  FMUL R0, R0, UR4 ;  /* 0x0000000400007c20 */ /* 0x000fc80008400000 */
[----:B------:R1:W2:Y:S02]  /*33ea0*/  F2I.U32.TRUNC.NTZ R23, R0 ;  /* 0x0000000000177305 */ /* 0x0002a4000020f000 */
[----:B----4-:R-:W-:Y:S05]  /*33eb0*/  @!P0 BRA `(.L_x_991) ;  /* 0x0000000000288947 */ /* 0x010fea0003800000 */
[----:B-1----:R-:W1:Y:S02]  /*33ec0*/  LDC R0, c[0x0][0x8dc] ;  /* 0x00023700ff007b82 */ /* 0x002e640000000800 */
        /* <DEDUP_REMOVED lines=9> */
.L_x_991:
[-CC-:B---3--:R-:W-:Y:S01]  /*33f60*/  SHF.R.U64 R30, R8, R14.reuse, R9.reuse ;  /* 0x0000000e081e7219 */ /* 0x188fe20000001209 */
[----:B------:R-:W3:Y:S01]  /*33f70*/  LDC.64 R20, c[0x0][0x8e8] ;  /* 0x00023a00ff147b82 */ /* 0x000ee20000000a00 */
[----:B-1----:R-:W-:Y:S01]  /*33f80*/  SHF.R.U32.HI R0, RZ, R14, R9 ;  /* 0x0000000eff007219 */ /* 0x002fe20000011609 */
[----:B------:R-:W-:Y:S01]  /*33f90*/  ULDC UR4, c[0x0][0x154] ;  /* 0x0000550000047ab9 */ /* 0x000fe20000000800 */
[----:B------:R-:W-:Y:S02]  /*33fa0*/  IADD3 R3, P0, RZ, -R30, RZ ;  /* 0x8000001eff037210 */ /* 0x000fe40007f1e0ff */
[----:B------:R-:W-:Y:S02]  /*33fb0*/  MOV R4, R27 ;  /* 0x0000001b00047202 */ /* 0x000fe40000000f00 */
[----:B------:R-:W-:Y:S01]  /*33fc0*/  IADD3.X R5, RZ, ~R0, RZ, P0, !PT ;  /* 0x80000000ff057210 */ /* 0x000fe200007fe4ff */
[----:B------:R-:W1:Y:S01]  /*33fd0*/  LDC R6, c[0x0][0x8c0] ;  /* 0x00023000ff067b82 */ /* 0x000e620000000800 */
[----:B--2---:R-:W-:-:S02]  /*33fe0*/  IADD3 R23, -R23, RZ, RZ ;  /* 0x000000ff17177210 */ /* 0x004fc40007ffe1ff */
[----:B------:R-:W-:Y:S01]  /*33ff0*/  MOV R7, 0x1 ;  /* 0x0000000100077802 */ /* 0x000fe20000000f00 */
[----:B------:R-:W-:Y:S01]  /*34000*/  IMAD R0, R5, R18, RZ ;  /* 0x0000001205007224 */ /* 0x000fe200078e02ff */
[----:B------:R-:W-:Y:S01]  /*34010*/  MOV R5, R26 ;  /* 0x0000001a00057202 */ /* 0x000fe20000000f00 */
[----:B------:R-:W-:Y:S02]  /*34020*/  IMAD R26, R25, R23, R22 ;  /* 0x00000017191a7224 */ /* 0x000fe400078e0216 */
[----:B------:R-:W2:Y:S01]  /*34030*/  LDC R8, c[0x0][0x8b0] ;  /* 0x00022c00ff087b82 */ /* 0x000ea20000000800 */
[----:B------:R-:W-:-:S04]  /*34040*/  IMAD.WIDE.U32 R4, R3, R18, R4 ;  /* 0x0000001203047225 */ /* 0x000fc800078e0004 */
[----:B------:R-:W-:Y:S01]  /*34050*/  IMAD R3, R3, R19, R0 ;  /* 0x0000001303037224 */ /* 0x000fe200078e0200 */
[----:B------:R-:W-:Y:S02]  /*34060*/  I2FP.F32.U32 R0, R24 ;  /* 0x0000001800007245 */ /* 0x000fe40000201000 */
[----:B------:R-:W4:Y:S01]  /*34070*/  LDC R28, c[0x0][0x900] ;  /* 0x00024000ff1c7b82 */ /* 0x000f220000000800 */
[----:B---3--:R-:W-:Y:S02]  /*34080*/  ISETP.NE.U32.AND P0, PT, R20, RZ, PT ;  /* 0x000000ff1400720c */ /* 0x008fe40003f05070 */
[----:B------:R-:W-:Y:S01]  /*34090*/  IADD3 R3, R5, R3, RZ ;  /* 0x0000000305037210 */ /* 0x000fe20007ffe0ff */
[----:B------:R-:W-:Y:S01]  /*340a0*/  FMUL R0, R0, UR4 ;  /* 0x0000000400007c20 */ /* 0x000fe20008400000 */
[----:B------:R-:W-:Y:S02]  /*340b0*/  ISETP.NE.AND.EX P0, PT, R21, RZ, PT, P0 ;  /* 0x000000ff1500720c */ /* 0x000fe40003f05300 */
[----:B------:R-:W-:Y:S01]  /*340c0*/  MOV R5, 0xffffffff ;  /* 0xffffffff00057802 */ /* 0x000fe20000000f00 */
[----:B------:R-:W3:Y:S01]  /*340d0*/  LDC R19, c[0x0][0x148] ;  /* 0x00005200ff137b82 */ /* 0x000ee20000000800 */
[-CC-:B-1----:R-:W-:Y:S01]  /*340e0*/  SHF.R.U64 R14, R4, R6.reuse, R3.reuse ;  /* 0x00000006040e7219 */ /* 0x182fe20000001203 */
[----:B------:R1:W1:Y:S01]  /*340f0*/  F2I.U32.TRUNC.NTZ R15, R0 ;  /* 0x00000000000f7305 */ /* 0x000262000020f000 */
[----:B------:R-:W-:-:S05]  /*34100*/  SHF.R.U32.HI R3, RZ, R6, R3 ;  /* 0x00000006ff037219 */ /* 0x000fca0000011603 */
[----:B------:R-:W1:Y:S01]  /*34110*/  LDC R22, c[0x0][0x8a8] ;  /* 0x00022a00ff167b82 */ /* 0x000e620000000800 */
[-CC-:B--2---:R-:W-:Y:S02]  /*34120*/  SHF.R.U64 R12, R14, R8.reuse, R3.reuse ;  /* 0x000000080e0c7219 */ /* 0x184fe40000001203 */
[----:B------:R-:W-:-:S05]  /*34130*/  SHF.R.U32.HI R3, RZ, R8, R3 ;  /* 0x00000008ff037219 */ /* 0x000fca0000011603 */
[----:B------:R-:W2:Y:S01]  /*34140*/  LDC R25, c[0x0][0x8f0] ;  /* 0x00023c00ff197b82 */ /* 0x000ea20000000800 */
[-C--:B----4-:R-:W-:Y:S02]  /*34150*/  SHF.L.U32 R4, R5, R28.reuse, RZ ;  /* 0x0000001c05047219 */ /* 0x090fe400000006ff */
[-CC-:B------:R-:W-:Y:S02]  /*34160*/  SHF.R.U64 R18, R12, R28.reuse, R3.reuse ;  /* 0x0000001c0c127219 */ /* 0x180fe40000001203 */
[----:B------:R-:W-:Y:S02]  /*34170*/  SHF.R.U32.HI R5, RZ, R28, R3 ;  /* 0x0000001cff057219 */ /* 0x000fe40000011603 */
[----:B------:R-:W-:Y:S01]  /*34180*/  LOP3.LUT R23, RZ, R4, RZ, 0x33, !PT ;  /* 0x00000004ff177212 */ /* 0x000fe200078e33ff */
[----:B------:R-:W4:Y:S01]  /*34190*/  LDC R27, c[0x0][0x8e0] ;  /* 0x00023800ff1b7b82 */ /* 0x000f220000000800 */
[----:B------:R-:W-:Y:S02]  /*341a0*/  SHF.L.U32 R28, R7, R28, RZ ;  /* 0x0000001c071c7219 */ /* 0x000fe400000006ff */
[----:B------:R-:W-:-:S05]  /*341b0*/  MOV R4, R18 ;  /* 0x0000001200047202 */ /* 0x000fca0000000f00 */
[----:B------:R-:W1:Y:S01]  /*341c0*/  LDC R29, c[0x0][0x8b8] ;  /* 0x00022e00ff1d7b82 */ /* 0x000e620000000800 */
[----:B------:R-:W-:Y:S05]  /*341d0*/  @!P0 BRA `(.L_x_992) ;  /* 0x0000000000288947 */ /* 0x000fea0003800000 */
[----:B------:R-:W5:Y:S02]  /*341e0*/  LDC R3, c[0x0][0x8f4] ;  /* 0x00023d00ff037b82 */ /* 0x000f640000000800 */
[----:B-----5:R-:W-:-:S04]  /*341f0*/  IADD3 R3, P0, R18, R3, RZ ;  /* 0x0000000312037210 */ /* 0x020fc80007f1e0ff */
        /* <DEDUP_REMOVED lines=8> */
.L_x_992:
[----:B------:R-:W5:Y:S01]  /*34280*/  LDC R3, c[0x0][0x904] ;  /* 0x00024100ff037b82 */ /* 0x000f620000000800 */
[----:B-12---:R-:W-:Y:S02]  /*34290*/  SHF.R.U64 R0, R4, R25, R5 ;  /* 0x0000001904007219 */ /* 0x006fe40000001205 */
[----:B------:R-:W-:Y:S02]  /*342a0*/  LOP3.LUT R5, R12, R23, RZ, 0xc0, !PT ;  /* 0x000000170c057212 */ /* 0x000fe400078ec0ff */
[----:B------:R-:W-:Y:S02]  /*342b0*/  IADD3 R15, -R15, RZ, RZ ;  /* 0x000000ff0f0f7210 */ /* 0x000fe40007ffe1ff */
[----:B------:R-:W-:Y:S01]  /*342c0*/  IADD3 R7, R22, -0x1, RZ ;  /* 0xffffffff16077810 */ /* 0x000fe20007ffe0ff */
[----:B------:R-:W-:Y:S01]  /*342d0*/  IMAD R5, R28, R0, R5 ;  /* 0x000000001c057224 */ /* 0x000fe200078e0205 */
[----:B------:R-:W-:Y:S02]  /*342e0*/  R2UR UR43, R30 ;  /* 0x000000001e2b72ca */ /* 0x000fe400000e0000 */
[----:B------:R-:W-:-:S02]  /*342f0*/  LOP3.LUT R7, R14, R7, RZ, 0xc0, !PT ;  /* 0x000000070e077212 */ /* 0x000fc400078ec0ff */
[----:B-----5:R-:W-:Y:S02]  /*34300*/  ISETP.NE.AND P0, PT, R3, 0x1, PT ;  /* 0x000000010300780c */ /* 0x020fe40003f05270 */
[----:B------:R-:W-:-:S05]  /*34310*/  IADD3 R3, -R0, RZ, RZ ;  /* 0x000000ff00037210 */ /* 0x000fca0007ffe1ff */
[----:B----4-:R-:W-:-:S04]  /*34320*/  IMAD R0, R3, R27, R18 ;  /* 0x0000001b03007224 */ /* 0x010fc800078e0212 */
[----:B------:R-:W-:Y:S02]  /*34330*/  IMAD R0, R0, R22, R7 ;  /* 0x0000001600007224 */ /* 0x000fe400078e0207 */
[----:B---3--:R-:W-:-:S04]  /*34340*/  @P0 IMAD R26, R19, R15, R24 ;  /* 0x0000000f131a0224 */ /* 0x008fc800078e0218 */
[----:B------:R-:W-:-:S05]  /*34350*/  IMAD R5, R5, R29, R26 ;  /* 0x0000001d05057224 */ /* 0x000fca00078e021a */
[----:B------:R-:W-:Y:S02]  /*34360*/  SEL R3, R0, R5, !P0 ;  /* 0x0000000500037207 */ /* 0x000fe40004000000 */
[----:B------:R-:W-:Y:S02]  /*34370*/  SEL R5, R5, R0, !P0 ;  /* 0x0000000005057207 */ /* 0x000fe40004000000 */
[----:B------:R-:W-:Y:S02]  /*34380*/  R2UR UR41, R3 ;  /* 0x00000000032972ca */ /* 0x000fe400000e0000 */
[----:B------:R-:W-:-:S04]  /*34390*/  MOV R3, 0x1 ;  /* 0x0000000100037802 */ /* 0x000fc80000000f00 */
[----:B------:R-:W-:-:S09]  /*343a0*/  PRMT R0, R3, 0x7610, R0 ;  /* 0x0000761003007816 */ /* 0x000fd20000000000 */
.L_x_990:
[----:B------:R-:W-:Y:S01]  /*343b0*/  LOP3.LUT P0, RZ, R0, 0xff, RZ, 0xc0, !PT ;  /* 0x000000ff00ff7812 */ /* 0x000fe2000780c0ff */
[----:B------:R-:W-:Y:S01]  /*343c0*/  UIMAD.WIDE.U32 UR4, UR51, -0x55555555, URZ ;  /* 0xaaaaaaab330478a5 */ /* 0x000fe2000f8e003f */
[----:B------:R-:W-:Y:S02]  /*343d0*/  MOV R19, R11 ;  /* 0x0000000b00137202 */ /* 0x000fe40000000f00 */
[----:B------:R-:W-:Y:S01]  /*343e0*/  MOV R18, R10 ;  /* 0x0000000a00127202 */ /* 0x000fe20000000f00 */
[----:B------:R-:W-:-:S04]  /*343f0*/  USHF.R.U32.HI UR4, URZ, 0x2, UR5 ;  /* 0x000000023f047899 */ /* 0x000fc80008011605 */
[----:B------:R-:W-:-:S04]  /*34400*/  UIMAD UR51, UR4, -0x6, UR51 ;  /* 0xfffffffa043378a4 */ /* 0x000fc8000f8e0233 */
[----:B------:R-:W-:Y:S08]  /*34410*/  @P0 BRA `(.L_x_993) ;  /* 0xfffffcd0008c0947 */ /* 0x000ff0000383ffff */
[----:B------:R-:W-:-:S04]  /*34420*/  DEPBAR.LE SB0, 0x0 ;  /* 0x000080000000791a */ /* 0x000fc80000000000 */
[----:B------:R-:W-:Y:S05]  /*34430*/  EXIT ;  /* 0x000000000000794d */ /* 0x000fea0003800000 */
.L_x_8:
[----:B------:R-:W2:Y:S01]  /*34440*/  LDL R17, [R1+0x4a4] ;  /* 0x0004a40001117983 */ /* 0x000ea20000100800 */
[----:B------:R-:W-:-:S03]  /*34450*/  ULDC.64 UR4, c[0x0][0x8f8] ;  /* 0x00023e0000047ab9 */ /* 0x000fc60000000a00 */
[----:B------:R-:W3:Y:S01]  /*34460*/  LDL R18, [R1+0x4a8] ;  /* 0x0004a80001127983 */ /* 0x000ee20000100800 */
[----:B------:R-:W-:Y:S02]  /*34470*/  PRMT R4, RZ, 0x7610, R4 ;  /* 0x00007610ff047816 */ /* 0x000fe40000000004 */
[----:B------:R-:W-:Y:S02]  /*34480*/  MOV R2, 0xffffffff ;  /* 0xffffffff00027802 */ /* 0x000fe40000000f00 */
[----:B------:R-:W-:Y:S02]  /*34490*/  MOV R3, 0xffffffff ;  /* 0xffffffff00037802 */ /* 0x000fe40000000f00 */
[----:B------:R-:W-:Y:S02]  /*344a0*/  MOV R10, 0xffffffff ;  /* 0xffffffff000a7802 */ /* 0x000fe40000000f00 */
[----:B--2---:R-:W-:-:S04]  /*344b0*/  ISETP.GE.U32.AND P0, PT, R17, UR4, PT ;  /* 0x0000000411007c0c */ /* 0x004fc8000bf06070 */
[----:B---3--:R-:W-:-:S13]  /*344c0*/  ISETP.GE.U32.AND.EX P0, PT, R18, UR5, PT, P0 ;  /* 0x0000000512007c0c */ /* 0x008fda000bf06100 */
[----:B------:R-:W-:Y:S05]  /*344d0*/  @P0 BRA `(.L_x_994) ;  /* 0x0000000400640947 */ /* 0x000fea0003800000 */
        /* <DEDUP_REMOVED lines=18> */
.L_x_995:
[--C-:B------:R-:W-:Y:S01]  /*34600*/  SHF.R.U64 R10, R8, R12, R9.reuse ;  /* 0x0000000c080a7219 */ /* 0x100fe20000001209 */
[----:B------:R-:W1:Y:S01]  /*34610*/  LDC R16, c[0x0][0x8c0] ;  /* 0x00023000ff107b82 */ /* 0x000e620000000800 */
[----:B------:R-:W-:Y:S01]  /*34620*/  I2FP.F32.U32 R4, R6 ;  /* 0x0000000600047245 */ /* 0x000fe20000201000 */
[----:B------:R-:W-:Y:S01]  /*34630*/  ULDC UR4, c[0x0][0x150] ;  /* 0x0000540000047ab9 */ /* 0x000fe20000000800 */
[----:B------:R-:W-:Y:S02]  /*34640*/  MOV R3, R18 ;  /* 0x0000001200037202 */ /* 0x000fe40000000f00 */
[----:B------:R-:W-:Y:S01]  /*34650*/  SHF.R.U32.HI R2, RZ, R12, R9 ;  /* 0x0000000cff027219 */ /* 0x000fe20000011609 */
[----:B------:R-:W-:Y:S01]  /*34660*/  FMUL R9, R4, UR4 ;  /* 0x0000000404097c20 */ /* 0x000fe20008400000 */
[----:B------:R-:W-:Y:S01]  /*34670*/  IADD3 R5, P0, RZ, -R10, RZ ;  /* 0x8000000aff057210 */ /* 0x000fe20007f1e0ff */
[----:B------:R-:W2:Y:S01]  /*34680*/  LDC.64 R18, c[0x0][0x8e8] ;  /* 0x00023a00ff127b82 */ /* 0x000ea20000000a00 */
[----:B------:R-:W-:-:S02]  /*34690*/  ULDC UR4, c[0x0][0x154] ;  /* 0x0000550000047ab9 */ /* 0x000fc40000000800 */
[----:B------:R-:W-:Y:S01]  /*346a0*/  IADD3.X R7, RZ, ~R2, RZ, P0, !PT ;  /* 0x80000002ff077210 */ /* 0x000fe200007fe4ff */
[----:B------:R-:W3:Y:S01]  /*346b0*/  F2I.U32.TRUNC.NTZ R9, R9 ;  /* 0x0000000900097305 */ /* 0x000ee2000020f000 */
[----:B------:R-:W-:-:S03]  /*346c0*/  MOV R2, R17 ;  /* 0x0000001100027202 */ /* 0x000fc60000000f00 */
[----:B------:R-:W4:Y:S01]  /*346d0*/  LDC R11, c[0x0][0x144] ;  /* 0x00005100ff0b7b82 */ /* 0x000f220000000800 */
[-C--:B------:R-:W-:Y:S02]  /*346e0*/  IMAD R4, R7, R14.reuse, RZ ;  /* 0x0000000e07047224 */ /* 0x080fe400078e02ff */
[----:B------:R-:W-:-:S04]  /*346f0*/  IMAD.WIDE.U32 R2, R5, R14, R2 ;  /* 0x0000000e05027225 */ /* 0x000fc800078e0002 */
[----:B------:R-:W-:Y:S01]  /*34700*/  IMAD R5, R5, R15, R4 ;  /* 0x0000000f05057224 */ /* 0x000fe200078e0204 */
[----:B------:R-:W5:Y:S01]  /*34710*/  LDC R12, c[0x0][0x8b0] ;  /* 0x00022c00ff0c7b82 */ /* 0x000f620000000800 */
[----:B------:R-:W-:-:S03]  /*34720*/  I2FP.F32.U32 R4, R0 ;  /* 0x0000000000047245 */ /* 0x000fc60000201000 */
[----:B------:R-:W-:Y:S02]  /*34730*/  IADD3 R3, R3, R5, RZ ;  /* 0x0000000503037210 */ /* 0x000fe40007ffe0ff */
[----:B------:R-:W-:Y:S02]  /*34740*/  FMUL R4, R4, UR4 ;  /* 0x0000000404047c20 */ /* 0x000fe40008400000 */
[----:B------:R-:W5:Y:S01]  /*34750*/  LDC R7, c[0x0][0x900] ;  /* 0x00024000ff077b82 */ /* 0x000f620000000800 */
[-CC-:B-1----:R-:W-:Y:S02]  /*34760*/  SHF.R.U64 R8, R2, R16.reuse, R3.reuse ;  /* 0x0000001002087219 */ /* 0x182fe40000001203 */
[----:B---3--:R-:W-:Y:S02]  /*34770*/  IADD3 R2, -R9, RZ, RZ ;  /* 0x000000ff09027210 */ /* 0x008fe40007ffe1ff */
[----:B--2---:R-:W-:Y:S02]  /*34780*/  ISETP.NE.U32.AND P0, PT, R18, RZ, PT ;  /* 0x000000ff1200720c */ /* 0x004fe40003f05070 */
[----:B------:R-:W-:Y:S01]  /*34790*/  SHF.R.U32.HI R3, RZ, R16, R3 ;  /* 0x00000010ff037219 */ /* 0x000fe20000011603 */
[----:B------:R-:W1:Y:S01]  /*347a0*/  LDC R15, c[0x0][0x148] ;  /* 0x00005200ff0f7b82 */ /* 0x000e620000000800 */
[----:B------:R-:W-:Y:S01]  /*347b0*/  ISETP.NE.AND.EX P0, PT, R19, RZ, PT, P0 ;  /* 0x000000ff1300720c */ /* 0x000fe20003f05300 */
[----:B----4-:R-:W-:Y:S01]  /*347c0*/  IMAD R17, R11, R2, R6 ;  /* 0x000000020b117224 */ /* 0x010fe200078e0206 */
[----:B------:R-:W-:-:S02]  /*347d0*/  MOV R16, 0xffffffff ;  /* 0xffffffff00107802 */ /* 0x000fc40000000f00 */
[----:B------:R-:W-:-:S03]  /*347e0*/  MOV R6, 0x1 ;  /* 0x0000000100067802 */ /* 0x000fc60000000f00 */
[----:B------:R-:W2:Y:S01]  /*347f0*/  LDC R14, c[0x0][0x8a8] ;  /* 0x00022a00ff0e7b82 */ /* 0x000ea20000000800 */
[-CC-:B-----5:R-:W-:Y:S02]  /*34800*/  SHF.R.U64 R11, R8, R12.reuse, R3.reuse ;  /* 0x0000000c080b7219 */ /* 0x1a0fe40000001203 */
[----:B------:R-:W-:Y:S02]  /*34810*/  SHF.R.U32.HI R2, RZ, R12, R3 ;  /* 0x0000000cff027219 */ /* 0x000fe40000011603 */
[----:B------:R3:W4:Y:S03]  /*34820*/  F2I.U32.TRUNC.NTZ R12, R4 ;  /* 0x00000004000c7305 */ /* 0x000726000020f000 */
[----:B------:R-:W1:Y:S01]  /*34830*/  LDC R20, c[0x0][0x8f0] ;  /* 0x00023c00ff147b82 */ /* 0x000e620000000800 */
[-C--:B------:R-:W-:Y:S02]  /*34840*/  SHF.L.U32 R5, R16, R7.reuse, RZ ;  /* 0x0000000710057219 */ /* 0x080fe400000006ff */
[----:B------:R-:W-:-:S02]  /*34850*/  SHF.R.U64 R13, R11, R7, R2 ;  /* 0x000000070b0d7219 */ /* 0x000fc40000001202 */
[-C--:B------:R-:W-:Y:S02]  /*34860*/  SHF.R.U32.HI R3, RZ, R7.reuse, R2 ;  /* 0x00000007ff037219 */ /* 0x080fe40000011602 */
[----:B------:R-:W-:Y:S01]  /*34870*/  SHF.L.U32 R16, R6, R7, RZ ;  /* 0x0000000706107219 */ /* 0x000fe200000006ff */
[----:B------:R-:W1:Y:S01]  /*34880*/  LDC R21, c[0x0][0x8e0] ;  /* 0x00023800ff157b82 */ /* 0x000e620000000800 */
[----:B------:R-:W-:Y:S02]  /*34890*/  LOP3.LUT R22, RZ, R5, RZ, 0x33, !PT ;  /* 0x00000005ff167212 */ /* 0x000fe400078e33ff */
[----:B------:R-:W-:-:S05]  /*348a0*/  MOV R2, R13 ;  /* 0x0000000d00027202 */ /* 0x000fca0000000f00 */
[----:B------:R-:W1:Y:S01]  /*348b0*/  LDC R23, c[0x0][0x8b8] ;  /* 0x00022e00ff177b82 */ /* 0x000e620000000800 */
[----:B---34-:R-:W-:Y:S05]  /*348c0*/  @!P0 BRA `(.L_x_996) ;  /* 0x0000000000288947 */ /* 0x018fea0003800000 */
[----:B------:R-:W3:Y:S02]  /*348d0*/  LDC R2, c[0x0][0x8f4] ;  /* 0x00023d00ff027b82 */ /* 0x000ee40000000800 */
[----:B---3--:R-:W-:-:S04]  /*348e0*/  IADD3 R7, P0, R13, R2, RZ ;  /* 0x000000020d077210 */ /* 0x008fc80007f1e0ff */
        /* <DEDUP_REMOVED lines=8> */
.L_x_996:
[----:B------:R-:W3:Y:S01]  /*34970*/  LDC R4, c[0x0][0x904] ;  /* 0x00024100ff047b82 */ /* 0x000ee20000000800 */
[----:B-1----:R-:W-:Y:S02]  /*34980*/  SHF.R.U64 R3, R2, R20, R3 ;  /* 0x0000001402037219 */ /* 0x002fe40000001203 */
[----:B------:R-:W-:Y:S02]  /*34990*/  IADD3 R12, -R12, RZ, RZ ;  /* 0x000000ff0c0c7210 */ /* 0x000fe40007ffe1ff */
[----:B------:R-:W-:Y:S02]  /*349a0*/  LOP3.LUT R2, R11, R22, RZ, 0xc0, !PT ;  /* 0x000000160b027212 */ /* 0x000fe400078ec0ff */
[----:B--2---:R-:W-:-:S03]  /*349b0*/  IADD3 R5, R14, -0x1, RZ ;  /* 0xffffffff0e057810 */ /* 0x004fc60007ffe0ff */
[----:B------:R-:W-:Y:S01]  /*349c0*/  IMAD R2, R16, R3, R2 ;  /* 0x0000000310027224 */ /* 0x000fe200078e0202 */
[----:B------:R-:W-:Y:S02]  /*349d0*/  LOP3.LUT R5, R8, R5, RZ, 0xc0, !PT ;  /* 0x0000000508057212 */ /* 0x000fe400078ec0ff */
[----:B---3--:R-:W-:Y:S02]  /*349e0*/  ISETP.NE.AND P0, PT, R4, 0x1, PT ;  /* 0x000000010400780c */ /* 0x008fe40003f05270 */
[----:B------:R-:W-:-:S11]  /*349f0*/  IADD3 R4, -R3, RZ, RZ ;  /* 0x000000ff03047210 */ /* 0x000fd60007ffe1ff */
[----:B------:R-:W-:Y:S02]  /*34a00*/  @P0 IMAD R17, R15, R12, R0 ;  /* 0x0000000c0f110224 */ /* 0x000fe400078e0200 */
[----:B------:R-:W-:Y:S01]  /*34a10*/  IMAD R0, R4, R21, R13 ;  /* 0x0000001504007224 */ /* 0x000fe200078e020d */
[----:B------:R-:W-:Y:S01]  /*34a20*/  MOV R4, 0x1 ;  /* 0x0000000100047802 */ /* 0x000fe20000000f00 */
[----:B------:R-:W-:Y:S02]  /*34a30*/  IMAD R2, R2, R23, R17 ;  /* 0x0000001702027224 */ /* 0x000fe400078e0211 */
[----:B------:R-:W-:-:S05]  /*34a40*/  IMAD R5, R0, R14, R5 ;  /* 0x0000000e00057224 */ /* 0x000fca00078e0205 */
[----:B------:R-:W-:Y:S02]  /*34a50*/  SEL R3, R5, R2, !P0 ;  /* 0x0000000205037207 */ /* 0x000fe40004000000 */
[----:B------:R-:W-:-:S07]  /*34a60*/  SEL R2, R2, R5, !P0 ;  /* 0x0000000502027207 */ /* 0x000fce0004000000 */
.L_x_994:
[----:B------:R-:W-:-:S08]  /*34a70*/  NOP ;  /* 0x0000000000007918 */ /* 0x000fd00000000000 */
[----:B------:R-:W1:-:S00]  /*34a80*/  USETMAXREG.DEALLOC.CTAPOOL 0x18 ;  /* 0x00000018000079c8 */ /* 0x000e4000080e0500 */
[----:B------:R-:W-:-:S06]  /*34a90*/  UISETP.NE.AND UP0, UPT, UR46, 0x1, UPT ;  /* 0x000000012e00788c */ /* 0x000fcc000bf05270 */
[----:B------:R-:W-:-:S13]  /*34aa0*/  PLOP3.LUT P0, PT, PT, PT, UP0, 0x80, 0x0 ;  /* 0x000000000000781c */ /* 0x000fda0003f0f008 */
[----:B------:R-:W-:Y:S05]  /*34ab0*/  @!P0 EXIT ;  /* 0x000000000000894d */ /* 0x000fea0003800000 */
[----:B------:R-:W-:-:S06]  /*34ac0*/  UISETP.NE.AND UP0, UPT, UR46, URZ, UPT ;  /* 0x0000003f2e00728c */ /* 0x000fcc000bf05270 */
[----:B------:R-:W-:-:S13]  /*34ad0*/  PLOP3.LUT P0, PT, PT, PT, UP0, 0x80, 0x0 ;  /* 0x000000000000781c */ /* 0x000fda0003f0f008 */
[----:B-1----:R-:W-:Y:S05]  /*34ae0*/  @!P0 BRA `(.L_x_997) ;  /* 0x0000002400388947 */ /* 0x002fea0003800000 */
[----:B------:R-:W-:-:S04]  /*34af0*/  UISETP.NE.AND UP0, UPT, UR53, URZ, UPT ;  /* 0x0000003f3500728c */ /* 0x000fc8000bf05270 */
[----:B------:R-:W-:-:S06]  /*34b00*/  UISETP.NE.OR UP0, UPT, UR46, 0x2, UP0 ;  /* 0x000000022e00788c */ /* 0x000fcc0008705670 */
[----:B------:R-:W-:-:S13]  /*34b10*/  PLOP3.LUT P0, PT, PT, PT, UP0, 0x80, 0x0 ;  /* 0x000000000000781c */ /* 0x000fda0003f0f008 */
[----:B------:R-:W-:Y:S05]  /*34b20*/  @P0 EXIT ;  /* 0x000000000000094d */ /* 0x000fea0003800000 */
[----:B------:R-:W-:-:S13]  /*34b30*/  LOP3.LUT P2, RZ, R4, 0xff, RZ, 0xc0, !PT ;  /* 0x000000ff04ff7812 */ /* 0x000fda000784c0ff */
[----:B------:R-:W-:Y:S05]  /*34b40*/  @!P2 BRA `(.L_x_998) ;  /* 0x000000000018a947 */ /* 0x000fea0003800000 */
[----:B------:R-:W-:Y:S01]  /*34b50*/  UMOV UR4, 0x400 ;  /* 0x0000040000047882 */ /* 0x000fe20000000000 */
[----:B------:R-:W-:Y:S01]  /*34b60*/  MOV R0, RZ ;  /* 0x000000ff00007202 */ /* 0x000fe20000000f00 */
[----:B------:R-:W-:-:S03]  /*34b70*/  ULEA UR4, UR37, UR4, 0x18 ;  /* 0x0000000425047291 */ /* 0x000fc6000f8ec03f */
[----:B------:R-:W-:-:S06]  /*34b80*/  SHF.L.U32 R0, R0, 0x1f, RZ ;  /* 0x0000001f00007819 */ /* 0x000fcc00000006ff */
[----:B------:R-:W1:Y:S02]  /*34b90*/  SYNCS.PHASECHK.TRANS64.TRYWAIT P0, [UR4+0xa8], R0 ;  /* 0x0000a800ff0075a7 */ /* 0x000e640008000144 */
[----:B-1----:R-:W-:Y:S05]  /*34ba0*/  @!P0 BRA `(.L_x_999) ;  /* 0x0000003800c48947 */ /* 0x002fea0003800000 */
.L_x_998:
[----:B-1----:R-:W-:Y:S01]  /*34bb0*/  PRMT R0, RZ, 0x7610, R0 ;  /* 0x00007610ff007816 */ /* 0x002fe20000000000 */
[----:B------:R-:W-:Y:S06]  /*34bc0*/  @P1 BRA `(.L_x_1000) ;  /* 0x0000000000281947 */ /* 0x000fec0003800000 */
[----:B------:R-:W-:Y:S02]  /*34bd0*/  ULDC.64 UR4, c[0x0][0x588] ;  /* 0x0001620000047ab9 */ /* 0x000fe40000000a00 */
[----:B------:R-:W-:-:S04]  /*34be0*/  ISETP.NE.U32.AND P0, PT, RZ, UR4, PT ;  /* 0x00000004ff007c0c */ /* 0x000fc8000bf05070 */
[----:B------:R-:W-:-:S13]  /*34bf0*/  ISETP.NE.AND.EX P0, PT, RZ, UR5, PT, P0 ;  /* 0x00000005ff007c0c */ /* 0x000fda000bf05300 */
[----:B------:R-:W-:Y:S05]  /*34c00*/  @!P0 BRA `(.L_x_1001) ;  /* 0x0000000000108947 */ /* 0x000fea0003800000 */
[----:B------:R-:W1:Y:S02]  /*34c10*/  LDC.64 R6, c[0x0][0x588] ;  /* 0x00016200ff067b82 */ /* 0x000e640000000a00 */
[----:B-1----:R2:W5:Y:S01]  /*34c20*/  LDG.E R6, desc[UR56][R6.64] ;  /* 0x0000003806067981 */ /* 0x002562000c1e1900 */
[----:B------:R-:W-:Y:S01]  /*34c30*/  MOV R0, 0x1 ;  /* 0x0000000100007802 */ /* 0x000fe20000000f00 */
[----:B------:R-:W-:Y:S06]  /*34c40*/  BRA `(.L_x_1000) ;  /* 0x0000000000087947 */ /* 0x000fec0003800000 */
.L_x_1001:
[----:B------:R-:W1:Y:S01]  /*34c50*/  LDC R6, c[0x0][0x580] ;  /* 0x00016000ff067b82 */ /* 0x000e620000000800 */
[----:B------:R-:W-:-:S07]  /*34c60*/  MOV R0, 0x1 ;  /* 0x0000000100007802 */ /* 0x000fce0000000f00 */
.L_x_1000:
[----:B------:R-:W-:Y:S05]  /*34c70*/  @!P2 BRA `(.L_x_1002) ;  /* 0x000000200050a947 */ /* 0x000fea0003800000 */
[----:B------:R-:W3:Y:S01]  /*34c80*/  LDC R16, c[0x0][0x900] ;  /* 0x00024000ff107b82 */ /* 0x000ee20000000800 */
[----:B------:R-:W-:Y:S01]  /*34c90*/  MOV R5, 0xffffffff ;  /* 0xffffffff00057802 */ /* 0x000fe20000000f00 */
[----:B------:R-:W-:Y:S01]  /*34ca0*/  ULOP3.LUT UR21, UR39, 0x2, URZ, 0xfc, !UPT ;  /* 0x0000000227157892 */ /* 0x000fe2000f8efc3f */
[----:B--2---:R-:W-:Y:S01]  /*34cb0*/  MOV R7, 0x1 ;  /* 0x0000000100077802 */ /* 0x004fe20000000f00 */
[----:B------:R-:W-:Y:S01]  /*34cc0*/  ULDC.64 UR58, c[0x0][0x198] ;  /* 0x00006600003a7ab9 */ /* 0x000fe20000000a00 */
[----:B------:R-:W-:Y:S01]  /*34cd0*/  ULDC.64 UR6, c[0x0][0x588] ;  /* 0x0001620000067ab9 */ /* 0x000fe20000000a00 */
[----:B------:R-:W-:Y:S01]  /*34ce0*/  ULDC.64 UR4, c[0x0][0x8f8] ;  /* 0x00023e0000047ab9 */ /* 0x000fe20000000a00 */
[----:B------:R-:W-:Y:S01]  /*34cf0*/  ULDC.64 UR14, c[0x0][0x590] ;  /* 0x00016400000e7ab9 */ /* 0x000fe20000000a00 */
[----:B------:R-:W2:Y:S01]  /*34d00*/  LDC R17, c[0x0][0x8a8] ;  /* 0x00022a00ff117b82 */ /* 0x000ea20000000800 */
[-C--:B---3--:R-:W-:Y:S02]  /*34d10*/  SHF.L.U32 R5, R5, R16.reuse, RZ ;  /* 0x0000001005057219 */ /* 0x088fe400000006ff */
[----:B------:R-:W-:-:S02]  /*34d20*/  SHF.L.U32 R16, R7, R16, RZ ;  /* 0x0000001007107219 */ /* 0x000fc400000006ff */
[----:B------:R-:W-:Y:S02]  /*34d30*/  LOP3.LUT R14, RZ, R5, RZ, 0x33, !PT ;  /* 0x00000005ff0e7212 */ /* 0x000fe400078e33ff */
[----:B--2---:R-:W-:-:S07]  /*34d40*/  IADD3 R17, R17, -0x1, RZ ;  /* 0xffffffff11117810 */ /* 0x004fce0007ffe0ff */
.L_x_1106:
[----:B------:R-:W-:Y:S02]  /*34d50*/  ISETP.NE.U32.AND P0, PT, RZ, UR14, PT ;  /* 0x0000000eff007c0c */ /* 0x000fe4000bf05070 */
[----:B------:R-:W-:Y:S02]  /*34d60*/  R2UR UR51, R2 ;  /* 0x00000000023372ca */ /* 0x000fe400000e0000 */
[----:B------:R-:W-:Y:S02]  /*34d70*/  R2UR UR50, R3 ;  /* 0x00000000033272ca */ /* 0x000fe400000e0000 */
[----:B------:R-:W-:-:S09]  /*34d80*/  ISETP.NE.AND.EX P0, PT, RZ, UR15, PT, P0 ;  /* 0x0000000fff007c0c */ /* 0x000fd2000bf05300 */
[----:B------:R-:W-:Y:S02]  /*34d90*/  USHF.L.U32 UR51, UR51, 0x8, URZ ;  /* 0x0000000833337899 */ /* 0x000fe4000800063f */
[----:B------:R-:W-:Y:S02]  /*34da0*/  USHF.L.U32 UR50, UR50, 0x8, URZ ;  /* 0x0000000832327899 */ /* 0x000fe4000800063f */
[----:B------:R-:W-:Y:S10]  /*34db0*/  @!P0 BRA `(.L_x_1003) ;  /* 0x00000000002c8947 */ /* 0x000ff40003800000 */
[----:B------:R-:W-:-:S04]  /*34dc0*/  ISETP.NE.U32.AND P1, PT, RZ, UR6, PT ;  /* 0x00000006ff007c0c */ /* 0x000fc8000bf25070 */
[----:B------:R-:W-:-:S13]  /*34dd0*/  ISETP.NE.AND.EX P1, PT, RZ, UR7, PT, P1 ;  /* 0x00000007ff007c0c */ /* 0x000fda000bf25310 */
[----:B------:R-:W-:Y:S05]  /*34de0*/  @!P1 BRA `(.L_x_1004) ;  /* 0x0000000000189947 */ /* 0x000fea0003800000 */
[----:B------:R-:W2:Y:S01]  /*34df0*/  LDC.64 R2, c[0x0][0x588] ;  /* 0x00016200ff027b82 */ /* 0x000ea20000000a00 */
[----:B------:R-:W-:-:S04]  /*34e00*/  IMAD R5, R10, UR14, RZ ;  /* 0x0000000e0a057c24 */ /* 0x000fc8000f8e02ff */
[----:B--2---:R-:W-:-:S05]  /*34e10*/  IMAD.WIDE R2, R5, 0x4, R2 ;  /* 0x0000000405027825 */ /* 0x004fca00078e0202 */
[----:B-1---5:R3:W5:Y:S01]  /*34e20*/  LDG.E R6, desc[UR56][R2.64] ;  /* 0x0000003802067981 */ /* 0x022762000c1e1900 */
[----:B------:R-:W-:Y:S01]  /*34e30*/  MOV R0, 0x1 ;  /* 0x0000000100007802 */ /* 0x000fe20000000f00 */
[----:B------:R-:W-:Y:S06]  /*34e40*/  BRA `(.L_x_1003) ;  /* 0x0000000000087947 */ /* 0x000fec0003800000 */
.L_x_1004:
[----:B-1---5:R-:W2:Y:S01]  /*34e50*/  LDC R6, c[0x0][0x580] ;  /* 0x00016000ff067b82 */ /* 0x022ea20000000800 */
[----:B------:R-:W-:-:S07]  /*34e60*/  MOV R0, 0x1 ;  /* 0x0000000100007802 */ /* 0x000fce0000000f00 */
.L_x_1003:
[----:B------:R-:W-:Y:S05]  /*34e70*/  @!P0 BRA `(.L_x_1005) ;  /* 0x00000000001c8947 */ /* 0x000fea0003800000 */
[----:B------:R-:W-:-:S13]  /*34e80*/  LOP3.LUT P2, RZ, R0, 0xff, RZ, 0xc0, !PT ;  /* 0x000000ff00ff7812 */ /* 0x000fda000784c0ff */
[----:B---3--:R-:W3:Y:S02]  /*34e90*/  @!P2 LDC.64 R2, c[0x0][0x588] ;  /* 0x00016200ff02ab82 */ /* 0x008ee40000000a00 */
[----:B---3--:R-:W-:-:S04]  /*34ea0*/  @!P2 ISETP.NE.U32.AND P0, PT, R2, RZ, PT ;  /* 0x000000ff0200a20c */ /* 0x008fc80003f05070 */
[----:B------:R-:W-:Y:S02]  /*34eb0*/  @!P2 ISETP.NE.AND.EX P1, PT, R3, RZ, PT, P0 ;  /* 0x000000ff0300a20c */ /* 0x000fe40003f25300 */
[----:B-12--5:R-:W-:Y:S02]  /*34ec0*/  @P2 FSETP.EQ.AND P0, PT, R6, RZ, PT ;  /* 0x000000ff0600220b */ /* 0x026fe40003f02000 */
[----:B------:R-:W-:Y:S01]  /*34ed0*/  @!P2 PLOP3.LUT P0, PT, P1, PT, PT, 0x8, 0x0 ;  /* 0x000000000000a81c */ /* 0x000fe20000f0e170 */
[----:B------:R-:W-:-:S12]  /*34ee0*/  BRA `(.L_x_1006) ;  /* 0x0000000000047947 */ /* 0x000fd80003800000 */
.L_x_1005:
[----:B-12--5:R-:W-:-:S13]  /*34ef0*/  FSETP.EQ.AND P0, PT, R6, RZ, PT ;  /* 0x000000ff0600720b */ /* 0x026fda0003f02000 */
.L_x_1006:
[----:B------:R-:W-:Y:S01]  /*34f00*/  UISETP.NE.AND UP0, UPT, UR21, 0x3, UPT ;  /* 0x000000031500788c */ /* 0x000fe2000bf05270 */
[----:B------:R-:W-:-:S04]  /*34f10*/  ELECT P1, URZ, PT ;  /* 0x00000000003f782f */ /* 0x000fc80003820000 */
[----:B------:R-:W-:Y:S02]  /*34f20*/  PLOP3.LUT P0, PT, P1, P0, PT, 0x20, 0x0 ;  /* 0x000000000000781c */ /* 0x000fe40000f00470 */
[----:B------:R-:W-:-:S13]  /*34f30*/  PLOP3.LUT P1, PT, PT, PT, UP0, 0x80, 0x0 ;  /* 0x000000000000781c */ /* 0x000fda0003f2f008 */
[----:B------:R-:W-:Y:S05]  /*34f40*/  @!P1 BRA `(.L_x_1007) ;  /* 0x0000000000049947 */ /* 0x000fea0003800000 */
[----:B------:R-:W-:Y:S01]  /*34f50*/  BPT.TRAP 0x1 ;  /* 0x000000040000795c */ /* 0x000fe20000300000 */
.L_x_1007:
[----:B------:R-:W1:Y:S01]  /*34f60*/  S2UR UR37, SR_CgaCtaId ;  /* 0x00000000002579c3 */ /* 0x000e620000008800 */
[----:B------:R-:W-:Y:S01]  /*34f70*/  UMOV UR13, 0x400 ;  /* 0x00000400000d7882 */ /* 0x000fe20000000000 */
[----:B---3--:R-:W-:-:S04]  /*34f80*/  MOV R2, 0x1 ;  /* 0x0000000100027802 */ /* 0x008fc80000000f00 */
[----:B------:R-:W-:Y:S01]  /*34f90*/  SHF.L.U32 R2, R2, 0x1f, RZ ;  /* 0x0000001f02027819 */ /* 0x000fe200000006ff */
[----:B-1----:R-:W-:-:S09]  /*34fa0*/  ULEA UR13, UR37, UR13, 0x18 ;  /* 0x0000000d250d7291 */ /* 0x002fd2000f8ec03f */
[----:B------:R-:W1:Y:S02]  /*34fb0*/  SYNCS.PHASECHK.TRANS64.TRYWAIT P2, [UR13+0x80], R2 ;  /* 0x00008002ff0075a7 */ /* 0x000e64000804014d */
[----:B-1----:R-:W-:Y:S05]  /*34fc0*/  @!P2 BRA `(.L_x_1008) ;  /* 0x0000003400d4a947 */ /* 0x002fea0003800000 */
.L_x_1156:
[----:B------:R-:W-:Y:S04]  /*34fd0*/  BSSY B0, `(.L_x_1009) ;  /* 0x000000e000007945 */ /* 0x000fe80003800000 */
[----:B------:R-:W-:Y:S05]  /*34fe0*/  @!P0 BRA `(.L_x_1010) ;  /* 0x0000000000308947 */ /* 0x000fea0003800000 */
[----:B------:R-:W-:Y:S01]  /*34ff0*/  R2UR UR52, R10 ;  /* 0x000000000a3472ca */ /* 0x000fe200000e0000 */
[----:B------:R-:W-:Y:S02]  /*35000*/  UIADD3 UR8, UP0, UR58, 0x3f0, URZ ;  /* 0x000003f03a087890 */ /* 0x000fe4000ff1e03f */
[----:B------:R-:W-:Y:S02]  /*35010*/  UIADD3 UR48, UR13, 0x100, URZ ;  /* 0x000001000d307890 */ /* 0x000fe4000fffe03f */
[----:B------:R-:W-:Y:S02]  /*35020*/  UIADD3 UR49, UR13, 0x60, URZ ;  /* 0x000000600d317890 */ /* 0x000fe4000fffe03f */
[----:B------:R-:W-:Y:S01]  /*35030*/  UIADD3.X UR9, URZ, UR59, URZ, UP0, !UPT ;  /* 0x0000003b3f097290 */ /* 0x000fe200087fe43f */
[----:B------:R-:W-:Y:S01]  /*35040*/  UMOV UR10, 0x0 ;  /* 0x00000000000a7882 */ /* 0x000fe20000000000 */
[----:B------:R-:W-:-:S07]  /*35050*/  UMOV UR11, 0x10000000 ;  /* 0x10000000000b7882 */ /* 0x000fce0000000000 */
[----:B------:R2:W-:Y:S02]  /*35060*/  UTMALDG.3D [UR48], [UR8], desc[UR10] ;  /* 0x00000a30080075b4 */ /* 0x0005e40008011000 */
[----:B--2---:R-:W-:Y:S05]  /*35070*/  @!P1 BRA `(.L_x_1011) ;  /* 0x0000000000049947 */ /* 0x004fea0003800000 */
[----:B------:R-:W-:Y:S01]  /*35080*/  BPT.TRAP 0x1 ;  /* 0x000000040000795c */ /* 0x000fe20000300000 */
.L_x_1011:
[----:B-1----:R-:W1:Y:S02]  /*35090*/  LDC R3, c[0x0][0x800] ;  /* 0x00020000ff037b82 */ /* 0x002e640000000800 */
[----:B-1----:R2:W-:Y:S02]  /*350a0*/  SYNCS.ARRIVE.TRANS64.RED.A0TR RZ, [UR13+0x60], R3 ;  /* 0x00006003ffff79a7 */ /* 0x0025e4000830040d */
.L_x_1010:
[----:B------:R-:W-:Y:S05]  /*350b0*/  BSYNC B0 ;  /* 0x0000000000007941 */ /* 0x000fea0003800000 */
.L_x_1009:
[----:B------:R-:W-:Y:S05]  /*350c0*/  @!P1 BRA `(.L_x_1012) ;  /* 0x0000000000049947 */ /* 0x000fea0003800000 */
[----:B------:R-:W-:Y:S01]  /*350d0*/  BPT.TRAP 0x1 ;  /* 0x000000040000795c */ /* 0x000fe20000300000 */
.L_x_1012:
[----:B------:R-:W-:-:S04]  /*350e0*/  UIADD3 UR41, UR13, 0x60, URZ ;  /* 0x000000600d297890 */ /* 0x000fc8000fffe03f */
[----:B------:R-:W-:-:S09]  /*350f0*/  UPRMT UR30, UR37, 0x654, UR41 ;  /* 0x00000654251e7896 */ /* 0x000fd20008000029 */
[----:B------:R-:W-:Y:S01]  /*35100*/  SYNCS.ARRIVE.TRANS64.RED.A1T0 RZ, [UR30], RZ ;  /* 0x000000ffffff79a7 */ /* 0x000fe2000810041e */
[----:B------:R-:W-:Y:S05]  /*35110*/  @!P1 BRA `(.L_x_1013) ;  /* 0x0000000000049947 */ /* 0x000fea0003800000 */
[----:B------:R-:W-:Y:S01]  /*35120*/  BPT.TRAP 0x1 ;  /* 0x000000040000795c */ /* 0x000fe20000300000 */
.L_x_1013:
[----:B------:R-:W3:Y:S02]  /*35130*/  SYNCS.PHASECHK.TRANS64.TRYWAIT P2, [UR13+0x88], R2 ;  /* 0x00008802ff0075a7 */ /* 0x000ee4000804014d */
[----:B---3--:R-:W-:Y:S05]  /*35140*/  @!P2 BRA `(.L_x_1014) ;  /* 0x00000034008ca947 */ /* 0x008fea0003800000 */
.L_x_1157:
[----:B------:R-:W-:Y:S04]  /*35150*/  BSSY B0, `(.L_x_1015) ;  /* 0x0000010000007945 */ /* 0x000fe80003800000 */
[----:B------:R-:W-:Y:S05]  /*35160*/  @!P0 BRA `(.L_x_1016) ;  /* 0x0000000000388947 */ /* 0x000fea0003800000 */
[----:B------:R-:W-:Y:S01]  /*35170*/  UIADD3 UR16, UP0, UR58, 0x3f0, URZ ;  /* 0x000003f03a107890 */ /* 0x000fe2000ff1e03f */
[----:B------:R-:W-:Y:S01]  /*35180*/  R2UR UR12, R10 ;  /* 0x000000000a0c72ca */ /* 0x000fe200000e0000 */
[----:B------:R-:W-:Y:S02]  /*35190*/  UIADD3 UR11, UR51, 0x80, URZ ;  /* 0x00000080330b7890 */ /* 0x000fe4000fffe03f */
[----:B------:R-:W-:Y:S02]  /*351a0*/  UIADD3 UR8, UR13, 0x1100, URZ ;  /* 0x000011000d087890 */ /* 0x000fe4000fffe03f */
[----:B------:R-:W-:Y:S02]  /*351b0*/  UIADD3 UR9, UR13, 0x68, URZ ;  /* 0x000000680d097890 */ /* 0x000fe4000fffe03f */
[----:B------:R-:W-:Y:S01]  /*351c0*/  UIADD3.X UR17, URZ, UR59, URZ, UP0, !UPT ;  /* 0x0000003b3f117290 */ /* 0x000fe200087fe43f */
[----:B------:R-:W-:Y:S01]  /*351d0*/  UMOV UR18, 0x0 ;  /* 0x0000000000127882 */ /* 0x000fe20000000000 */
[----:B------:R-:W-:Y:S01]  /*351e0*/  UMOV UR19, 0x10000000 ;  /* 0x1000000000137882 */ /* 0x000fe20000000000 */
[----:B------:R-:W-:-:S06]  /*351f0*/  UMOV UR10, UR50 ;  /* 0x00000032000a7c82 */ /* 0x000fcc0008000000 */
[----:B------:R3:W-:Y:S02]  /*35200*/  UTMALDG.3D [UR8], [UR16], desc[UR18] ;  /* 0x00001208100075b4 */ /* 0x0007e40008011000 */
[----:B---3--:R-:W-:Y:S05]  /*35210*/  @!P1 BRA `(.L_x_1017) ;  /* 0x0000000000049947 */ /* 0x008fea0003800000 */
[----:B------:R-:W-:Y:S01]  /*35220*/  BPT.TRAP 0x1 ;  /* 0x000000040000795c */ /* 0x000fe20000300000 */
.L_x_1017:
[----:B-12---:R-:W1:Y:S02]  /*35230*/  LDC R3, c[0x0][0x800] ;  /* 0x00020000ff037b82 */ /* 0x006e640000000800 */
[----:B-1----:R3:W-:Y:S02]  /*35240*/  SYNCS.ARRIVE.TRANS64.RED.A0TR RZ, [UR13+0x68], R3 ;  /* 0x00006803ffff79a7 */ /* 0x0027e4000830040d */
.L_x_1016:
[----:B------:R-:W-:Y:S05]  /*35250*/  BSYNC B0 ;  /* 0x0000000000007941 */ /* 0x000fea0003800000 */
.L_x_1015:
[----:B------:R-:W-:Y:S05]  /*35260*/  @!P1 BRA `(.L_x_1018) ;  /* 0x0000000000049947 */ /* 0x000fea0003800000 */
[----:B------:R-:W-:Y:S01]  /*35270*/  BPT.TRAP 0x1 ;  /* 0x000000040000795c */ /* 0x000fe20000300000 */
.L_x_1018:
[----:B------:R-:W-:Y:S02]  /*35280*/  UIADD3 UR33, UR13, 0x68, URZ ;  /* 0x000000680d217890 */ /* 0x000fe4000fffe03f */
[----:B------:R-:W-:Y:S02]  /*35290*/  UIADD3 UR10, UR50, 0x20, URZ ;  /* 0x00000020320a7890 */ /* 0x000fe4000fffe03f */
[----:B------:R-:W-:-:S09]  /*352a0*/  UPRMT UR29, UR37, 0x654, UR33 ;  /* 0x00000654251d7896 */ /* 0x000fd20008000021 */
[----:B------:R-:W-:Y:S01]  /*352b0*/  SYNCS.ARRIVE.TRANS64.RED.A1T0 RZ, [UR29], RZ ;  /* 0x000000ffffff79a7 */ /* 0x000fe2000810041d */
[----:B------:R-:W-:Y:S05]  /*352c0*/  @!P1 BRA `(.L_x_1019) ;  /* 0x0000000000049947 */ /* 0x000fea0003800000 */
[----:B------:R-:W-:Y:S01]  /*352d0*/  BPT.TRAP 0x1 ;  /* 0x000000040000795c */ /* 0x000fe20000300000 */
.L_x_1019:
[----:B------:R-:W4:Y:S02]  /*352e0*/  SYNCS.PHASECHK.TRANS64.TRYWAIT P2, [UR13+0x90], R2 ;  /* 0x00009002ff0075a7 */ /* 0x000f24000804014d */
[----:B----4-:R-:W-:Y:S05]  /*352f0*/  @!P2 BRA `(.L_x_1020) ;  /* 0x000000340038a947 */ /* 0x010fea0003800000 */
.L_x_1158:
        /* <DEDUP_REMOVED lines=8> */
[----:B------:R-:W-:Y:S01]  /*35380*/  UMOV UR19, 0x10000000 ;  /* 0x1000000000137882 */ /* 0x000fe20000000000 */
[----:B------:R-:W-:-:S06]  /*35390*/  UMOV UR11, UR51 ;  /* 0x00000033000b7c82 */ /* 0x000fcc0008000000 */
[----:B------:R4:W-:Y:S02]  /*353a0*/  UTMALDG.3D [UR8], [UR16], desc[UR18] ;  /* 0x00001208100075b4 */ /* 0x0009e40008011000 */
[----:B----4-:R-:W-:Y:S05]  /*353b0*/  @!P1 BRA `(.L_x_1023) ;  /* 0x0000000000049947 */ /* 0x010fea0003800000 */
[----:B------:R-:W-:Y:S01]  /*353c0*/  BPT.TRAP 0x1 ;  /* 0x000000040000795c */ /* 0x000fe20000300000 */
.L_x_1023:
[----:B-123--:R-:W1:Y:S02]  /*353d0*/  LDC R3, c[0x0][0x800] ;  /* 0x00020000ff037b82 */ /* 0x00ee640000000800 */
[----:B-1----:R4:W-:Y:S02]  /*353e0*/  SYNCS.ARRIVE.TRANS64.RED.A0TR RZ, [UR13+0x70], R3 ;  /* 0x00007003ffff79a7 */ /* 0x0029e4000830040d */
.L_x_1022:
[----:B------:R-:W-:Y:S05]  /*353f0*/  BSYNC B0 ;  /* 0x0000000000007941 */ /* 0x000fea0003800000 */
.L_x_1021:
[----:B------:R-:W-:Y:S05]  /*35400*/  @!P1 BRA `(.L_x_1024) ;  /* 0x0000000000049947 */ /* 0x000fea0003800000 */
[----:B------:R-:W-:Y:S01]  /*35410*/  BPT.TRAP 0x1 ;  /* 0x000000040000795c */ /* 0x000fe20000300000 */
.L_x_1024:
[----:B------:R-:W-:-:S04]  /*35420*/  UIADD3 UR25, UR13, 0x70, URZ ;  /* 0x000000700d197890 */ /* 0x000fc8000fffe03f */
[----:B------:R-:W-:-:S09]  /*35430*/  UPRMT UR22, UR37, 0x654, UR25 ;  /* 0x0000065425167896 */ /* 0x000fd20008000019 */
[----:B------:R-:W-:Y:S01]  /*35440*/  SYNCS.ARRIVE.TRANS64.RED.A1T0 RZ, [UR22], RZ ;  /* 0x000000ffffff79a7 */ /* 0x000fe20008100416 */
[----:B------:R-:W-:Y:S05]  /*35450*/  @!P1 BRA `(.L_x_1025) ;  /* 0x0000000000049947 */ /* 0x000fea0003800000 */
[----:B------:R-:W-:Y:S01]  /*35460*/  BPT.TRAP 0x1 ;  /* 0x000000040000795c */ /* 0x000fe20000300000 */
.L_x_1025:
[----:B------:R-:W5:Y:S02]  /*35470*/  SYNCS.PHASECHK.TRANS64.TRYWAIT P2, [UR13+0x98], R2 ;  /* 0x00009802ff0075a7 */ /* 0x000f64000804014d */
[----:B-----5:R-:W-:Y:S05]  /*35480*/  @!P2 BRA `(.L_x_1026) ;  /* 0x0000003000eca947 */ /* 0x020fea0003800000 */
.L_x_1159:
        /* <DEDUP_REMOVED lines=9> */
[----:B------:R-:W-:-:S07]  /*35520*/  UMOV UR19, 0x10000000 ;  /* 0x1000000000137882 */ /* 0x000fce0000000000 */
[----:B------:R1:W-:Y:S02]  /*35530*/  UTMALDG.3D [UR8], [UR16], desc[UR18] ;  /* 0x00001208100075b4 */ /* 0x0003e40008011000 */
[----:B-1----:R-:W-:Y:S05]  /*35540*/  @!P1 BRA `(.L_x_1029) ;  /* 0x0000000000049947 */ /* 0x002fea0003800000 */
[----:B------:R-:W-:Y:S01]  /*35550*/  BPT.TRAP 0x1 ;  /* 0x000000040000795c */ /* 0x000fe20000300000 */
.L_x_1029:
[----:B--234-:R-:W1:Y:S02]  /*35560*/  LDC R3, c[0x0][0x800] ;  /* 0x00020000ff037b82 */ /* 0x01ce640000000800 */
[----:B-1----:R1:W-:Y:S02]  /*35570*/  SYNCS.ARRIVE.TRANS64.RED.A0TR RZ, [UR13+0x78], R3 ;  /* 0x00007803ffff79a7 */ /* 0x0023e4000830040d */
.L_x_1028:
[----:B------:R-:W-:Y:S05]  /*35580*/  BSYNC B0 ;  /* 0x0000000000007941 */ /* 0x000fea0003800000 */
.L_x_1027:
[----:B------:R-:W-:Y:S05]  /*35590*/  @!P1 BRA `(.L_x_1030) ;  /* 0x0000000000049947 */ /* 0x000fea0003800000 */
[----:B------:R-:W-:Y:S01]  /*355a0*/  BPT.TRAP 0x1 ;  /* 0x000000040000795c */ /* 0x000fe20000300000 */
.L_x_1030:
[----:B------:R-:W-:Y:S02]  /*355b0*/  UIADD3 UR17, UR13, 0x78, URZ ;  /* 0x000000780d117890 */ /* 0x000fe4000fffe03f */
[----:B------:R-:W-:Y:S02]  /*355c0*/  UIADD3 UR42, UR50, 0x40, URZ ;  /* 0x00000040322a7890 */ /* 0x000fe4000fffe03f */
[----:B------:R-:W-:-:S09]  /*355d0*/  UPRMT UR23, UR37, 0x654, UR17 ;  /* 0x0000065425177896 */ /* 0x000fd20008000011 */
[----:B------:R-:W-:Y:S01]  /*355e0*/  SYNCS.ARRIVE.TRANS64.RED.A1T0 RZ, [UR23], RZ ;  /* 0x000000ffffff79a7 */ /* 0x000fe20008100417 */
[----:B------:R-:W-:Y:S05]  /*355f0*/  @!P1 BRA `(.L_x_1031) ;  /* 0x0000000000049947 */ /* 0x000fea0003800000 */
[----:B------:R-:W-:Y:S01]  /*35600*/  BPT.TRAP 0x1 ;  /* 0x000000040000795c */ /* 0x000fe20000300000 */
.L_x_1031:
[----:B-1234-:R-:W-:-:S04]  /*35610*/  SHF.L.U32 R3, RZ, 0x1f, RZ ;  /* 0x0000001fff037819 */ /* 0x01efc800000006ff */
[----:B------:R-:W1:Y:S02]  /*35620*/  SYNCS.PHASECHK.TRANS64.TRYWAIT P2, [UR13+0x80], R3 ;  /* 0x00008003ff0075a7 */ /* 0x000e64000804014d */
[----:B-1----:R-:W-:Y:S05]  /*35630*/  @!P2 BRA `(.L_x_1032) ;  /* 0x000000300098a947 */ /* 0x002fea0003800000 */
.L_x_1160:
[----:B------:R-:W-:Y:S04]  /*35640*/  BSSY B0, `(.L_x_1033) ;  /* 0x000000e000007945 */ /* 0x000fe80003800000 */
[----:B------:R-:W-:Y:S05]  /*35650*/  @!P0 BRA `(.L_x_1034) ;  /* 0x0000000000308947 */ /* 0x000fea0003800000 */
[----:B------:R-:W-:Y:S01]  /*35660*/  R2UR UR44, R10 ;  /* 0x000000000a2c72ca */ /* 0x000fe200000e0000 */
[----:B------:R-:W-:Y:S02]  /*35670*/  UIADD3 UR8, UP0, UR58, 0x3f0, URZ ;  /* 0x000003f03a087890 */ /* 0x000fe4000ff1e03f */
[----:B------:R-:W-:Y:S02]  /*35680*/  UIADD3 UR40, UR13, 0x100, URZ ;  /* 0x000001000d287890 */ /* 0x000fe4000fffe03f */
[----:B------:R-:W-:Y:S01]  /*35690*/  UIADD3.X UR9, URZ, UR59, URZ, UP0, !UPT ;  /* 0x0000003b3f097290 */ /* 0x000fe200087fe43f */
[----:B------:R-:W-:Y:S01]  /*356a0*/  UMOV UR10, 0x0 ;  /* 0x00000000000a7882 */ /* 0x000fe20000000000 */
[----:B------:R-:W-:Y:S01]  /*356b0*/  UMOV UR11, 0x10000000 ;  /* 0x10000000000b7882 */ /* 0x000fe20000000000 */
[----:B------:R-:W-:-:S06]  /*356c0*/  UMOV UR43, UR51 ;  /* 0x00000033002b7c82 */ /* 0x000fcc0008000000 */
[----:B------:R2:W-:Y:S02]  /*356d0*/  UTMALDG.3D [UR40], [UR8], desc[UR10] ;  /* 0x00000a28080075b4 */ /* 0x0005e40008011000 */
[----:B--2---:R-:W-:Y:S05]  /*356e0*/  @!P1 BRA `(.L_x_1035) ;  /* 0x0000000000049947 */ /* 0x004fea0003800000 */
[----:B------:R-:W-:Y:S01]  /*356f0*/  BPT.TRAP 0x1 ;  /* 0x000000040000795c */ /* 0x000fe20000300000 */
.L_x_1035:
[----:B-1----:R-:W1:Y:S02]  /*35700*/  LDC R4, c[0x0][0x800] ;  /* 0x00020000ff047b82 */ /* 0x002e640000000800 */
[----:B-1----:R2:W-:Y:S02]  /*35710*/  SYNCS.ARRIVE.TRANS64.RED.A0TR RZ, [UR13+0x60], R4 ;  /* 0x00006004ffff79a7 */ /* 0x0025e4000830040d */
.L_x_1034:
[----:B------:R-:W-:Y:S05]  /*35720*/  BSYNC B0 ;  /* 0x0000000000007941 */ /* 0x000fea0003800000 */
.L_x_1033:
[----:B------:R-:W-:Y:S05]  /*35730*/  @!P1 BRA `(.L_x_1036) ;  /* 0x0000000000049947 */ /* 0x000fea0003800000 */
[----:B------:R-:W-:Y:S01]  /*35740*/  BPT.TRAP 0x1 ;  /* 0x000000040000795c */ /* 0x000fe20000300000 */
.L_x_1036:
[----:B------:R-:W-:Y:S01]  /*35750*/  SYNCS.ARRIVE.TRANS64.RED.A1T0 RZ, [UR30], RZ ;  /* 0x000000ffffff79a7 */ /* 0x000fe2000810041e */
[----:B------:R-:W-:Y:S05]  /*35760*/  @!P1 BRA `(.L_x_1037) ;  /* 0x0000000000049947 */ /* 0x000fea0003800000 */
[----:B------:R-:W-:Y:S01]  /*35770*/  BPT.TRAP 0x1 ;  /* 0x000000040000795c */ /* 0x000fe20000300000 */
.L_x_1037:
[----:B------:R-:W3:Y:S02]  /*35780*/  SYNCS.PHASECHK.TRANS64.TRYWAIT P2, [UR13+0x88], R3 ;  /* 0x00008803ff0075a7 */ /* 0x000ee4000804014d */
[----:B---3--:R-:W-:Y:S05]  /*35790*/  @!P2 BRA `(.L_x_1038) ;  /* 0x000000300058a947 */ /* 0x008fea0003800000 */
.L_x_1161:
        /* <DEDUP_REMOVED lines=13> */
.L_x_1041:
[----:B-12---:R-:W1:Y:S02]  /*35870*/  LDC R4, c[0x0][0x800] ;  /* 0x00020000ff047b82 */ /* 0x006e640000000800 */
[----:B-1----:R3:W-:Y:S02]  /*35880*/  SYNCS.ARRIVE.TRANS64.RED.A0TR RZ, [UR13+0x68], R4 ;  /* 0x00006804ffff79a7 */ /* 0x0027e4000830040d */
.L_x_1040:
[----:B------:R-:W-:Y:S05]  /*35890*/  BSYNC B0 ;  /* 0x0000000000007941 */ /* 0x000fea0003800000 */
.L_x_1039:
[----:B------:R-:W-:Y:S05]  /*358a0*/  @!P1 BRA `(.L_x_1042) ;  /* 0x0000000000049947 */ /* 0x000fea0003800000 */
[----:B------:R-:W-:Y:S01]  /*358b0*/  BPT.TRAP 0x1 ;  /* 0x000000040000795c */ /* 0x000fe20000300000 */
.L_x_1042:
[----:B------:R-:W-:Y:S01]  /*358c0*/  SYNCS.ARRIVE.TRANS64.RED.A1T0 RZ, [UR29], RZ ;  /* 0x000000ffffff79a7 */ /* 0x000fe2000810041d */
[----:B------:R-:W-:Y:S01]  /*358d0*/  UIADD3 UR26, UR50, 0x60, URZ ;  /* 0x00000060321a7890 */ /* 0x000fe2000fffe03f */
[----:B------:R-:W-:Y:S11]  /*358e0*/  @!P1 BRA `(.L_x_1043) ;  /* 0x0000000000049947 */ /* 0x000ff60003800000 */
[----:B------:R-:W-:Y:S01]  /*358f0*/  BPT.TRAP 0x1 ;  /* 0x000000040000795c */ /* 0x000fe20000300000 */
.L_x_1043:
[----:B------:R-:W4:Y:S02]  /*35900*/  SYNCS.PHASECHK.TRANS64.TRYWAIT P2, [UR13+0x90], R3 ;  /* 0x00009003ff0075a7 */ /* 0x000f24000804014d */
[----:B----4-:R-:W-:Y:S05]  /*35910*/  @!P2 BRA `(.L_x_1044) ;  /* 0x000000300010a947 */ /* 0x010fea0003800000 */
.L_x_1162:
        /* <DEDUP_REMOVED lines=12> */
.L_x_1047:
[----:B-123--:R-:W1:Y:S02]  /*359e0*/  LDC R4, c[0x0][0x800] ;  /* 0x00020000ff047b82 */ /* 0x00ee640000000800 */
[----:B-1----:R4:W-:Y:S02]  /*359f0*/  SYNCS.ARRIVE.TRANS64.RED.A0TR RZ, [UR13+0x70], R4 ;  /* 0x00007004ffff79a7 */ /* 0x0029e4000830040d */
.L_x_1046:
[----:B------:R-:W-:Y:S05]  /*35a00*/  BSYNC B0 ;  /* 0x0000000000007941 */ /* 0x000fea0003800000 */
.L_x_1045:
[----:B------:R-:W-:Y:S05]  /*35a10*/  @!P1 BRA `(.L_x_1048) ;  /* 0x0000000000049947 */ /* 0x000fea0003800000 */
[----:B------:R-:W-:Y:S01]  /*35a20*/  BPT.TRAP 0x1 ;  /* 0x000000040000795c */ /* 0x000fe20000300000 */
.L_x_1048:
[----:B------:R-:W-:Y:S01]  /*35a30*/  SYNCS.ARRIVE.TRANS64.RED.A1T0 RZ, [UR22], RZ ;  /* 0x000000ffffff79a7 */ /* 0x000fe20008100416 */
[----:B------:R-:W-:Y:S05]  /*35a40*/  @!P1 BRA `(.L_x_1049) ;  /* 0x0000000000049947 */ /* 0x000fea0003800000 */
[----:B------:R-:W-:Y:S01]  /*35a50*/  BPT.TRAP 0x1 ;  /* 0x000000040000795c */ /* 0x000fe20000300000 */
.L_x_1049:
[----:B------:R-:W5:Y:S02]  /*35a60*/  SYNCS.PHASECHK.TRANS64.TRYWAIT P2, [UR13+0x98], R3 ;  /* 0x00009803ff0075a7 */ /* 0x000f64000804014d */
[----:B-----5:R-:W-:Y:S05]  /*35a70*/  @!P2 BRA `(.L_x_1050) ;  /* 0x0000002c00d0a947 */ /* 0x020fea0003800000 */
.L_x_1163:
        /* <DEDUP_REMOVED lines=11> */
[----:B-1----:R-:W-:Y:S05]  /*35b30*/  @!P1 BRA `(.L_x_1053) ;  /* 0x0000000000049947 */ /* 0x002fea0003800000 */
[----:B------:R-:W-:Y:S01]  /*35b40*/  BPT.TRAP 0x1 ;  /* 0x000000040000795c */ /* 0x000fe20000300000 */
.L_x_1053:
[----:B--234-:R-:W1:Y:S02]  /*35b50*/  LDC R4, c[0x0][0x800] ;  /* 0x00020000ff047b82 */ /* 0x01ce640000000800 */
[----:B-1----:R1:W-:Y:S02]  /*35b60*/  SYNCS.ARRIVE.TRANS64.RED.A0TR RZ, [UR13+0x78], R4 ;  /* 0x00007804ffff79a7 */ /* 0x0023e4000830040d */
.L_x_1052:
[----:B------:R-:W-:Y:S05]  /*35b70*/  BSYNC B0 ;  /* 0x0000000000007941 */ /* 0x000fea0003800000 */
.L_x_1051:
[----:B------:R-:W-:Y:S05]  /*35b80*/  @!P1 BRA `(.L_x_1054) ;  /* 0x0000000000049947 */ /* 0x000fea0003800000 */
[----:B------:R-:W-:Y:S01]  /*35b90*/  BPT.TRAP 0x1 ;  /* 0x000000040000795c */ /* 0x000fe20000300000 */
.L_x_1054:
[----:B------:R-:W-:Y:S01]  /*35ba0*/  SYNCS.ARRIVE.TRANS64.RED.A1T0 RZ, [UR23], RZ ;  /* 0x000000ffffff79a7 */ /* 0x000fe20008100417 */
[----:B------:R-:W-:Y:S01]  /*35bb0*/  UIADD3 UR10, UR50, 0x80, URZ ;  /* 0x00000080320a7890 */ /* 0x000fe2000fffe03f */
[----:B------:R-:W-:Y:S11]  /*35bc0*/  @!P1 BRA `(.L_x_1055) ;  /* 0x0000000000049947 */ /* 0x000ff60003800000 */
[----:B------:R-:W-:Y:S01]  /*35bd0*/  BPT.TRAP 0x1 ;  /* 0x000000040000795c */ /* 0x000fe20000300000 */
.L_x_1055:
[----:B------:R-:W5:Y:S02]  /*35be0*/  SYNCS.PHASECHK.TRANS64.TRYWAIT P2, [UR13+0x80], R2 ;  /* 0x00008002ff0075a7 */ /* 0x000f64000804014d */
[----:B-----5:R-:W-:Y:S05]  /*35bf0*/  @!P2 BRA `(.L_x_1056) ;  /* 0x0000002c0088a947 */ /* 0x020fea0003800000 */
.L_x_1164:
        /* <DEDUP_REMOVED lines=8> */
[----:B------:R-:W-:Y:S01]  /*35c80*/  UMOV UR9, UR41 ;  /* 0x0000002900097c82 */ /* 0x000fe20008000000 */
[----:B------:R-:W-:-:S05]  /*35c90*/  UMOV UR11, UR51 ;  /* 0x00000033000b7c82 */ /* 0x000fca0008000000 */
[----:B------:R1:W-:Y:S02]  /*35ca0*/  UTMALDG.3D [UR8], [UR18], desc[UR26] ;  /* 0x00001a08120075b4 */ /* 0x0003e40008011000 */
[----:B-1----:R-:W-:Y:S05]  /*35cb0*/  @!P1 BRA `(.L_x_1059) ;  /* 0x0000000000049947 */ /* 0x002fea0003800000 */
[----:B------:R-:W-:Y:S01]  /*35cc0*/  BPT.TRAP 0x1 ;  /* 0x000000040000795c */ /* 0x000fe20000300000 */
.L_x_1059:
[----:B--234-:R-:W1:Y:S02]  /*35cd0*/  LDC R4, c[0x0][0x800] ;  /* 0x00020000ff047b82 */ /* 0x01ce640000000800 */
[----:B-1----:R1:W-:Y:S02]  /*35ce0*/  SYNCS.ARRIVE.TRANS64.RED.A0TR RZ, [UR13+0x60], R4 ;  /* 0x00006004ffff79a7 */ /* 0x0023e4000830040d */
.L_x_1058:
[----:B------:R-:W-:Y:S05]  /*35cf0*/  BSYNC B0 ;  /* 0x0000000000007941 */ /* 0x000fea0003800000 */
.L_x_1057:
[----:B------:R-:W-:Y:S05]  /*35d00*/  @!P1 BRA `(.L_x_1060) ;  /* 0x0000000000049947 */ /* 0x000fea0003800000 */
[----:B------:R-:W-:Y:S01]  /*35d10*/  BPT.TRAP 0x1 ;  /* 0x000000040000795c */ /* 0x000fe20000300000 */
.L_x_1060:
[----:B------:R-:W-:Y:S01]  /*35d20*/  SYNCS.ARRIVE.TRANS64.RED.A1T0 RZ, [UR30], RZ ;  /* 0x000000ffffff79a7 */ /* 0x000fe2000810041e */
[----:B------:R-:W-:Y:S05]  /*35d30*/  @!P1 BRA `(.L_x_1061) ;  /* 0x0000000000049947 */ /* 0x000fea0003800000 */
[----:B------:R-:W-:Y:S01]  /*35d40*/  BPT.TRAP 0x1 ;  /* 0x000000040000795c */ /* 0x000fe20000300000 */
.L_x_1061:
[----:B------:R-:W5:Y:S02]  /*35d50*/  SYNCS.PHASECHK.TRANS64.TRYWAIT P2, [UR13+0x88], R2 ;  /* 0x00008802ff0075a7 */ /* 0x000f64000804014d */
[----:B-----5:R-:W-:Y:S05]  /*35d60*/  @!P2 BRA `(.L_x_1062) ;  /* 0x0000002c0044a947 */ /* 0x020fea0003800000 */
.L_x_1165:
        /* <DEDUP_REMOVED lines=13> */
.L_x_1065:
[----:B--234-:R-:W1:Y:S02]  /*35e40*/  LDC R4, c[0x0][0x800] ;  /* 0x00020000ff047b82 */ /* 0x01ce640000000800 */
[----:B-1----:R1:W-:Y:S02]  /*35e50*/  SYNCS.ARRIVE.TRANS64.RED.A0TR RZ, [UR13+0x68], R4 ;  /* 0x00006804ffff79a7 */ /* 0x0023e4000830040d */
.L_x_1064:
[----:B------:R-:W-:Y:S05]  /*35e60*/  BSYNC B0 ;  /* 0x0000000000007941 */ /* 0x000fea0003800000 */
.L_x_1063:
[----:B------:R-:W-:Y:S05]  /*35e70*/  @!P1 BRA `(.L_x_1066) ;  /* 0x0000000000049947 */ /* 0x000fea0003800000 */
[----:B------:R-:W-:Y:S01]  /*35e80*/  BPT.TRAP 0x1 ;  /* 0x000000040000795c */ /* 0x000fe20000300000 */
.L_x_1066:
[----:B------:R-:W-:Y:S01]  /*35e90*/  SYNCS.ARRIVE.TRANS64.RED.A1T0 RZ, [UR29], RZ ;  /* 0x000000ffffff79a7 */ /* 0x000fe2000810041d */
[----:B------:R-:W-:Y:S01]  /*35ea0*/  UIADD3 UR10, UR50, 0xa0, URZ ;  /* 0x000000a0320a7890 */ /* 0x000fe2000fffe03f */
[----:B------:R-:W-:Y:S11]  /*35eb0*/  @!P1 BRA `(.L_x_1067) ;  /* 0x0000000000049947 */ /* 0x000ff60003800000 */
[----:B------:R-:W-:Y:S01]  /*35ec0*/  BPT.TRAP 0x1 ;  /* 0x000000040000795c */ /* 0x000fe20000300000 */
.L_x_1067:
[----:B------:R-:W5:Y:S02]  /*35ed0*/  SYNCS.PHASECHK.TRANS64.TRYWAIT P2, [UR13+0x90], R2 ;  /* 0x00009002ff0075a7 */ /* 0x000f64000804014d */
[----:B-----5:R-:W-:Y:S05]  /*35ee0*/  @!P2 BRA `(.L_x_1068) ;  /* 0x0000002800fca947 */ /* 0x020fea0003800000 */
.L_x_1166:
        /* <DEDUP_REMOVED lines=13> */
.L_x_1071:
[----:B--234-:R-:W1:Y:S02]  /*35fc0*/  LDC R4, c[0x0][0x800] ;  /* 0x00020000ff047b82 */ /* 0x01ce640000000800 */
[----:B-1----:R1:W-:Y:S02]  /*35fd0*/  SYNCS.ARRIVE.TRANS64.RED.A0TR RZ, [UR13+0x70], R4 ;  /* 0x00007004ffff79a7 */ /* 0x0023e4000830040d */
.L_x_1070:
[----:B------:R-:W-:Y:S05]  /*35fe0*/  BSYNC B0 ;  /* 0x0000000000007941 */ /* 0x000fea0003800000 */
.L_x_1069:
[----:B------:R-:W-:Y:S05]  /*35ff0*/  @!P1 BRA `(.L_x_1072) ;  /* 0x0000000000049947 */ /* 0x000fea0003800000 */
[----:B------:R-:W-:Y:S01]  /*36000*/  BPT.TRAP 0x1 ;  /* 0x000000040000795c */ /* 0x000fe20000300000 */
.L_x_1072:
[----:B------:R-:W-:Y:S01]  /*36010*/  SYNCS.ARRIVE.TRANS64.RED.A1T0 RZ, [UR22], RZ ;  /* 0x000000ffffff79a7 */ /* 0x000fe20008100416 */
[----:B------:R-:W-:Y:S05]  /*36020*/  @!P1 BRA `(.L_x_1073) ;  /* 0x0000000000049947 */ /* 0x000fea0003800000 */
[----:B------:R-:W-:Y:S01]  /*36030*/  BPT.TRAP 0x1 ;  /* 0x000000040000795c */ /* 0x000fe20000300000 */
.L_x_1073:
[----:B------:R-:W5:Y:S02]  /*36040*/  SYNCS.PHASECHK.TRANS64.TRYWAIT P2, [UR13+0x98], R2 ;  /* 0x00009802ff0075a7 */ /* 0x000f64000804014d */
[----:B-----5:R-:W-:Y:S05]  /*36050*/  @!P2 BRA `(.L_x_1074) ;  /* 0x0000002800b8a947 */ /* 0x020fea0003800000 */
.L_x_1167:
        /* <DEDUP_REMOVED lines=13> */
.L_x_1077:
[----:B------:R-:W1:Y:S02]  /*36130*/  LDC R2, c[0x0][0x800] ;  /* 0x00020000ff027b82 */ /* 0x000e640000000800 */
[----:B-1----:R1:W-:Y:S02]  /*36140*/  SYNCS.ARRIVE.TRANS64.RED.A0TR RZ, [UR13+0x78], R2 ;  /* 0x00007802ffff79a7 */ /* 0x0023e4000830040d */
.L_x_1076:
[----:B------:R-:W-:Y:S05]  /*36150*/  BSYNC B0 ;  /* 0x0000000000007941 */ /* 0x000fea0003800000 */
.L_x_1075:
[----:B------:R-:W-:Y:S05]  /*36160*/  @!P1 BRA `(.L_x_1078) ;  /* 0x0000000000049947 */ /* 0x000fea0003800000 */
[----:B------:R-:W-:Y:S01]  /*36170*/  BPT.TRAP 0x1 ;  /* 0x000000040000795c */ /* 0x000fe20000300000 */
.L_x_1078:
[----:B------:R-:W-:Y:S01]  /*36180*/  SYNCS.ARRIVE.TRANS64.RED.A1T0 RZ, [UR23], RZ ;  /* 0x000000ffffff79a7 */ /* 0x000fe20008100417 */
[----:B------:R-:W-:Y:S01]  /*36190*/  UIADD3 UR10, UR50, 0xc0, URZ ;  /* 0x000000c0320a7890 */ /* 0x000fe2000fffe03f */
[----:B------:R-:W-:Y:S11]  /*361a0*/  @!P1 BRA `(.L_x_1079) ;  /* 0x0000000000049947 */ /* 0x000ff60003800000 */
[----:B------:R-:W-:Y:S01]  /*361b0*/  BPT.TRAP 0x1 ;  /* 0x000000040000795c */ /* 0x000fe20000300000 */
.L_x_1079:
[----:B------:R-:W5:Y:S02]  /*361c0*/  SYNCS.PHASECHK.TRANS64.TRYWAIT P2, [UR13+0x80], R3 ;  /* 0x00008003ff0075a7 */ /* 0x000f64000804014d */
[----:B-----5:R-:W-:Y:S05]  /*361d0*/  @!P2 BRA `(.L_x_1080) ;  /* 0x000000280070a947 */ /* 0x020fea0003800000 */
.L_x_1168:
        /* <DEDUP_REMOVED lines=13> */
.L_x_1083:
[----:B------:R-:W1:Y:S02]  /*362b0*/  LDC R2, c[0x0][0x800] ;  /* 0x00020000ff027b82 */ /* 0x000e640000000800 */
[----:B-1----:R1:W-:Y:S02]  /*362c0*/  SYNCS.ARRIVE.TRANS64.RED.A0TR RZ, [UR13+0x60], R2 ;  /* 0x00006002ffff79a7 */ /* 0x0023e4000830040d */
.L_x_1082:
[----:B------:R-:W-:Y:S05]  /*362d0*/  BSYNC B0 ;  /* 0x0000000000007941 */ /* 0x000fea0003800000 */
.L_x_1081:
[----:B------:R-:W-:Y:S05]  /*362e0*/  @!P1 BRA `(.L_x_1084) ;  /* 0x0000000000049947 */ /* 0x000fea0003800000 */
[----:B------:R-:W-:Y:S01]  /*362f0*/  BPT.TRAP 0x1 ;  /* 0x000000040000795c */ /* 0x000fe20000300000 */
.L_x_1084:
[----:B------:R-:W-:Y:S01]  /*36300*/  SYNCS.ARRIVE.TRANS64.RED.A1T0 RZ, [UR30], RZ ;  /* 0x000000ffffff79a7 */ /* 0x000fe2000810041e */
[----:B------:R-:W-:Y:S05]  /*36310*/  @!P1 BRA `(.L_x_1085) ;  /* 0x0000000000049947 */ /* 0x000fea0003800000 */
[----:B------:R-:W-:Y:S01]  /*36320*/  BPT.TRAP 0x1 ;  /* 0x000000040000795c */ /* 0x000fe20000300000 */
.L_x_1085:
[----:B------:R-:W5:Y:S02]  /*36330*/  SYNCS.PHASECHK.TRANS64.TRYWAIT P2, [UR13+0x88], R3 ;  /* 0x00008803ff0075a7 */ /* 0x000f64000804014d */
[----:B-----5:R-:W-:Y:S05]  /*36340*/  @!P2 BRA `(.L_x_1086) ;  /* 0x00000028002ca947 */ /* 0x020fea0003800000 */
.L_x_1169:
        /* <DEDUP_REMOVED lines=13> */
.L_x_1089:
[----:B------:R-:W1:Y:S02]  /*36420*/  LDC R2, c[0x0][0x800] ;  /* 0x00020000ff027b82 */ /* 0x000e640000000800 */
[----:B-1----:R1:W-:Y:S02]  /*36430*/  SYNCS.ARRIVE.TRANS64.RED.A0TR RZ, [UR13+0x68], R2 ;  /* 0x00006802ffff79a7 */ /* 0x0023e4000830040d */
.L_x_1088:
[----:B------:R-:W-:Y:S05]  /*36440*/  BSYNC B0 ;  /* 0x0000000000007941 */ /* 0x000fea0003800000 */
.L_x_1087:
[----:B------:R-:W-:Y:S05]  /*36450*/  @!P1 BRA `(.L_x_1090) ;  /* 0x0000000000049947 */ /* 0x000fea0003800000 */
[----:B------:R-:W-:Y:S01]  /*36460*/  BPT.TRAP 0x1 ;  /* 0x000000040000795c */ /* 0x000fe20000300000 */
.L_x_1090:
[----:B------:R-:W-:Y:S01]  /*36470*/  SYNCS.ARRIVE.TRANS64.RED.A1T0 RZ, [UR29], RZ ;  /* 0x000000ffffff79a7 */ /* 0x000fe2000810041d */
[----:B------:R-:W-:Y:S01]  /*36480*/  UIADD3 UR10, UR50, 0xe0, URZ ;  /* 0x000000e0320a7890 */ /* 0x000fe2000fffe03f */
[----:B------:R-:W-:Y:S11]  /*36490*/  @!P1 BRA `(.L_x_1091) ;  /* 0x0000000000049947 */ /* 0x000ff60003800000 */
[----:B------:R-:W-:Y:S01]  /*364a0*/  BPT.TRAP 0x1 ;  /* 0x000000040000795c */ /* 0x000fe20000300000 */
.L_x_1091:
[----:B------:R-:W5:Y:S02]  /*364b0*/  SYNCS.PHASECHK.TRANS64.TRYWAIT P2, [UR13+0x90], R3 ;  /* 0x00009003ff0075a7 */ /* 0x000f64000804014d */
[----:B-----5:R-:W-:Y:S05]  /*364c0*/  @!P2 BRA `(.L_x_1092) ;  /* 0x0000002400e4a947 */ /* 0x020fea0003800000 */
.L_x_1170:
        /* <DEDUP_REMOVED lines=13> */
.L_x_1095:
[----:B------:R-:W1:Y:S02]  /*365a0*/  LDC R2, c[0x0][0x800] ;  /* 0x00020000ff027b82 */ /* 0x000e640000000800 */
[----:B-1----:R1:W-:Y:S02]  /*365b0*/  SYNCS.ARRIVE.TRANS64.RED.A0TR RZ, [UR13+0x70], R2 ;  /* 0x00007002ffff79a7 */ /* 0x0023e4000830040d */
.L_x_1094:
[----:B------:R-:W-:Y:S05]  /*365c0*/  BSYNC B0 ;  /* 0x0000000000007941 */ /* 0x000fea0003800000 */
.L_x_1093:
[----:B------:R-:W-:Y:S05]  /*365d0*/  @!P1 BRA `(.L_x_1096) ;  /* 0x0000000000049947 */ /* 0x000fea0003800000 */
[----:B------:R-:W-:Y:S01]  /*365e0*/  BPT.TRAP 0x1 ;  /* 0x000000040000795c */ /* 0x000fe20000300000 */
.L_x_1096:
[----:B------:R-:W-:Y:S01]  /*365f0*/  SYNCS.ARRIVE.TRANS64.RED.A1T0 RZ, [UR22], RZ ;  /* 0x000000ffffff79a7 */ /* 0x000fe20008100416 */
[----:B------:R-:W-:Y:S05]  /*36600*/  @!P1 BRA `(.L_x_1097) ;  /* 0x0000000000049947 */ /* 0x000fea0003800000 */
[----:B------:R-:W-:Y:S01]  /*36610*/  BPT.TRAP 0x1 ;  /* 0x000000040000795c */ /* 0x000fe20000300000 */
.L_x_1097:
[----:B------:R-:W5:Y:S02]  /*36620*/  SYNCS.PHASECHK.TRANS64.TRYWAIT P2, [UR13+0x98], R3 ;  /* 0x00009803ff0075a7 */ /* 0x000f64000804014d */
[----:B-----5:R-:W-:Y:S05]  /*36630*/  @!P2 BRA `(.L_x_1098) ;  /* 0x0000002400a0a947 */ /* 0x020fea0003800000 */
.L_x_1171:
        /* <DEDUP_REMOVED lines=13> */
.L_x_1101:
[----:B------:R-:W1:Y:S02]  /*36710*/  LDC R2, c[0x0][0x800] ;  /* 0x00020000ff027b82 */ /* 0x000e640000000800 */
[----:B-1----:R1:W-:Y:S02]  /*36720*/  SYNCS.ARRIVE.TRANS64.RED.A0TR RZ, [UR13+0x78], R2 ;  /* 0x00007802ffff79a7 */ /* 0x0023e4000830040d */
.L_x_1100:
[----:B------:R-:W-:Y:S05]  /*36730*/  BSYNC B0 ;  /* 0x0000000000007941 */ /* 0x000fea0003800000 */
.L_x_1099:
[----:B------:R-:W-:Y:S05]  /*36740*/  @!P1 BRA `(.L_x_1102) ;  /* 0x0000000000049947 */ /* 0x000fea0003800000 */
[----:B------:R-:W-:Y:S01]  /*36750*/  BPT.TRAP 0x1 ;  /* 0x000000040000795c */ /* 0x000fe20000300000 */
.L_x_1102:
[----:B------:R-:W5:Y:S01]  /*36760*/  LDL.LU R15, [R1+0x4a8] ;  /* 0x0004a800010f7983 */ /* 0x000f620000300800 */
[----:B------:R-:W-:Y:S03]  /*36770*/  SYNCS.ARRIVE.TRANS64.RED.A1T0 RZ, [UR23], RZ ;  /* 0x000000ffffff79a7 */ /* 0x000fe60008100417 */
[----:B------:R-:W5:Y:S01]  /*36780*/  LDL.LU R12, [R1+0x4a4] ;  /* 0x0004a400010c7983 */ /* 0x000f620000300800 */
[----:B-1234-:R-:W-:Y:S02]  /*36790*/  PRMT R4, RZ, 0x7610, R4 ;  /* 0x00007610ff047816 */ /* 0x01efe40000000004 */
[----:B------:R-:W-:Y:S02]  /*367a0*/  MOV R2, 0xffffffff ;  /* 0xffffffff00027802 */ /* 0x000fe40000000f00 */
[----:B------:R-:W-:Y:S02]  /*367b0*/  MOV R3, 0xffffffff ;  /* 0xffffffff00037802 */ /* 0x000fe40000000f00 */
[----:B------:R-:W-:-:S02]  /*367c0*/  MOV R10, 0xffffffff ;  /* 0xffffffff000a7802 */ /* 0x000fc40000000f00 */
[----:B-----5:R-:W-:-:S04]  /*367d0*/  IADD3 R12, P0, R12, UR54, RZ ;  /* 0x000000360c0c7c10 */ /* 0x020fc8000ff1e0ff */
[----:B------:R-:W-:Y:S01]  /*367e0*/  IADD3.X R15, R15, UR38, RZ, P0, !PT ;  /* 0x000000260f0f7c10 */ /* 0x000fe200087fe4ff */
[----:B------:R1:W-:Y:S01]  /*367f0*/  STL [R1+0x4a4], R12 ;  /* 0x0004a40c01007387 */ /* 0x0003e20000100800 */
[----:B------:R-:W-:-:S03]  /*36800*/  ISETP.GE.U32.AND P0, PT, R12, UR4, PT ;  /* 0x000000040c007c0c */ /* 0x000fc6000bf06070 */
[----:B------:R1:W-:Y:S01]  /*36810*/  STL [R1+0x4a8], R15 ;  /* 0x0004a80f01007387 */ /* 0x0003e20000100800 */
[----:B------:R-:W-:-:S13]  /*36820*/  ISETP.GE.U32.AND.EX P0, PT, R15, UR5, PT, P0 ;  /* 0x000000050f007c0c */ /* 0x000fda000bf06100 */
[----:B-1----:R-:W-:Y:S05]  /*36830*/  @P0 BRA `(.L_x_1103) ;  /* 0x0000000400580947 */ /* 0x002fea0003800000 */
[----:B------:R-:W1:Y:S01]  /*36840*/  S2R R7, SR_CTAID.X ;  /* 0x0000000000077919 */ /* 0x000e620000002500 */
[----:B------:R-:W2:Y:S01]  /*36850*/  LDC R13, c[0x0][0x904] ;  /* 0x00024100ff0d7b82 */ /* 0x000ea20000000800 */
[----:B------:R-:W-:Y:S01]  /*36860*/  ULDC UR8, c[0x0][0x150] ;  /* 0x0000540000087ab9 */ /* 0x000fe20000000800 */
[----:B------:R-:W3:Y:S06]  /*36870*/  S2R R2, SR_CTAID.Y ;  /* 0x0000000000027919 */ /* 0x000eec0000002600 */
[----:B------:R-:W4:Y:S08]  /*36880*/  LDC R4, c[0x0][0x144] ;  /* 0x00005100ff047b82 */ /* 0x000f300000000800 */
[----:B------:R-:W5:Y:S08]  /*36890*/  LDC R11, c[0x0][0x148] ;  /* 0x00005200ff0b7b82 */ /* 0x000f700000000800 */
[----:B------:R-:W4:Y:S01]  /*368a0*/  LDC.64 R8, c[0x0][0x8d0] ;  /* 0x00023400ff087b82 */ /* 0x000f220000000a00 */
[----:B--2---:R-:W-:-:S02]  /*368b0*/  ISETP.NE.AND P2, PT, R13, 0x1, PT ;  /* 0x000000010d00780c */ /* 0x004fc40003f45270 */
[----:B-1----:R-:W-:Y:S02]  /*368c0*/  I2FP.F32.U32 R3, R7 ;  /* 0x0000000700037245 */ /* 0x002fe40000201000 */
[----:B---3--:R-:W-:-:S03]  /*368d0*/  I2FP.F32.U32 R5, R2 ;  /* 0x0000000200057245 */ /* 0x008fc60000201000 */
[----:B------:R-:W-:Y:S01]  /*368e0*/  FMUL R3, R3, UR8 ;  /* 0x0000000803037c20 */ /* 0x000fe20008400000 */
[----:B------:R-:W-:Y:S02]  /*368f0*/  ULDC UR8, c[0x0][0x154] ;  /* 0x0000550000087ab9 */ /* 0x000fe40000000800 */
[----:B------:R-:W-:-:S03]  /*36900*/  FMUL R10, R5, UR8 ;  /* 0x00000008050a7c20 */ /* 0x000fc60008400000 */
[----:B------:R-:W1:Y:S01]  /*36910*/  F2I.U32.TRUNC.NTZ R3, R3 ;  /* 0x0000000300037305 */ /* 0x000e62000020f000 */
[----:B----4-:R-:W-:-:S07]  /*36920*/  ISETP.NE.U32.AND P0, PT, R8, RZ, PT ;  /* 0x000000ff0800720c */ /* 0x010fce0003f05070 */
[----:B------:R-:W2:Y:S01]  /*36930*/  F2I.U32.TRUNC.NTZ R10, R10 ;  /* 0x0000000a000a7305 */ /* 0x000ea2000020f000 */
[----:B------:R-:W-:Y:S02]  /*36940*/  ISETP.NE.AND.EX P0, PT, R9, RZ, PT, P0 ;  /* 0x000000ff0900720c */ /* 0x000fe40003f05300 */
[----:B-1----:R-:W-:Y:S02]  /*36950*/  IADD3 R5, -R3, RZ, RZ ;  /* 0x000000ff03057210 */ /* 0x002fe40007ffe1ff */
[----:B------:R-:W-:-:S03]  /*36960*/  MOV R3, R15 ;  /* 0x0000000f00037202 */ /* 0x000fc60000000f00 */
[----:B------:R-:W-:Y:S01]  /*36970*/  IMAD R7, R4, R5, R7 ;  /* 0x0000000504077224 */ /* 0x000fe200078e0207 */
[----:B--2---:R-:W-:-:S05]  /*36980*/  IADD3 R4, -R10, RZ, RZ ;  /* 0x000000ff0a047210 */ /* 0x004fca0007ffe1ff */
[----:B-----5:R-:W-:Y:S01]  /*36990*/  @P2 IMAD R7, R11, R4, R2 ;  /* 0x000000040b072224 */ /* 0x020fe200078e0202 */
[----:B------:R-:W-:Y:S01]  /*369a0*/  MOV R2, R12 ;  /* 0x0000000c00027202 */ /* 0x000fe20000000f00 */
[----:B------:R-:W1:Y:S01]  /*369b0*/  LDC R11, c[0x0][0x8d8] ;  /* 0x00023600ff0b7b82 */ /* 0x000e620000000800 */
[----:B------:R-:W-:Y:S05]  /*369c0*/  @!P0 BRA `(.L_x_1104) ;  /* 0x0000000000288947 */ /* 0x000fea0003800000 */
[----:B------:R-:W2:Y:S02]  /*369d0*/  LDC R2, c[0x0][0x8dc] ;  /* 0x00023700ff027b82 */ /* 0x000ea40000000800 */
[----:B--2---:R-:W-:-:S04]  /*369e0*/  IADD3 R3, P0, R12, R2, RZ ;  /* 0x000000020c037210 */ /* 0x004fc80007f1e0ff */
[----:B------:R-:W-:-:S05]  /*369f0*/  IADD3.X R13, RZ, R15, RZ, P0, !PT ;  /* 0x0000000fff0d7210 */ /* 0x000fca00007fe4ff */
[----:B------:R-:W-:-:S04]  /*36a00*/  IMAD.WIDE.U32 R4, R13, R8, RZ ;  /* 0x000000080d047225 */ /* 0x000fc800078e00ff */
[----:B------:R-:W-:-:S04]  /*36a10*/  IMAD.WIDE.U32 R4, P0, R3, R9, R4 ;  /* 0x0000000903047225 */ /* 0x000fc80007800004 */
[----:B------:R-:W-:Y:S01]  /*36a20*/  IMAD.WIDE.U32 R2, R3, R8, RZ ;  /* 0x0000000803027225 */ /* 0x000fe200078e00ff */
[----:B------:R-:W-:-:S04]  /*36a30*/  MOV R2, R5 ;  /* 0x0000000500027202 */ /* 0x000fc80000000f00 */
[----:B------:R-:W-:Y:S02]  /*36a40*/  IADD3 RZ, P1, R3, R4, RZ ;  /* 0x0000000403ff7210 */ /* 0x000fe40007f3e0ff */
[----:B------:R-:W-:-:S03]  /*36a50*/  IADD3.X R3, RZ, RZ, RZ, P0, !PT ;  /* 0x000000ffff037210 */ /* 0x000fc600007fe4ff */
[----:B------:R-:W-:-:S08]  /*36a60*/  IMAD.WIDE.U32.X R2, R13, R9, R2, P1 ;  /* 0x000000090d027225 */ /* 0x000fd000008e0402 */
.L_x_1104:
[----:B------:R-:W2:Y:S01]  /*36a70*/  LDC.64 R4, c[0x0][0x8c8] ;  /* 0x00023200ff047b82 */ /* 0x000ea20000000a00 */
[-CC-:B-1----:R-:W-:Y:S02]  /*36a80*/  SHF.R.U64 R10, R2, R11.reuse, R3.reuse ;  /* 0x0000000b020a7219 */ /* 0x182fe40000001203 */
[----:B------:R-:W-:Y:S02]  /*36a90*/  SHF.R.U32.HI R11, RZ, R11, R3 ;  /* 0x0000000bff0b7219 */ /* 0x000fe40000011603 */
[----:B------:R-:W-:Y:S02]  /*36aa0*/  IADD3 R9, P0, RZ, -R10, RZ ;  /* 0x8000000aff097210 */ /* 0x000fe40007f1e0ff */
[----:B------:R-:W-:Y:S02]  /*36ab0*/  MOV R3, R15 ;  /* 0x0000000f00037202 */ /* 0x000fe40000000f00 */
[----:B------:R-:W-:-:S05]  /*36ac0*/  IADD3.X R11, RZ, ~R11, RZ, P0, !PT ;  /* 0x8000000bff0b7210 */ /* 0x000fca00007fe4ff */
[----:B--2---:R-:W-:-:S04]  /*36ad0*/  IMAD R2, R11, R4, RZ ;  /* 0x000000040b027224 */ /* 0x004fc800078e02ff */
[C---:B------:R-:W-:Y:S01]  /*36ae0*/  IMAD R11, R9.reuse, R5, R2 ;  /* 0x00000005090b7224 */ /* 0x040fe200078e0202 */
[----:B------:R-:W-:Y:S01]  /*36af0*/  MOV R2, R12 ;  /* 0x0000000c00027202 */ /* 0x000fe20000000f00 */
[----:B------:R-:W1:Y:S04]  /*36b00*/  LDC R5, c[0x0][0x900] ;  /* 0x00024000ff057b82 */ /* 0x000e680000000800 */
[----:B------:R-:W-:-:S04]  /*36b10*/  IMAD.WIDE.U32 R2, R9, R4, R2 ;  /* 0x0000000409027225 */ /* 0x000fc800078e0002 */
[----:B------:R-:W2:Y:S01]  /*36b20*/  LDC.64 R8, c[0x0][0x8e8] ;  /* 0x00023a00ff087b82 */ /* 0x000ea20000000a00 */
[----:B------:R-:W-:-:S07]  /*36b30*/  IADD3 R3, R3, R11, RZ ;  /* 0x0000000b03037210 */ /* 0x000fce0007ffe0ff */
[----:B------:R-:W3:Y:S08]  /*36b40*/  LDC R12, c[0x0][0x8c0] ;  /* 0x00023000ff0c7b82 */ /* 0x000ef00000000800 */
[----:B------:R-:W4:Y:S01]  /*36b50*/  LDC R4, c[0x0][0x8b0] ;  /* 0x00022c00ff047b82 */ /* 0x000f220000000800 */
[----:B--2---:R-:W-:-:S04]  /*36b60*/  ISETP.NE.U32.AND P0, PT, R8, RZ, PT ;  /* 0x000000ff0800720c */ /* 0x004fc80003f05070 */
[----:B------:R-:W-:Y:S02]  /*36b70*/  ISETP.NE.AND.EX P0, PT, R9, RZ, PT, P0 ;  /* 0x000000ff0900720c */ /* 0x000fe40003f05300 */
[-CC-:B---3--:R-:W-:Y:S02]  /*36b80*/  SHF.R.U64 R11, R2, R12.reuse, R3.reuse ;  /* 0x0000000c020b7219 */ /* 0x188fe40000001203 */
[----:B------:R-:W-:-:S04]  /*36b90*/  SHF.R.U32.HI R3, RZ, R12, R3 ;  /* 0x0000000cff037219 */ /* 0x000fc80000011603 */
[-CC-:B----4-:R-:W-:Y:S02]  /*36ba0*/  SHF.R.U64 R12, R11, R4.reuse, R3.reuse ;  /* 0x000000040b0c7219 */ /* 0x190fe40000001203 */
[----:B------:R-:W-:-:S04]  /*36bb0*/  SHF.R.U32.HI R4, RZ, R4, R3 ;  /* 0x00000004ff047219 */ /* 0x000fc80000011603 */
[-CC-:B-1----:R-:W-:Y:S02]  /*36bc0*/  SHF.R.U64 R13, R12, R5.reuse, R4.reuse ;  /* 0x000000050c0d7219 */ /* 0x182fe40000001204 */
[----:B------:R-:W-:Y:S02]  /*36bd0*/  SHF.R.U32.HI R4, RZ, R5, R4 ;  /* 0x00000005ff047219 */ /* 0x000fe40000011604 */
[----:B------:R-:W-:Y:S02]  /*36be0*/  MOV R2, R13 ;  /* 0x0000000d00027202 */ /* 0x000fe40000000f00 */
[----:B------:R-:W-:Y:S01]  /*36bf0*/  MOV R3, R4 ;  /* 0x0000000400037202 */ /* 0x000fe20000000f00 */
[----:B------:R-:W-:Y:S06]  /*36c00*/  @!P0 BRA `(.L_x_1105) ;  /* 0x0000000000288947 */ /* 0x000fec0003800000 */
[----:B------:R-:W1:Y:S02]  /*36c10*/  LDC R2, c[0x0][0x8f4] ;  /* 0x00023d00ff027b82 */ /* 0x000e640000000800 */
[----:B-1----:R-:W-:-:S04]  /*36c20*/  IADD3 R3, P0, R13, R2, RZ ;  /* 0x000000020d037210 */ /* 0x002fc80007f1e0ff */
        /* <DEDUP_REMOVED lines=8> */
.L_x_1105:
[----:B------:R-:W1:Y:S01]  /*36cb0*/  LDC R4, c[0x0][0x8f0] ;  /* 0x00023c00ff047b82 */ /* 0x000e620000000800 */
[----:B------:R-:W-:-:S07]  /*36cc0*/  LOP3.LUT R11, R11, R17, RZ, 0xc0, !PT ;  /* 0x000000110b0b7212 */ /* 0x000fce00078ec0ff */
[----:B------:R-:W2:Y:S08]  /*36cd0*/  LDC R5, c[0x0][0x8e0] ;  /* 0x00023800ff057b82 */ /* 0x000eb00000000800 */
[----:B------:R-:W3:Y:S01]  /*36ce0*/  LDC R9, c[0x0][0x8b8] ;  /* 0x00022e00ff097b82 */ /* 0x000ee20000000800 */
[----:B-1----:R-:W-:-:S07]  /*36cf0*/  SHF.R.U64 R4, R2, R4, R3 ;  /* 0x0000000402047219 */ /* 0x002fce0000001203 */
[----:B------:R-:W1:Y:S01]  /*36d00*/  LDC R2, c[0x0][0x8a8] ;  /* 0x00022a00ff027b82 */ /* 0x000e620000000800 */
[----:B------:R-:W-:-:S05]  /*36d10*/  LOP3.LUT R3, R12, R14, RZ, 0xc0, !PT ;  /* 0x0000000e0c037212 */ /* 0x000fca00078ec0ff */
[----:B------:R-:W-:Y:S01]  /*36d20*/  IMAD R8, R16, R4, R3 ;  /* 0x0000000410087224 */ /* 0x000fe200078e0203 */
[----:B------:R-:W-:-:S05]  /*36d30*/  IADD3 R4, -R4, RZ, RZ ;  /* 0x000000ff04047210 */ /* 0x000fca0007ffe1ff */
[----:B--2---:R-:W-:Y:S01]  /*36d40*/  IMAD R13, R4, R5, R13 ;  /* 0x00000005040d7224 */ /* 0x004fe200078e020d */
[----:B------:R-:W-:Y:S01]  /*36d50*/  MOV R4, 0x1 ;  /* 0x0000000100047802 */ /* 0x000fe20000000f00 */
[----:B---3--:R-:W-:Y:S02]  /*36d60*/  IMAD R7, R8, R9, R7 ;  /* 0x0000000908077224 */ /* 0x008fe400078e0207 */
[----:B-1----:R-:W-:-:S05]  /*36d70*/  IMAD R2, R13, R2, R11 ;  /* 0x000000020d027224 */ /* 0x002fca00078e020b */
[----:B------:R-:W-:Y:S02]  /*36d80*/  SEL R3, R2, R7, !P2 ;  /* 0x0000000702037207 */ /* 0x000fe40005000000 */
[----:B------:R-:W-:-:S07]  /*36d90*/  SEL R2, R7, R2, !P2 ;  /* 0x0000000207027207 */ /* 0x000fce0005000000 */
.L_x_1103:
[----:B------:R-:W-:-:S13]  /*36da0*/  LOP3.LUT P0, RZ, R4, 0xff, RZ, 0xc0, !PT ;  /* 0x000000ff04ff7812 */ /* 0x000fda000780c0ff */
[----:B------:R-:W-:Y:S05]  /*36db0*/  @P0 BRA `(.L_x_1106) ;  /* 0xffffffdc00e40947 */ /* 0x000fea000383ffff */
.L_x_1002:
[----:B------:R-:W-:Y:S01]  /*36dc0*/  ELECT P0, URZ, PT ;  /* 0x00000000003f782f */ /* 0x000fe20003800000 */
[----:B------:R-:W-:-:S12]  /*36dd0*/  BSSY B0, `(.L_x_1107) ;  /* 0x000001e000007945 */ /* 0x000fd80003800000 */
[----:B------:R-:W-:Y:S05]  /*36de0*/  @!P0 BRA `(.L_x_1108) ;  /* 0x0000000000708947 */ /* 0x000fea0003800000 */
[----:B------:R-:W-:-:S06]  /*36df0*/  ULOP3.LUT UR4, UR39, 0x2, URZ, 0xfc, !UPT ;  /* 0x0000000227047892 */ /* 0x000fcc000f8efc3f */
[----:B------:R-:W-:-:S04]  /*36e00*/  MOV R0, UR4 ;  /* 0x0000000400007c02 */ /* 0x000fc80008000f00 */
[----:B------:R-:W-:-:S13]  /*36e10*/  ISETP.NE.AND P1, PT, R0, 0x3, PT ;  /* 0x000000030000780c */ /* 0x000fda0003f25270 */
[----:B------:R-:W-:Y:S05]  /*36e20*/  @!P1 BRA `(.L_x_1109) ;  /* 0x0000000000049947 */ /* 0x000fea0003800000 */
[----:B------:R-:W-:Y:S01]  /*36e30*/  BPT.TRAP 0x1 ;  /* 0x000000040000795c */ /* 0x000fe20000300000 */
.L_x_1109:
[----:B------:R-:W-:Y:S02]  /*36e40*/  MOV R0, 0x400 ;  /* 0x0000040000007802 */ /* 0x000fe40000000f00 */
[----:B------:R-:W-:Y:S02]  /*36e50*/  MOV R3, UR37 ;  /* 0x0000002500037c02 */ /* 0x000fe40008000f00 */
[----:B------:R-:W-:Y:S02]  /*36e60*/  MOV R2, 0x1 ;  /* 0x0000000100027802 */ /* 0x000fe40000000f00 */
[----:B------:R-:W-:Y:S02]  /*36e70*/  LEA R0, R3, R0, 0x18 ;  /* 0x0000000003007211 */ /* 0x000fe400078ec0ff */
[----:B------:R-:W-:-:S04]  /*36e80*/  SHF.L.U32 R3, R2, 0x1f, RZ ;  /* 0x0000001f02037819 */ /* 0x000fc800000006ff */
[----:B------:R-:W3:Y:S02]  /*36e90*/  SYNCS.PHASECHK.TRANS64.TRYWAIT P0, [R0+URZ+0x80], R3 ;  /* 0x00008003000075a7 */ /* 0x000ee4000800017f */
[----:B---3--:R-:W-:Y:S05]  /*36ea0*/  @!P0 BRA `(.L_x_1110) ;  /* 0x0000001c009c8947 */ /* 0x008fea0003800000 */
.L_x_1172:
[----:B------:R-:W-:Y:S05]  /*36eb0*/  @!P1 BRA `(.L_x_1111) ;  /* 0x0000000000049947 */ /* 0x000fea0003800000 */
[----:B------:R-:W-:Y:S01]  /*36ec0*/  BPT.TRAP 0x1 ;  /* 0x000000040000795c */ /* 0x000fe20000300000 */
.L_x_1111:
[----:B------:R-:W4:Y:S02]  /*36ed0*/  SYNCS.PHASECHK.TRANS64.TRYWAIT P0, [R0+URZ+0x88], R3 ;  /* 0x00008803000075a7 */ /* 0x000f24000800017f */
[----:B----4-:R-:W-:Y:S05]  /*36ee0*/  @!P0 BRA `(.L_x_1112) ;  /* 0x0000001c00a08947 */ /* 0x010fea0003800000 */
.L_x_1173:
[----:B------:R-:W-:Y:S05]  /*36ef0*/  @!P1 BRA `(.L_x_1113) ;  /* 0x0000000000049947 */ /* 0x000fea0003800000 */
[----:B------:R-:W-:Y:S01]  /*36f00*/  BPT.TRAP 0x1 ;  /* 0x000000040000795c */ /* 0x000fe20000300000 */
.L_x_1113:
[----:B------:R-:W1:Y:S02]  /*36f10*/  SYNCS.PHASECHK.TRANS64.TRYWAIT P0, [R0+URZ+0x90], R3 ;  /* 0x00009003000075a7 */ /* 0x000e64000800017f */
[----:B-1----:R-:W-:Y:S05]  /*36f20*/  @!P0 BRA `(.L_x_1114) ;  /* 0x0000001c00a48947 */ /* 0x002fea0003800000 */
.L_x_1174:
[----:B------:R-:W-:Y:S05]  /*36f30*/  @!P1 BRA `(.L_x_1115) ;  /* 0x0000000000049947 */ /* 0x000fea0003800000 */
[----:B------:R-:W-:Y:S01]  /*36f40*/  BPT.TRAP 0x1 ;  /* 0x000000040000795c */ /* 0x000fe20000300000 */
.L_x_1115:
[----:B---34-:R-:W-:-:S04]  /*36f50*/  MOV R3, 0x1 ;  /* 0x0000000100037802 */ /* 0x018fc80000000f00 */
[----:B------:R-:W-:-:S07]  /*36f60*/  SHF.L.U32 R3, R3, 0x1f, RZ ;  /* 0x0000001f03037819 */ /* 0x000fce00000006ff */
.L_x_1116:
[----:B-1----:R1:W3:Y:S02]  /*36f70*/  SYNCS.PHASECHK.TRANS64.TRYWAIT P0, [R0+URZ+0x98], R3 ;  /* 0x00009803000075a7 */ /* 0x0022e4000800017f */
[----:B---3--:R-:W-:Y:S05]  /*36f80*/  @!P0 NANOSLEEP.SYNCS 0x989680 ;  /* 0x009896800000895d */ /* 0x008fea0003900000 */
[----:B------:R-:W3:Y:S02]  /*36f90*/  @!P0 SYNCS.PHASECHK.TRANS64 P0, [R0+URZ+0x98], R3 ;  /* 0x00009803000085a7 */ /* 0x000ee4000800007f */
[----:B---3--:R-:W-:Y:S05]  /*36fa0*/  @!P0 BRA `(.L_x_1116) ;  /* 0xfffffffc00f08947 */ /* 0x008fea000383ffff */
.L_x_1108:
[----:B------:R-:W-:Y:S05]  /*36fb0*/  BSYNC B0 ;  /* 0x0000000000007941 */ /* 0x000fea0003800000 */
.L_x_1107:
[----:B------:R-:W-:Y:S05]  /*36fc0*/  EXIT ;  /* 0x000000000000794d */ /* 0x000fea0003800000 */
.L_x_997:
[----:B------:R-:W-:Y:S02]  /*36fd0*/  LOP3.LUT P0, RZ, R4, 0xff, RZ, 0xc0, !PT ;  /* 0x000000ff04ff7812 */ /* 0x000fe4000780c0ff */
[----:B------:R-:W-:Y:S02]  /*36fe0*/  MOV R0, 0x1 ;  /* 0x0000000100007802 */ /* 0x000fe40000000f00 */
[----:B------:R-:W-:-:S09]  /*36ff0*/  MOV R7, RZ ;  /* 0x000000ff00077202 */ /* 0x000fd20000000f00 */
[----:B------:R-:W-:Y:S05]  /*37000*/  @!P0 BRA `(.L_x_1117) ;  /* 0x0000000c00308947 */ /* 0x000fea0003800000 */
[----:B------:R-:W1:Y:S01]  /*37010*/  S2R R5, SR_TID.X ;  /* 0x0000000000057919 */ /* 0x000e620000002100 */
[----:B------:R-:W2:Y:S01]  /*37020*/  LDC R0, c[0x0][0x28c] ;  /* 0x0000a300ff007b82 */ /* 0x000ea20000000800 */
[----:B------:R-:W-:Y:S01]  /*37030*/  ULDC UR5, c[0x0][0x900] ;  /* 0x0002400000057ab9 */ /* 0x000fe20000000800 */
[----:B------:R-:W-:Y:S01]  /*37040*/  UMOV UR6, 0xffffffff ;  /* 0xffffffff00067882 */ /* 0x000fe20000000000 */
[----:B------:R-:W-:Y:S01]  /*37050*/  BSSY B0, `(.L_x_1117) ;  /* 0x00000c7000007945 */ /* 0x000fe20003800000 */
[----:B------:R-:W-:Y:S01]  /*37060*/  USHF.L.U32 UR6, UR6, UR5, URZ ;  /* 0x0000000506067299 */ /* 0x000fe2000800063f */
[----:B------:R-:W-:Y:S01]  /*37070*/  MOV R9, 0x1 ;  /* 0x0000000100097802 */ /* 0x000fe20000000f00 */
[----:B------:R-:W-:Y:S01]  /*37080*/  ULDC UR4, c[0x0][0x8a8] ;  /* 0x00022a0000047ab9 */ /* 0x000fe20000000800 */
[----:B------:R-:W-:Y:S01]  /*37090*/  MOV R7, RZ ;  /* 0x000000ff00077202 */ /* 0x000fe20000000f00 */
[----:B------:R-:W-:Y:S01]  /*370a0*/  UMOV UR7, 0x1 ;  /* 0x0000000100077882 */ /* 0x000fe20000000000 */
[----:B------:R-:W-:-:S02]  /*370b0*/  ULOP3.LUT UR19, UR45, 0x2, URZ, 0xfc, !UPT ;  /* 0x000000022d137892 */ /* 0x000fc4000f8efc3f */
[----:B------:R-:W-:Y:S02]  /*370c0*/  UIADD3 UR4, UR4, -0x1, URZ ;  /* 0xffffffff04047890 */ /* 0x000fe4000fffe03f */
[----:B------:R-:W-:Y:S02]  /*370d0*/  USHF.L.U32 UR5, UR7, UR5, URZ ;  /* 0x0000000507057299 */ /* 0x000fe4000800063f */
[----:B------:R-:W-:Y:S01]  /*370e0*/  ULOP3.LUT UR17, URZ, UR6, URZ, 0x33, !UPT ;  /* 0x000000063f117292 */ /* 0x000fe2000f8e333f */
[----:B------:R-:W-:Y:S01]  /*370f0*/  ULDC.64 UR20, c[0x0][0x198] ;  /* 0x0000660000147ab9 */ /* 0x000fe20000000a00 */
[----:B--2---:R-:W-:Y:S02]  /*37100*/  IADD3 R0, R0, 0x3f, RZ ;  /* 0x0000003f00007810 */ /* 0x004fe40007ffe0ff */
[C---:B-1----:R-:W-:Y:S02]  /*37110*/  LOP3.LUT P2, RZ, R5.reuse, 0x7f, RZ, 0xc0, !PT ;  /* 0x0000007f05ff7812 */ /* 0x042fe4000784c0ff */
[----:B------:R-:W-:-:S02]  /*37120*/  LOP3.LUT P0, RZ, R5, 0x1f, RZ, 0xc0, !PT ;  /* 0x0000001f05ff7812 */ /* 0x000fc4000780c0ff */
[----:B------:R-:W-:Y:S02]  /*37130*/  SHF.R.S32.HI R5, RZ, 0x1f, R0 ;  /* 0x0000001fff057819 */ /* 0x000fe40000011400 */
[----:B------:R-:W-:Y:S02]  /*37140*/  PLOP3.LUT P0, PT, P0, P2, PT, 0x8a, 0x0 ;  /* 0x000000000000781c */ /* 0x000fe40000705172 */
[----:B------:R-:W-:Y:S02]  /*37150*/  LEA.HI R5, R5, R0, RZ, 0x6 ;  /* 0x0000000005057211 */ /* 0x000fe400078f30ff */
[----:B------:R-:W-:Y:S02]  /*37160*/  MOV R0, 0x1 ;  /* 0x0000000100007802 */ /* 0x000fe40000000f00 */
[----:B------:R-:W-:-:S04]  /*37170*/  SHF.R.S32.HI R6, RZ, 0x6, R5 ;  /* 0x00000006ff067819 */ /* 0x000fc80000011405 */
[----:B------:R-:W-:-:S07]  /*37180*/  IADD3 R16, R6, 0x1, RZ ;  /* 0x0000000106107810 */ /* 0x000fce0007ffe0ff */
.L_x_1129:
[----:B------:R-:W-:-:S03]  /*37190*/  UMOV UR6, 0xffffffff ;  /* 0xffffffff00067882 */ /* 0x000fc60000000000 */
[----:B------:R-:W-:Y:S05]  /*371a0*/  BRA.DIV UR6, `(.L_x_1118) ;  /* 0x0000001e06187947 */ /* 0x000fea000b800000 */
[----:B------:R-:W-:-:S13]  /*371b0*/  ELECT P6, URZ, PT ;  /* 0x00000000003f782f */ /* 0x000fda00038c0000 */
.L_x_1177:
[----:B------:R-:W1:Y:S01]  /*371c0*/  LDC R4, c[0x0][0x28c] ;  /* 0x0000a300ff047b82 */ /* 0x000e620000000800 */
[----:B------:R-:W-:Y:S01]  /*371d0*/  BSSY B1, `(.L_x_1119) ;  /* 0x0000036000017945 */ /* 0x000fe20003800000 */
[----:B-1----:R-:W-:-:S13]  /*371e0*/  ISETP.LT.OR P6, PT, R4, 0x1, !P6 ;  /* 0x000000010400780c */ /* 0x002fda00077c1670 */
[----:B------:R-:W-:Y:S05]  /*371f0*/  @P6 BRA `(.L_x_1120) ;  /* 0x0000000000cc6947 */ /* 0x000fea0003800000 */
[----:B------:R-:W-:Y:S02]  /*37200*/  SHF.L.U32 R3, R3, 0x8, RZ ;  /* 0x0000000803037819 */ /* 0x000fe400000006ff */
[----:B------:R-:W-:Y:S02]  /*37210*/  SHF.L.U32 R2, R2, 0x8, RZ ;  /* 0x0000000802027819 */ /* 0x000fe400000006ff */
[----:B------:R-:W-:Y:S02]  /*37220*/  MOV R13, RZ ;  /* 0x000000ff000d7202 */ /* 0x000fe40000000f00 */
[----:B------:R-:W-:Y:S02]  /*37230*/  MOV R4, R16 ;  /* 0x0000001000047202 */ /* 0x000fe40000000f00 */
[----:B------:R-:W-:Y:S02]  /*37240*/  MOV R5, R0 ;  /* 0x0000000000057202 */ /* 0x000fe40000000f00 */
[----:B------:R-:W-:-:S07]  /*37250*/  MOV R8, R7 ;  /* 0x0000000700087202 */ /* 0x000fce0000000f00 */
.L_x_1124:
[----:B------:R-:W1:Y:S01]  /*37260*/  S2R R12, SR_CgaCtaId ;  /* 0x00000000000c7919 */ /* 0x000e620000008800 */
[----:B--2---:R-:W-:-:S04]  /*37270*/  MOV R11, 0x400 ;  /* 0x00000400000b7802 */ /* 0x004fc80000000f00 */
[----:B-1----:R-:W-:Y:S02]  /*37280*/  LEA R15, R12, R11, 0x18 ;  /* 0x0000000b0c0f7211 */ /* 0x002fe400078ec0ff */
[----:B------:R-:W-:Y:S01]  /*37290*/  SHF.L.U32 R11, R5, 0x1f, RZ ;  /* 0x0000001f050b7819 */ /* 0x000fe200000006ff */
[----:B------:R-:W1:Y:S01]  /*372a0*/  @!P2 LDC R12, c[0x0][0x500] ;  /* 0x00014000ff0cab82 */ /* 0x000e620000000800 */
[----:B------:R-:W-:-:S04]  /*372b0*/  LEA R14, R8, R15, 0x3 ;  /* 0x0000000f080e7211 */ /* 0x000fc800078e18ff */
[----:B------:R-:W2:Y:S02]  /*372c0*/  SYNCS.PHASECHK.TRANS64.TRYWAIT P1, [R14+URZ+0x30], R11 ;  /* 0x0000300b0e0075a7 */ /* 0x000ea4000802017f */
[----:B--2---:R-:W-:Y:S05]  /*372d0*/  @!P1 BRA `(.L_x_1121) ;  /* 0x0000001800ec9947 */ /* 0x004fea0003800000 */
.L_x_1178:
[----:B------:R-:W-:Y:S01]  /*372e0*/  UPRMT UR6, UR19, 0x9910, URZ ;  /* 0x0000991013067896 */ /* 0x000fe2000800003f */
[----:B-1----:R1:W-:Y:S03]  /*372f0*/  @!P2 SYNCS.ARRIVE.TRANS64 RZ, [R14+URZ], R12 ;  /* 0x0000000c0effa9a7 */ /* 0x0023e6000800003f */
[----:B------:R-:W-:-:S06]  /*37300*/  UISETP.NE.AND UP0, UPT, UR6, 0x2, UPT ;  /* 0x000000020600788c */ /* 0x000fcc000bf05270 */
[----:B------:R-:W-:-:S13]  /*37310*/  PLOP3.LUT P1, PT, PT, PT, UP0, 0x80, 0x0 ;  /* 0x000000000000781c */ /* 0x000fda0003f2f008 */
[----:B-1----:R-:W-:Y:S05]  /*37320*/  @P1 BRA `(.L_x_1122) ;  /* 0x0000000000041947 */ /* 0x002fea0003800000 */
[----:B------:R-:W-:Y:S01]  /*37330*/  BPT.TRAP 0x1 ;  /* 0x000000040000795c */ /* 0x000fe20000300000 */
.L_x_1122:
[----:B------:R-:W-:Y:S05]  /*37340*/  @P0 BRA `(.L_x_1123) ;  /* 0x0000000000040947 */ /* 0x000fea0003800000 */
[----:B------:R-:W-:Y:S01]  /*37350*/  BPT.TRAP 0x1 ;  /* 0x000000040000795c */ /* 0x000fe20000300000 */
.L_x_1123:
[----:B------:R-:W-:Y:S01]  /*37360*/  LEA R15, R8, R15, 0xe ;  /* 0x0000000f080f7211 */ /* 0x000fe200078e70ff */
[----:B------:R-:W-:Y:S01]  /*37370*/  UIADD3 UR6, UP0, UR20, 0xf0, URZ ;  /* 0x000000f014067890 */ /* 0x000fe2000ff1e03f */
[----:B------:R-:W-:Y:S01]  /*37380*/  R2UR UR9, R14 ;  /* 0x000000000e0972ca */ /* 0x000fe200000e0000 */
[----:B------:R-:W-:Y:S01]  /*37390*/  UIADD3 UR22, UP1, UR20, 0x1f0, URZ ;  /* 0x000001f014167890 */ /* 0x000fe2000ff3e03f */
[----:B------:R-:W-:Y:S01]  /*373a0*/  R2UR UR8, R15 ;  /* 0x000000000f0872ca */ /* 0x000fe200000e0000 */
[----:B------:R-:W-:Y:S01]  /*373b0*/  UIADD3.X UR7, URZ, UR21, URZ, UP0, !UPT ;  /* 0x000000153f077290 */ /* 0x000fe200087fe43f */
[----:B------:R-:W-:Y:S01]  /*373c0*/  R2UR UR11, R2 ;  /* 0x00000000020b72ca */ /* 0x000fe200000e0000 */
[----:B------:R-:W-:Y:S01]  /*373d0*/  UIADD3.X UR23, URZ, UR21, URZ, UP1, !UPT ;  /* 0x000000153f177290 */ /* 0x000fe20008ffe43f */
[----:B------:R-:W-:Y:S01]  /*373e0*/  R2UR UR10, R13 ;  /* 0x000000000d0a72ca */ /* 0x000fe200000e0000 */
[----:B------:R-:W-:Y:S01]  /*373f0*/  UMOV UR14, 0x0 ;  /* 0x00000000000e7882 */ /* 0x000fe20000000000 */
[----:B------:R-:W-:Y:S01]  /*37400*/  R2UR UR12, R10 ;  /* 0x000000000a0c72ca */ /* 0x000fe200000e0000 */
[----:B------:R-:W-:Y:S01]  /*37410*/  UMOV UR15, 0x10000000 ;  /* 0x10000000000f7882 */ /* 0x000fe20000000000 */
[----:B------:R-:W-:-:S02]  /*37420*/  IADD3 R4, R4, -0x1, RZ ;  /* 0xffffffff04047810 */ /* 0x000fc40007ffe0ff */
[----:B------:R-:W-:Y:S02]  /*37430*/  R2UR UR18, R3 ;  /* 0x00000000031272ca */ /* 0x000fe400000e0000 */
[----:B------:R-:W-:Y:S01]  /*37440*/  ISETP.GT.AND P3, PT, R4, 0x1, PT ;  /* 0x000000010400780c */ /* 0x000fe20003f64270 */
[----:B------:R-:W-:Y:S01]  /*37450*/  UIADD3 UR13, UR8, 0x6200, URZ ;  /* 0x00006200080d7890 */ /* 0x000fe2000fffe03f */
[----:B------:R-:W-:Y:S01]  /*37460*/  IADD3 R8, R8, 0x1, RZ ;  /* 0x0000000108087810 */ /* 0x000fe20007ffe0ff */
[----:B------:R-:W-:Y:S01]  /*37470*/  UIADD3 UR16, UR8, 0x1e200, URZ ;  /* 0x0001e20008107890 */ /* 0x000fe2000fffe03f */
[----:B------:R-:W-:Y:S02]  /*37480*/  IADD3 R13, R13, 0x40, RZ ;  /* 0x000000400d0d7810 */ /* 0x000fe40007ffe0ff */
[----:B------:R-:W-:Y:S02]  /*37490*/  ISETP.NE.AND P1, PT, R8, 0x6, PT ;  /* 0x000000060800780c */ /* 0x000fe40003f25270 */
[----:B------:R-:W-:-:S02]  /*374a0*/  UMOV UR8, UR13 ;  /* 0x0000000d00087c82 */ /* 0x000fc40008000000 */
[----:B------:R1:W-:Y:S01]  /*374b0*/  UTMALDG.3D [UR8], [UR6], desc[UR14] ;  /* 0x00000e08060075b4 */ /* 0x0003e20008011000 */
[----:B------:R-:W-:Y:S02]  /*374c0*/  SEL R12, RZ, 0x1, P1 ;  /* 0x00000001ff0c7807 */ /* 0x000fe40000800000 */
[----:B------:R-:W-:Y:S02]  /*374d0*/  SEL R8, R8, RZ, P1 ;  /* 0x000000ff08087207 */ /* 0x000fe40000800000 */
[----:B------:R-:W-:Y:S01]  /*374e0*/  LOP3.LUT R5, R5, R12, RZ, 0x3c, !PT ;  /* 0x0000000c05057212 */ /* 0x000fe200078e3cff */
[----:B-1----:R-:W-:Y:S01]  /*374f0*/  UMOV UR8, UR16 ;  /* 0x0000001000087c82 */ /* 0x002fe20008000000 */
[----:B------:R-:W-:Y:S02]  /*37500*/  UMOV UR11, UR18 ;  /* 0x00000012000b7c82 */ /* 0x000fe40008000000 */
[----:B------:R1:W-:Y:S02]  /*37510*/  UTMALDG.3D [UR8], [UR22], desc[UR14] ;  /* 0x00000e08160075b4 */ /* 0x0003e40008011000 */
[----:B-1----:R-:W-:Y:S05]  /*37520*/  @P3 BRA `(.L_x_1124) ;  /* 0xfffffffc004c3947 */ /* 0x002fea000383ffff */
.L_x_1120:
[----:B------:R-:W-:Y:S05]  /*37530*/  BSYNC B1 ;  /* 0x0000000000017941 */ /* 0x000fea0003800000 */
.L_x_1119:
[----:B------:R-:W3:Y:S01]  /*37540*/  LDL.LU R15, [R1+0x4a8] ;  /* 0x0004a800010f7983 */ /* 0x000ee20000300800 */
[----:B------:R-:W-:Y:S01]  /*37550*/  LOP3.LUT P1, RZ, R9, 0xff, RZ, 0xc0, !PT ;  /* 0x000000ff09ff7812 */ /* 0x000fe2000782c0ff */
[----:B------:R-:W-:Y:S02]  /*37560*/  ULDC.64 UR6, c[0x0][0x8f8] ;  /* 0x00023e0000067ab9 */ /* 0x000fe40000000a00 */
[----:B--2---:R-:W2:Y:S01]  /*37570*/  LDL.LU R14, [R1+0x4a4] ;  /* 0x0004a400010e7983 */ /* 0x004ea20000300800 */
[C---:B------:R-:W-:Y:S01]  /*37580*/  IADD3 R4, R6.reuse, R7, RZ ;  /* 0x0000000706047210 */ /* 0x040fe20007ffe0ff */
[----:B------:R-:W-:Y:S01]  /*37590*/  BSSY B1, `(.L_x_1125) ;  /* 0x0000070000017945 */ /* 0x000fe20003800000 */
[----:B------:R-:W-:Y:S02]  /*375a0*/  ISETP.GE.U32.AND P3, PT, R6, 0x6, PT ;  /* 0x000000060600780c */ /* 0x000fe40003f66070 */
[----:B------:R-:W-:Y:S02]  /*375b0*/  MOV R10, 0xffffffff ;  /* 0xffffffff000a7802 */ /* 0x000fe40000000f00 */
[----:B------:R-:W-:-:S03]  /*375c0*/  PRMT R9, RZ, 0x7610, R9 ;  /* 0x00007610ff097816 */ /* 0x000fc60000000009 */
[----:B------:R-:W1:Y:S01]  /*375d0*/  @P1 S2R R3, SR_CgaCtaId ;  /* 0x0000000000031919 */ /* 0x000e620000008800 */
[----:B------:R-:W-:-:S04]  /*375e0*/  @P1 MOV R2, 0x400 ;  /* 0x0000040000021802 */ /* 0x000fc80000000f00 */
[----:B-1----:R-:W-:-:S04]  /*375f0*/  @P1 LEA R2, R3, R2, 0x18 ;  /* 0x0000000203021211 */ /* 0x002fc800078ec0ff */
[----:B------:R1:W-:Y:S01]  /*37600*/  @P1 SYNCS.ARRIVE.TRANS64.A1T0 RZ, [R2+URZ+0xa8], RZ ;  /* 0x0000a8ff02ff19a7 */ /* 0x0003e2000810003f */
[----:B------:R-:W-:-:S04]  /*37610*/  ISETP.GT.U32.AND P1, PT, R4, 0x5, PT ;  /* 0x000000050400780c */ /* 0x000fc80003f24070 */
[----:B------:R-:W-:Y:S01]  /*37620*/  ISETP.LT.U32.AND P1, PT, R6, 0x6, P1 ;  /* 0x000000060600780c */ /* 0x000fe20000f21070 */
[----:B-1----:R-:W-:Y:S01]  /*37630*/  IMAD.WIDE.U32 R2, R4, -0x55555555, RZ ;  /* 0xaaaaaaab04027825 */ /* 0x002fe200078e00ff */
[----:B------:R-:W-:-:S04]  /*37640*/  MOV R2, 0xffffffff ;  /* 0xffffffff00027802 */ /* 0x000fc80000000f00 */
[----:B------:R-:W-:Y:S02]  /*37650*/  SHF.R.U32.HI R5, RZ, 0x2, R3 ;  /* 0x00000002ff057819 */ /* 0x000fe40000011603 */
[----:B------:R-:W-:-:S03]  /*37660*/  SEL R3, RZ, 0x1, !P1 ;  /* 0x00000001ff037807 */ /* 0x000fc60004800000 */
[--C-:B------:R-:W-:Y:S01]  /*37670*/  IMAD R7, R5, -0x6, R4.reuse ;  /* 0xfffffffa05077824 */ /* 0x100fe200078e0204 */
[----:B------:R-:W-:Y:S02]  /*37680*/  LOP3.LUT R0, R0, R3, RZ, 0x3c, !PT ;  /* 0x0000000300007212 */ /* 0x000fe400078e3cff */
[----:B------:R-:W-:Y:S02]  /*37690*/  MOV R3, 0xffffffff ;  /* 0xffffffff00037802 */ /* 0x000fe40000000f00 */
[----:B------:R-:W-:Y:S02]  /*376a0*/  @P3 LOP3.LUT R0, R0, 0x1, R5, 0x78, !PT ;  /* 0x0000000100003812 */ /* 0x000fe400078e7805 */
[----:B------:R-:W-:Y:S02]  /*376b0*/  PRMT R4, RZ, 0x7610, R4 ;  /* 0x00007610ff047816 */ /* 0x000fe40000000004 */
[----:B--2---:R-:W-:-:S04]  /*376c0*/  IADD3 R14, P1, R14, UR54, RZ ;  /* 0x000000360e0e7c10 */ /* 0x004fc8000ff3e0ff */
[----:B---3--:R-:W-:Y:S01]  /*376d0*/  IADD3.X R15, R15, UR38, RZ, P1, !PT ;  /* 0x000000260f0f7c10 */ /* 0x008fe20008ffe4ff */
        /* <DEDUP_REMOVED lines=8> */
[----:B------:R-:W-:Y:S01]  /*37760*/  ULDC UR9, c[0x0][0x8d8] ;  /* 0x0002360000097ab9 */ /* 0x000fe20000000800 */
[----:B------:R-:W3:Y:S05]  /*37770*/  S2R R5, SR_CTAID.Y ;  /* 0x0000000000057919 */ /* 0x000eea0000002600 */
[----:B------:R-:W4:Y:S08]  /*37780*/  LDC R3, c[0x0][0x144] ;  /* 0x00005100ff037b82 */ /* 0x000f300000000800 */
[----:B------:R-:W5:Y:S01]  /*37790*/  LDC R12, c[0x0][0x148] ;  /* 0x00005200ff0c7b82 */ /* 0x000f620000000800 */
[----:B--2---:R-:W-:-:S02]  /*377a0*/  ISETP.NE.AND P4, PT, R11, 0x1, PT ;  /* 0x000000010b00780c */ /* 0x004fc40003f85270 */
[----:B-1----:R-:W-:Y:S02]  /*377b0*/  I2FP.F32.U32 R2, R8 ;  /* 0x0000000800027245 */ /* 0x002fe40000201000 */
[----:B---3--:R-:W-:-:S03]  /*377c0*/  I2FP.F32.U32 R4, R5 ;  /* 0x0000000500047245 */ /* 0x008fc60000201000 */
[----:B------:R-:W-:Y:S01]  /*377d0*/  FMUL R2, R2, UR6 ;  /* 0x0000000602027c20 */ /* 0x000fe20008400000 */
[----:B------:R-:W-:Y:S02]  /*377e0*/  ULDC UR6, c[0x0][0x154] ;  /* 0x0000550000067ab9 */ /* 0x000fe40000000800 */
[----:B------:R-:W-:Y:S01]  /*377f0*/  FMUL R10, R4, UR6 ;  /* 0x00000006040a7c20 */ /* 0x000fe20008400000 */
[----:B------:R-:W-:Y:S02]  /*37800*/  ULDC.64 UR6, c[0x0][0x8d0] ;  /* 0x0002340000067ab9 */ /* 0x000fe40000000a00 */
[----:B------:R-:W1:Y:S01]  /*37810*/  F2I.U32.TRUNC.NTZ R2, R2 ;  /* 0x0000000200027305 */ /* 0x000e62000020f000 */
[----:B------:R-:W-:-:S04]  /*37820*/  ISETP.NE.U32.AND P1, PT, RZ, UR6, PT ;  /* 0x00000006ff007c0c */ /* 0x000fc8000bf25070 */
[----:B------:R-:W-:-:S03]  /*37830*/  ISETP.NE.AND.EX P1, PT, RZ, UR7, PT, P1 ;  /* 0x00000007ff007c0c */ /* 0x000fc6000bf25310 */
[----:B------:R-:W2:Y:S01]  /*37840*/  F2I.U32.TRUNC.NTZ R10, R10 ;  /* 0x0000000a000a7305 */ /* 0x000ea2000020f000 */
[----:B-1----:R-:W-:Y:S02]  /*37850*/  IADD3 R4, -R2, RZ, RZ ;  /* 0x000000ff02047210 */ /* 0x002fe40007ffe1ff */
[----:B------:R-:W-:-:S03]  /*37860*/  MOV R2, R14 ;  /* 0x0000000e00027202 */ /* 0x000fc60000000f00 */
[----:B----4-:R-:W-:Y:S01]  /*37870*/  IMAD R8, R3, R4, R8 ;  /* 0x0000000403087224 */ /* 0x010fe200078e0208 */
[----:B--2---:R-:W-:-:S05]  /*37880*/  IADD3 R3, -R10, RZ, RZ ;  /* 0x000000ff0a037210 */ /* 0x004fca0007ffe1ff */
[----:B-----5:R-:W-:Y:S01]  /*37890*/  @P4 IMAD R8, R12, R3, R5 ;  /* 0x000000030c084224 */ /* 0x020fe200078e0205 */
[----:B------:R-:W-:Y:S01]  /*378a0*/  MOV R3, R15 ;  /* 0x0000000f00037202 */ /* 0x000fe20000000f00 */
[----:B------:R-:W-:Y:S06]  /*378b0*/  @!P1 BRA `(.L_x_1127) ;  /* 0x0000000000289947 */ /* 0x000fec0003800000 */
[----:B------:R-:W-:Y:S02]  /*378c0*/  ULDC UR8, c[0x0][0x8dc] ;  /* 0x0002370000087ab9 */ /* 0x000fe40000000800 */
[----:B------:R-:W-:-:S04]  /*378d0*/  IADD3 R3, P1, R14, UR8, RZ ;  /* 0x000000080e037c10 */ /* 0x000fc8000ff3e0ff */
[----:B------:R-:W-:-:S05]  /*378e0*/  IADD3.X R11, RZ, R15, RZ, P1, !PT ;  /* 0x0000000fff0b7210 */ /* 0x000fca0000ffe4ff */
[----:B------:R-:W-:-:S04]  /*378f0*/  IMAD.WIDE.U32 R4, R11, UR6, RZ ;  /* 0x000000060b047c25 */ /* 0x000fc8000f8e00ff */
[----:B------:R-:W-:-:S04]  /*37900*/  IMAD.WIDE.U32 R4, P1, R3, UR7, R4 ;  /* 0x0000000703047c25 */ /* 0x000fc8000f820004 */
[----:B------:R-:W-:Y:S01]  /*37910*/  IMAD.WIDE.U32 R2, R3, UR6, RZ ;  /* 0x0000000603027c25 */ /* 0x000fe2000f8e00ff */
[----:B------:R-:W-:-:S04]  /*37920*/  MOV R2, R5 ;  /* 0x0000000500027202 */ /* 0x000fc80000000f00 */
[----:B------:R-:W-:Y:S02]  /*37930*/  IADD3 RZ, P3, R3, R4, RZ ;  /* 0x0000000403ff7210 */ /* 0x000fe40007f7e0ff */
[----:B------:R-:W-:-:S03]  /*37940*/  IADD3.X R3, RZ, RZ, RZ, P1, !PT ;  /* 0x000000ffff037210 */ /* 0x000fc60000ffe4ff */
[----:B------:R-:W-:-:S08]  /*37950*/  IMAD.WIDE.U32.X R2, R11, UR7, R2, P3 ;  /* 0x000000070b027c25 */ /* 0x000fd000098e0402 */
.L_x_1127:
[--C-:B------:R-:W-:Y:S01]  /*37960*/  SHF.R.U64 R10, R2, UR9, R3.reuse ;  /* 0x00000009020a7c19 */ /* 0x100fe20008001203 */
[----:B------:R-:W-:Y:S01]  /*37970*/  ULDC.64 UR6, c[0x0][0x8c8] ;  /* 0x0002320000067ab9 */ /* 0x000fe20000000a00 */
[----:B------:R-:W-:Y:S01]  /*37980*/  SHF.R.U32.HI R2, RZ, UR9, R3 ;  /* 0x00000009ff027c19 */ /* 0x000fe20008011603 */
[----:B------:R-:W-:Y:S01]  /*37990*/  ULDC.64 UR8, c[0x0][0x8e8] ;  /* 0x00023a0000087ab9 */ /* 0x000fe20000000a00 */
[----:B------:R-:W-:Y:S02]  /*379a0*/  IADD3 R11, P1, RZ, -R10, RZ ;  /* 0x8000000aff0b7210 */ /* 0x000fe40007f3e0ff */
[----:B------:R-:W-:Y:S02]  /*379b0*/  MOV R3, R15 ;  /* 0x0000000f00037202 */ /* 0x000fe40000000f00 */
[----:B------:R-:W-:Y:S02]  /*379c0*/  IADD3.X R2, RZ, ~R2, RZ, P1, !PT ;  /* 0x80000002ff027210 */ /* 0x000fe40000ffe4ff */
[----:B------:R-:W-:-:S03]  /*379d0*/  ISETP.NE.U32.AND P1, PT, RZ, UR8, PT ;  /* 0x00000008ff007c0c */ /* 0x000fc6000bf25070 */
[----:B------:R-:W-:Y:S01]  /*379e0*/  IMAD R2, R2, UR6, RZ ;  /* 0x0000000602027c24 */ /* 0x000fe2000f8e02ff */
[----:B------:R-:W-:-:S03]  /*379f0*/  ISETP.NE.AND.EX P1, PT, RZ, UR9, PT, P1 ;  /* 0x00000009ff007c0c */ /* 0x000fc6000bf25310 */
[----:B------:R-:W-:Y:S01]  /*37a00*/  IMAD R5, R11, UR7, R2 ;  /* 0x000000070b057c24 */ /* 0x000fe2000f8e0202 */
[----:B------:R-:W-:-:S05]  /*37a10*/  MOV R2, R14 ;  /* 0x0000000e00027202 */ /* 0x000fca0000000f00 */
[----:B------:R-:W-:Y:S01]  /*37a20*/  IMAD.WIDE.U32 R2, R11, UR6, R2 ;  /* 0x000000060b027c25 */ /* 0x000fe2000f8e0002 */
[----:B------:R-:W-:-:S04]  /*37a30*/  ULDC UR6, c[0x0][0x8c0] ;  /* 0x0002300000067ab9 */ /* 0x000fc80000000800 */
[----:B------:R-:W-:-:S04]  /*37a40*/  IADD3 R3, R3, R5, RZ ;  /* 0x0000000503037210 */ /* 0x000fc80007ffe0ff */
[--C-:B------:R-:W-:Y:S02]  /*37a50*/  SHF.R.U64 R11, R2, UR6, R3.reuse ;  /* 0x00000006020b7c19 */ /* 0x100fe40008001203 */
[----:B------:R-:W-:Y:S01]  /*37a60*/  SHF.R.U32.HI R2, RZ, UR6, R3 ;  /* 0x00000006ff027c19 */ /* 0x000fe20008011603 */
[----:B------:R-:W-:-:S03]  /*37a70*/  ULDC UR6, c[0x0][0x8b0] ;  /* 0x00022c0000067ab9 */ /* 0x000fc60000000800 */
[--C-:B------:R-:W-:Y:S02]  /*37a80*/  SHF.R.U64 R12, R11, UR6, R2.reuse ;  /* 0x000000060b0c7c19 */ /* 0x100fe40008001202 */
[----:B------:R-:W-:Y:S01]  /*37a90*/  SHF.R.U32.HI R3, RZ, UR6, R2 ;  /* 0x00000006ff037c19 */ /* 0x000fe20008011602 */
[----:B------:R-:W-:-:S03]  /*37aa0*/  ULDC UR6, c[0x0][0x900] ;  /* 0x0002400000067ab9 */ /* 0x000fc60000000800 */
[--C-:B------:R-:W-:Y:S02]  /*37ab0*/  SHF.R.U64 R13, R12, UR6, R3.reuse ;  /* 0x000000060c0d7c19 */ /* 0x100fe40008001203 */
[----:B------:R-:W-:Y:S02]  /*37ac0*/  SHF.R.U32.HI R14, RZ, UR6, R3 ;  /* 0x00000006ff0e7c19 */ /* 0x000fe40008011603 */
[----:B------:R-:W-:Y:S02]  /*37ad0*/  MOV R2, R13 ;  /* 0x0000000d00027202 */ /* 0x000fe40000000f00 */
        /* <DEDUP_REMOVED lines=12> */
.L_x_1128:
[----:B------:R-:W-:Y:S01]  /*37ba0*/  ULDC UR6, c[0x0][0x8f0] ;  /* 0x00023c0000067ab9 */ /* 0x000fe20000000800 */
[----:B------:R-:W-:Y:S02]  /*37bb0*/  LOP3.LUT R12, R12, UR17, RZ, 0xc0, !PT ;  /* 0x000000110c0c7c12 */ /* 0x000fe4000f8ec0ff */
[----:B------:R-:W-:Y:S01]  /*37bc0*/  SHF.R.U64 R3, R2, UR6, R3 ;  /* 0x0000000602037c19 */ /* 0x000fe20008001203 */
[----:B------:R-:W-:Y:S01]  /*37bd0*/  ULDC UR6, c[0x0][0x8e0] ;  /* 0x0002380000067ab9 */ /* 0x000fe20000000800 */
[----:B------:R-:W-:Y:S02]  /*37be0*/  MOV R4, 0x1 ;  /* 0x0000000100047802 */ /* 0x000fe40000000f00 */
[C---:B------:R-:W-:Y:S01]  /*37bf0*/  IADD3 R2, -R3.reuse, RZ, RZ ;  /* 0x000000ff03027210 */ /* 0x040fe20007ffe1ff */
[----:B------:R-:W-:-:S04]  /*37c00*/  IMAD R5, R3, UR5, R12 ;  /* 0x0000000503057c24 */ /* 0x000fc8000f8e020c */
[----:B------:R-:W-:Y:S01]  /*37c10*/  IMAD R13, R2, UR6, R13 ;  /* 0x00000006020d7c24 */ /* 0x000fe2000f8e020d */
[----:B------:R-:W-:Y:S01]  /*37c20*/  ULDC UR6, c[0x0][0x8b8] ;  /* 0x00022e0000067ab9 */ /* 0x000fe20000000800 */
[----:B------:R-:W-:Y:S01]  /*37c30*/  LOP3.LUT R2, R11, UR4, RZ, 0xc0, !PT ;  /* 0x000000040b027c12 */ /* 0x000fe2000f8ec0ff */
[----:B------:R-:W-:Y:S01]  /*37c40*/  IMAD R8, R5, UR6, R8 ;  /* 0x0000000605087c24 */ /* 0x000fe2000f8e0208 */
[----:B------:R-:W-:-:S03]  /*37c50*/  ULDC UR6, c[0x0][0x8a8] ;  /* 0x00022a0000067ab9 */ /* 0x000fc60000000800 */
[----:B------:R-:W-:-:S05]  /*37c60*/  IMAD R13, R13, UR6, R2 ;  /* 0x000000060d0d7c24 */ /* 0x000fca000f8e0202 */
[----:B------:R-:W-:Y:S02]  /*37c70*/  SEL R3, R13, R8, !P4 ;  /* 0x000000080d037207 */ /* 0x000fe40006000000 */
[----:B------:R-:W-:-:S07]  /*37c80*/  SEL R2, R8, R13, !P4 ;  /* 0x0000000d08027207 */ /* 0x000fce0006000000 */
.L_x_1126:
[----:B------:R-:W-:Y:S05]  /*37c90*/  BSYNC B1 ;  /* 0x0000000000017941 */ /* 0x000fea0003800000 */
.L_x_1125:
[----:B------:R-:W-:-:S13]  /*37ca0*/  LOP3.LUT P1, RZ, R4, 0xff, RZ, 0xc0, !PT ;  /* 0x000000ff04ff7812 */ /* 0x000fda000782c0ff */
[----:B------:R-:W-:Y:S05]  /*37cb0*/  @P1 BRA `(.L_x_1129) ;  /* 0xfffffff400341947 */ /* 0x000fea000383ffff */
[----:B------:R-:W-:Y:S05]  /*37cc0*/  BSYNC B0 ;  /* 0x0000000000007941 */ /* 0x000fea0003800000 */
.L_x_1117:
[----:B------:R-:W-:-:S03]  /*37cd0*/  UMOV UR6, 0xffffffff ;  /* 0xffffffff00067882 */ /* 0x000fc60000000000 */
[----:B------:R-:W-:Y:S05]  /*37ce0*/  BRA.DIV UR6, `(.L_x_1130) ;  /* 0x00000012067c7947 */ /* 0x000fea000b800000 */
[----:B------:R-:W-:-:S13]  /*37cf0*/  ELECT P6, URZ, PT ;  /* 0x00000000003f782f */ /* 0x000fda00038c0000 */
.L_x_1181:
[----:B------:R-:W-:Y:S04]  /*37d00*/  BSSY B0, `(.L_x_1131) ;  /* 0x000003e000007945 */ /* 0x000fe80003800000 */
[----:B------:R-:W-:Y:S05]  /*37d10*/  @!P6 BRA `(.L_x_1132) ;  /* 0x0000000000f0e947 */ /* 0x000fea0003800000 */
[----:B------:R-:W-:-:S04]  /*37d20*/  ULOP3.LUT UR6, UR45, 0x2, URZ, 0xfc, !UPT ;  /* 0x000000022d067892 */ /* 0x000fc8000f8efc3f */
[----:B------:R-:W-:-:S06]  /*37d30*/  UISETP.NE.AND UP0, UPT, UR6, 0x3, UPT ;  /* 0x000000030600788c */ /* 0x000fcc000bf05270 */
[----:B------:R-:W-:-:S13]  /*37d40*/  PLOP3.LUT P0, PT, PT, PT, UP0, 0x80, 0x0 ;  /* 0x000000000000781c */ /* 0x000fda0003f0f008 */
[----:B------:R-:W-:Y:S05]  /*37d50*/  @!P0 BRA `(.L_x_1133) ;  /* 0x0000000000048947 */ /* 0x000fea0003800000 */
[----:B------:R-:W-:Y:S01]  /*37d60*/  BPT.TRAP 0x1 ;  /* 0x000000040000795c */ /* 0x000fe20000300000 */
.L_x_1133:
[----:B------:R-:W1:Y:S01]  /*37d70*/  S2R R3, SR_CgaCtaId ;  /* 0x0000000000037919 */ /* 0x000e620000008800 */
[----:B------:R-:W-:-:S04]  /*37d80*/  MOV R2, 0x400 ;  /* 0x0000040000027802 */ /* 0x000fc80000000f00 */
[----:B-1----:R-:W-:Y:S02]  /*37d90*/  LEA R2, R3, R2, 0x18 ;  /* 0x0000000203027211 */ /* 0x002fe400078ec0ff */
[----:B------:R-:W-:Y:S02]  /*37da0*/  SHF.L.U32 R3, R0, 0x1f, RZ ;  /* 0x0000001f00037819 */ /* 0x000fe400000006ff */
[----:B------:R-:W-:-:S04]  /*37db0*/  IADD3 R2, R2, 0x30, RZ ;  /* 0x0000003002027810 */ /* 0x000fc80007ffe0ff */
[----:B------:R-:W-:-:S04]  /*37dc0*/  LEA R4, R7, R2, 0x3 ;  /* 0x0000000207047211 */ /* 0x000fc800078e18ff */
[----:B------:R-:W1:Y:S02]  /*37dd0*/  SYNCS.PHASECHK.TRANS64.TRYWAIT P0, [R4+URZ], R3 ;  /* 0x00000003040075a7 */ /* 0x000e64000800017f */
[----:B-1----:R-:W-:Y:S05]  /*37de0*/  @!P0 BRA `(.L_x_1134) ;  /* 0x00000010005c8947 */ /* 0x002fea0003800000 */
.L_x_1182:
[----:B------:R-:W-:-:S04]  /*37df0*/  IADD3 R7, R7, 0x1, RZ ;  /* 0x0000000107077810 */ /* 0x000fc80007ffe0ff */
[----:B------:R-:W-:-:S04]  /*37e00*/  ISETP.NE.AND P0, PT, R7, 0x6, PT ;  /* 0x000000060700780c */ /* 0x000fc80003f05270 */
[----:B-1----:R-:W-:Y:S02]  /*37e10*/  SEL R3, RZ, 0x1, P0 ;  /* 0x00000001ff037807 */ /* 0x002fe40000000000 */
[----:B------:R-:W-:Y:S02]  /*37e20*/  SEL R7, R7, RZ, P0 ;  /* 0x000000ff07077207 */ /* 0x000fe40000000000 */
[----:B------:R-:W-:Y:S02]  /*37e30*/  LOP3.LUT R4, R0, R3, RZ, 0x3c, !PT ;  /* 0x0000000300047212 */ /* 0x000fe400078e3cff */
[----:B------:R-:W-:Y:S02]  /*37e40*/  LEA R3, R7, R2, 0x3 ;  /* 0x0000000207037211 */ /* 0x000fe400078e18ff */
[----:B------:R-:W-:-:S04]  /*37e50*/  SHF.L.U32 R0, R4, 0x1f, RZ ;  /* 0x0000001f04007819 */ /* 0x000fc800000006ff */
[----:B------:R-:W1:Y:S02]  /*37e60*/  SYNCS.PHASECHK.TRANS64.TRYWAIT P0, [R3+URZ], R0 ;  /* 0x00000000030075a7 */ /* 0x000e64000800017f */
[----:B-1----:R-:W-:Y:S05]  /*37e70*/  @!P0 BRA `(.L_x_1135) ;  /* 0x00000010004c8947 */ /* 0x002fea0003800000 */
.L_x_1183:
[----:B-1----:R-:W-:-:S04]  /*37e80*/  IADD3 R0, R7, 0x1, RZ ;  /* 0x0000000107007810 */ /* 0x002fc80007ffe0ff */
[----:B------:R-:W-:-:S04]  /*37e90*/  ISETP.NE.AND P0, PT, R0, 0x6, PT ;  /* 0x000000060000780c */ /* 0x000fc80003f05270 */
[----:B------:R-:W-:Y:S02]  /*37ea0*/  SEL R3, RZ, 0x1, P0 ;  /* 0x00000001ff037807 */ /* 0x000fe40000000000 */
[----:B------:R-:W-:Y:S02]  /*37eb0*/  SEL R5, R0, RZ, P0 ;  /* 0x000000ff00057207 */ /* 0x000fe40000000000 */
[----:B------:R-:W-:Y:S02]  /*37ec0*/  LOP3.LUT R4, R4, R3, RZ, 0x3c, !PT ;  /* 0x0000000304047212 */ /* 0x000fe400078e3cff */
[----:B------:R-:W-:Y:S02]  /*37ed0*/  LEA R3, R5, R2, 0x3 ;  /* 0x0000000205037211 */ /* 0x000fe400078e18ff */
[----:B------:R-:W-:-:S04]  /*37ee0*/  SHF.L.U32 R0, R4, 0x1f, RZ ;  /* 0x0000001f04007819 */ /* 0x000fc800000006ff */
[----:B------:R-:W1:Y:S02]  /*37ef0*/  SYNCS.PHASECHK.TRANS64.TRYWAIT P0, [R3+URZ], R0 ;  /* 0x00000000030075a7 */ /* 0x000e64000800017f */
[----:B-1----:R-:W-:Y:S05]  /*37f00*/  @!P0 BRA `(.L_x_1136) ;  /* 0x00000010003c8947 */ /* 0x002fea0003800000 */
.L_x_1184:
        /* <DEDUP_REMOVED lines=9> */
.L_x_1185:
        /* <DEDUP_REMOVED lines=9> */
.L_x_1186:
[----:B-1----:R-:W-:-:S04]  /*38030*/  IADD3 R0, R5, 0x1, RZ ;  /* 0x0000000105007810 */ /* 0x002fc80007ffe0ff */
[----:B------:R-:W-:-:S04]  /*38040*/  ISETP.NE.AND P0, PT, R0, 0x6, PT ;  /* 0x000000060000780c */ /* 0x000fc80003f05270 */
[----:B------:R-:W-:Y:S02]  /*38050*/  SEL R4, RZ, 0x1, P0 ;  /* 0x00000001ff047807 */ /* 0x000fe40000000000 */
[----:B------:R-:W-:Y:S02]  /*38060*/  SEL R3, R0, RZ, P0 ;  /* 0x000000ff00037207 */ /* 0x000fe40000000000 */
[----:B------:R-:W-:Y:S02]  /*38070*/  LOP3.LUT R0, R7, R4, RZ, 0x3c, !PT ;  /* 0x0000000407007212 */ /* 0x000fe400078e3cff */
[----:B------:R-:W-:Y:S02]  /*38080*/  LEA R3, R3, R2, 0x3 ;  /* 0x0000000203037211 */ /* 0x000fe400078e18ff */
[----:B------:R-:W-:-:S07]  /*38090*/  SHF.L.U32 R0, R0, 0x1f, RZ ;  /* 0x0000001f00007819 */ /* 0x000fce00000006ff */
.L_x_1139:
[----:B-1----:R1:W2:Y:S02]  /*380a0*/  SYNCS.PHASECHK.TRANS64.TRYWAIT P0, [R3+URZ], R0 ;  /* 0x00000000030075a7 */ /* 0x0022a4000800017f */
[----:B--2---:R-:W-:Y:S05]  /*380b0*/  @!P0 NANOSLEEP.SYNCS 0x989680 ;  /* 0x009896800000895d */ /* 0x004fea0003900000 */
[----:B------:R-:W2:Y:S02]  /*380c0*/  @!P0 SYNCS.PHASECHK.TRANS64 P0, [R3+URZ], R0 ;  /* 0x00000000030085a7 */ /* 0x000ea4000800007f */
[----:B--2---:R-:W-:Y:S05]  /*380d0*/  @!P0 BRA `(.L_x_1139) ;  /* 0xfffffffc00f08947 */ /* 0x004fea000383ffff */
.L_x_1132:
[----:B------:R-:W-:Y:S05]  /*380e0*/  BSYNC B0 ;  /* 0x0000000000007941 */ /* 0x000fea0003800000 */
.L_x_1131:
[----:B------:R-:W-:Y:S05]  /*380f0*/  EXIT ;  /* 0x000000000000794d */ /* 0x000fea0003800000 */
.L_x_20:
[----:B---3--:R-:W-:-:S04]  /*38100*/  MOV R3, UR4 ;  /* 0x0000000400037c02 */ /* 0x008fc80008000f00 */
[----:B------:R3:W4:Y:S03]  /*38110*/  SYNCS.PHASECHK.TRANS64.TRYWAIT P0, [R3+URZ], R0 ;  /* 0x00000000030075a7 */ /* 0x000726000800017f */
[----:B----4-:R-:W-:Y:S05]  /*38120*/  @!P0 NANOSLEEP.SYNCS 0x989680 ;  /* 0x009896800000895d */ /* 0x010fea0003900000 */
[----:B------:R-:W4:Y:S02]  /*38130*/  @!P0 SYNCS.PHASECHK.TRANS64 P0, [R3+URZ], R0 ;  /* 0x00000000030085a7 */ /* 0x000f24000800007f */
[----:B----4-:R-:W-:Y:S05]  /*38140*/  @!P0 BRA `(.L_x_20) ;  /* 0xfffffffc00ec8947 */ /* 0x010fea000383ffff */
[----:B------:R-:W-:Y:S05]  /*38150*/  BRA `(.L_x_19) ;  /* 0xfffffcb0001c7947 */ /* 0x000fea000383ffff */
.L_x_26:
[----:B---3--:R-:W-:-:S04]  /*38160*/  MOV R6, UR6 ;  /* 0x0000000600067c02 */ /* 0x008fc80008000f00 */
[----:B------:R3:W4:Y:S03]  /*38170*/  SYNCS.PHASECHK.TRANS64.TRYWAIT P0, [R6+URZ], R4 ;  /* 0x00000004060075a7 */ /* 0x000726000800017f */
[----:B----4-:R-:W-:Y:S05]  /*38180*/  @!P0 NANOSLEEP.SYNCS 0x989680 ;  /* 0x009896800000895d */ /* 0x010fea0003900000 */
[----:B------:R-:W4:Y:S02]  /*38190*/  @!P0 SYNCS.PHASECHK.TRANS64 P0, [R6+URZ], R4 ;  /* 0x00000004060085a7 */ /* 0x000f24000800007f */
[----:B----4-:R-:W-:Y:S05]  /*381a0*/  @!P0 BRA `(.L_x_26) ;  /* 0xfffffffc00ec8947 */ /* 0x010fea000383ffff */
[----:B------:R-:W-:Y:S05]  /*381b0*/  BRA `(.L_x_25) ;  /* 0xfffffcf400847947 */ /* 0x000fea000383ffff */
.L_x_50:
[----:B-1----:R1:W3:Y:S02]  /*381c0*/  SYNCS.PHASECHK.TRANS64.TRYWAIT P2, [R4+URZ+0x60], R0 ;  /* 0x00006000040075a7 */ /* 0x0022e4000804017f */
[----:B---3--:R-:W-:Y:S05]  /*381d0*/  @!P2 NANOSLEEP.SYNCS 0x989680 ;  /* 0x009896800000a95d */ /* 0x008fea0003900000 */
[----:B------:R-:W3:Y:S02]  /*381e0*/  @!P2 SYNCS.PHASECHK.TRANS64 P2, [R4+URZ+0x60], R0 ;  /* 0x000060000400a5a7 */ /* 0x000ee4000804007f */
[----:B---3--:R-:W-:Y:S05]  /*381f0*/  @!P2 BRA `(.L_x_50) ;  /* 0xfffffffc00f0a947 */ /* 0x008fea000383ffff */
[----:B------:R-:W-:Y:S05]  /*38200*/  BRA `(.L_x_1140) ;  /* 0xfffffd9400f47947 */ /* 0x000fea000383ffff */
.L_x_109:
[----:B-1----:R1:W3:Y:S02]  /*38210*/  SYNCS.PHASECHK.TRANS64.TRYWAIT P2, [R4+URZ+0x60], R5 ;  /* 0x00006005040075a7 */ /* 0x0022e4000804017f */
[----:B---3--:R-:W-:Y:S05]  /*38220*/  @!P2 NANOSLEEP.SYNCS 0x989680 ;  /* 0x009896800000a95d */ /* 0x008fea0003900000 */
[----:B------:R-:W3:Y:S02]  /*38230*/  @!P2 SYNCS.PHASECHK.TRANS64 P2, [R4+URZ+0x60], R5 ;  /* 0x000060050400a5a7 */ /* 0x000ee4000804007f */
[----:B---3--:R-:W-:Y:S05]  /*38240*/  @!P2 BRA `(.L_x_109) ;  /* 0xfffffffc00f0a947 */ /* 0x008fea000383ffff */
[----:B------:R-:W-:Y:S05]  /*38250*/  BRA `(.L_x_1141) ;  /* 0xfffffdb800587947 */ /* 0x000fea000383ffff */
.L_x_168:
[----:B-1----:R1:W2:Y:S02]  /*38260*/  SYNCS.PHASECHK.TRANS64.TRYWAIT P2, [R4+URZ+0x60], R5 ;  /* 0x00006005040075a7 */ /* 0x0022a4000804017f */
[----:B--2---:R-:W-:Y:S05]  /*38270*/  @!P2 NANOSLEEP.SYNCS 0x989680 ;  /* 0x009896800000a95d */ /* 0x004fea0003900000 */
[----:B------:R-:W2:Y:S02]  /*38280*/  @!P2 SYNCS.PHASECHK.TRANS64 P2, [R4+URZ+0x60], R5 ;  /* 0x000060050400a5a7 */ /* 0x000ea4000804007f */
[----:B--2---:R-:W-:Y:S05]  /*38290*/  @!P2 BRA `(.L_x_168) ;  /* 0xfffffffc00f0a947 */ /* 0x004fea000383ffff */
[----:B------:R-:W-:Y:S05]  /*382a0*/  BRA `(.L_x_1142) ;  /* 0xfffffdd800dc7947 */ /* 0x000fea000383ffff */
.L_x_227:
[----:B-1----:R1:W2:Y:S02]  /*382b0*/  SYNCS.PHASECHK.TRANS64.TRYWAIT P2, [R4+URZ+0x60], R5 ;  /* 0x00006005040075a7 */ /* 0x0022a4000804017f */
[----:B--2---:R-:W-:Y:S05]  /*382c0*/  @!P2 NANOSLEEP.SYNCS 0x989680 ;  /* 0x009896800000a95d */ /* 0x004fea0003900000 */
[----:B------:R-:W2:Y:S02]  /*382d0*/  @!P2 SYNCS.PHASECHK.TRANS64 P2, [R4+URZ+0x60], R5 ;  /* 0x000060050400a5a7 */ /* 0x000ea4000804007f */
[----:B--2---:R-:W-:Y:S05]  /*382e0*/  @!P2 BRA `(.L_x_227) ;  /* 0xfffffffc00f0a947 */ /* 0x004fea000383ffff */
[----:B------:R-:W-:Y:S05]  /*382f0*/  BRA `(.L_x_1143) ;  /* 0xfffffdfc00207947 */ /* 0x000fea000383ffff */
.L_x_286:
[----:B-1----:R1:W2:Y:S02]  /*38300*/  SYNCS.PHASECHK.TRANS64.TRYWAIT P2, [R4+URZ+0x60], R5 ;  /* 0x00006005040075a7 */ /* 0x0022a4000804017f */
[----:B--2---:R-:W-:Y:S05]  /*38310*/  @!P2 NANOSLEEP.SYNCS 0x989680 ;  /* 0x009896800000a95d */ /* 0x004fea0003900000 */
[----:B------:R-:W2:Y:S02]  /*38320*/  @!P2 SYNCS.PHASECHK.TRANS64 P2, [R4+URZ+0x60], R5 ;  /* 0x000060050400a5a7 */ /* 0x000ea4000804007f */
[----:B--2---:R-:W-:Y:S05]  /*38330*/  @!P2 BRA `(.L_x_286) ;  /* 0xfffffffc00f0a947 */ /* 0x004fea000383ffff */
[----:B------:R-:W-:Y:S05]  /*38340*/  BRA `(.L_x_1144) ;  /* 0xfffffe1c00b47947 */ /* 0x000fea000383ffff */
.L_x_345:
[----:B-1----:R1:W2:Y:S02]  /*38350*/  SYNCS.PHASECHK.TRANS64.TRYWAIT P2, [R4+URZ+0x60], R5 ;  /* 0x00006005040075a7 */ /* 0x0022a4000804017f */
[----:B--2---:R-:W-:Y:S05]  /*38360*/  @!P2 NANOSLEEP.SYNCS 0x989680 ;  /* 0x009896800000a95d */ /* 0x004fea0003900000 */
[----:B------:R-:W2:Y:S02]  /*38370*/  @!P2 SYNCS.PHASECHK.TRANS64 P2, [R4+URZ+0x60], R5 ;  /* 0x000060050400a5a7 */ /* 0x000ea4000804007f */
[----:B--2---:R-:W-:Y:S05]  /*38380*/  @!P2 BRA `(.L_x_345) ;  /* 0xfffffffc00f0a947 */ /* 0x004fea000383ffff */
[----:B------:R-:W-:Y:S05]  /*38390*/  BRA `(.L_x_1145) ;  /* 0xfffffe4000047947 */ /* 0x000fea000383ffff */
.L_x_404:
[----:B-1----:R1:W2:Y:S02]  /*383a0*/  SYNCS.PHASECHK.TRANS64.TRYWAIT P2, [R4+URZ+0x60], R5 ;  /* 0x00006005040075a7 */ /* 0x0022a4000804017f */
[----:B--2---:R-:W-:Y:S05]  /*383b0*/  @!P2 NANOSLEEP.SYNCS 0x989680 ;  /* 0x009896800000a95d */ /* 0x004fea0003900000 */
[----:B------:R-:W2:Y:S02]  /*383c0*/  @!P2 SYNCS.PHASECHK.TRANS64 P2, [R4+URZ+0x60], R5 ;  /* 0x000060050400a5a7 */ /* 0x000ea4000804007f */
[----:B--2---:R-:W-:Y:S05]  /*383d0*/  @!P2 BRA `(.L_x_404) ;  /* 0xfffffffc00f0a947 */ /* 0x004fea000383ffff */
[----:B------:R-:W-:Y:S05]  /*383e0*/  BRA `(.L_x_1146) ;  /* 0xfffffe6000947947 */ /* 0x000fea000383ffff */
.L_x_463:
[----:B-1----:R1:W2:Y:S02]  /*383f0*/  SYNCS.PHASECHK.TRANS64.TRYWAIT P2, [R4+URZ+0x60], R5 ;  /* 0x00006005040075a7 */ /* 0x0022a4000804017f */
[----:B--2---:R-:W-:Y:S05]  /*38400*/  @!P2 NANOSLEEP.SYNCS 0x989680 ;  /* 0x009896800000a95d */ /* 0x004fea0003900000 */
[----:B------:R-:W2:Y:S02]  /*38410*/  @!P2 SYNCS.PHASECHK.TRANS64 P2, [R4+URZ+0x60], R5 ;  /* 0x000060050400a5a7 */ /* 0x000ea4000804007f */
[----:B--2---:R-:W-:Y:S05]  /*38420*/  @!P2 BRA `(.L_x_463) ;  /* 0xfffffffc00f0a947 */ /* 0x004fea000383ffff */
[----:B------:R-:W-:Y:S05]  /*38430*/  BRA `(.L_x_1147) ;  /* 0xfffffe8000e87947 */ /* 0x000fea000383ffff */
.L_x_522:
[----:B-1----:R1:W2:Y:S02]  /*38440*/  SYNCS.PHASECHK.TRANS64.TRYWAIT P2, [R4+URZ+0x60], R5 ;  /* 0x00006005040075a7 */ /* 0x0022a4000804017f */
[----:B--2---:R-:W-:Y:S05]  /*38450*/  @!P2 NANOSLEEP.SYNCS 0x989680 ;  /* 0x009896800000a95d */ /* 0x004fea0003900000 */
[----:B------:R-:W2:Y:S02]  /*38460*/  @!P2 SYNCS.PHASECHK.TRANS64 P2, [R4+URZ+0x60], R5 ;  /* 0x000060050400a5a7 */ /* 0x000ea4000804007f */
[----:B--2---:R-:W-:Y:S05]  /*38470*/  @!P2 BRA `(.L_x_522) ;  /* 0xfffffffc00f0a947 */ /* 0x004fea000383ffff */
[----:B------:R-:W-:Y:S05]  /*38480*/  BRA `(.L_x_1148) ;  /* 0xfffffea400787947 */ /* 0x000fea000383ffff */
.L_x_581:
[----:B-1----:R1:W2:Y:S02]  /*38490*/  SYNCS.PHASECHK.TRANS64.TRYWAIT P2, [R4+URZ+0x60], R5 ;  /* 0x00006005040075a7 */ /* 0x0022a4000804017f */
[----:B--2---:R-:W-:Y:S05]  /*384a0*/  @!P2 NANOSLEEP.SYNCS 0x989680 ;  /* 0x009896800000a95d */ /* 0x004fea0003900000 */
[----:B------:R-:W2:Y:S02]  /*384b0*/  @!P2 SYNCS.PHASECHK.TRANS64 P2, [R4+URZ+0x60], R5 ;  /* 0x000060050400a5a7 */ /* 0x000ea4000804007f */
[----:B--2---:R-:W-:Y:S05]  /*384c0*/  @!P2 BRA `(.L_x_581) ;  /* 0xfffffffc00f0a947 */ /* 0x004fea000383ffff */
[----:B------:R-:W-:Y:S05]  /*384d0*/  BRA `(.L_x_1149) ;  /* 0xfffffec400cc7947 */ /* 0x000fea000383ffff */
.L_x_640:
[----:B-1----:R1:W2:Y:S02]  /*384e0*/  SYNCS.PHASECHK.TRANS64.TRYWAIT P2, [R4+URZ+0x60], R5 ;  /* 0x00006005040075a7 */ /* 0x0022a4000804017f */
[----:B--2---:R-:W-:Y:S05]  /*384f0*/  @!P2 NANOSLEEP.SYNCS 0x989680 ;  /* 0x009896800000a95d */ /* 0x004fea0003900000 */
[----:B------:R-:W2:Y:S02]  /*38500*/  @!P2 SYNCS.PHASECHK.TRANS64 P2, [R4+URZ+0x60], R5 ;  /* 0x000060050400a5a7 */ /* 0x000ea4000804007f */
[----:B--2---:R-:W-:Y:S05]  /*38510*/  @!P2 BRA `(.L_x_640) ;  /* 0xfffffffc00f0a947 */ /* 0x004fea000383ffff */
[----:B------:R-:W-:Y:S05]  /*38520*/  BRA `(.L_x_1150) ;  /* 0xfffffee800607947 */ /* 0x000fea000383ffff */
.L_x_699:
[----:B-1----:R1:W2:Y:S02]  /*38530*/  SYNCS.PHASECHK.TRANS64.TRYWAIT P2, [R4+URZ+0x60], R5 ;  /* 0x00006005040075a7 */ /* 0x0022a4000804017f */
[----:B--2---:R-:W-:Y:S05]  /*38540*/  @!P2 NANOSLEEP.SYNCS 0x989680 ;  /* 0x009896800000a95d */ /* 0x004fea0003900000 */
[----:B------:R-:W2:Y:S02]  /*38550*/  @!P2 SYNCS.PHASECHK.TRANS64 P2, [R4+URZ+0x60], R5 ;  /* 0x000060050400a5a7 */ /* 0x000ea4000804007f */
[----:B--2---:R-:W-:Y:S05]  /*38560*/  @!P2 BRA `(.L_x_699) ;  /* 0xfffffffc00f0a947 */ /* 0x004fea000383ffff */
[----:B------:R-:W-:Y:S05]  /*38570*/  BRA `(.L_x_1151) ;  /* 0xffffff0800d47947 */ /* 0x000fea000383ffff */
.L_x_758:
[----:B-1----:R1:W2:Y:S02]  /*38580*/  SYNCS.PHASECHK.TRANS64.TRYWAIT P2, [R4+URZ+0x60], R5 ;  /* 0x00006005040075a7 */ /* 0x0022a4000804017f */
[----:B--2---:R-:W-:Y:S05]  /*38590*/  @!P2 NANOSLEEP.SYNCS 0x989680 ;  /* 0x009896800000a95d */ /* 0x004fea0003900000 */
[----:B------:R-:W2:Y:S02]  /*385a0*/  @!P2 SYNCS.PHASECHK.TRANS64 P2, [R4+URZ+0x60], R5 ;  /* 0x000060050400a5a7 */ /* 0x000ea4000804007f */
[----:B--2---:R-:W-:Y:S05]  /*385b0*/  @!P2 BRA `(.L_x_758) ;  /* 0xfffffffc00f0a947 */ /* 0x004fea000383ffff */
[----:B------:R-:W-:Y:S05]  /*385c0*/  BRA `(.L_x_1152) ;  /* 0xffffff2c00687947 */ /* 0x000fea000383ffff */
.L_x_817:
[----:B-1----:R1:W2:Y:S02]  /*385d0*/  SYNCS.PHASECHK.TRANS64.TRYWAIT P2, [R4+URZ+0x60], R5 ;  /* 0x00006005040075a7 */ /* 0x0022a4000804017f */
[----:B--2---:R-:W-:Y:S05]  /*385e0*/  @!P2 NANOSLEEP.SYNCS 0x989680 ;  /* 0x009896800000a95d */ /* 0x004fea0003900000 */
[----:B------:R-:W2:Y:S02]  /*385f0*/  @!P2 SYNCS.PHASECHK.TRANS64 P2, [R4+URZ+0x60], R5 ;  /* 0x000060050400a5a7 */ /* 0x000ea4000804007f */
[----:B--2---:R-:W-:Y:S05]  /*38600*/  @!P2 BRA `(.L_x_817) ;  /* 0xfffffffc00f0a947 */ /* 0x004fea000383ffff */
[----:B------:R-:W-:Y:S05]  /*38610*/  BRA `(.L_x_1153) ;  /* 0xffffff4c00fc7947 */ /* 0x000fea000383ffff */
.L_x_876:
[----:B-1----:R1:W2:Y:S02]  /*38620*/  SYNCS.PHASECHK.TRANS64.TRYWAIT P2, [R4+URZ+0x60], R5 ;  /* 0x00006005040075a7 */ /* 0x0022a4000804017f */
[----:B--2---:R-:W-:Y:S05]  /*38630*/  @!P2 NANOSLEEP.SYNCS 0x989680 ;  /* 0x009896800000a95d */ /* 0x004fea0003900000 */
[----:B------:R-:W2:Y:S02]  /*38640*/  @!P2 SYNCS.PHASECHK.TRANS64 P2, [R4+URZ+0x60], R5 ;  /* 0x000060050400a5a7 */ /* 0x000ea4000804007f */
[----:B--2---:R-:W-:Y:S05]  /*38650*/  @!P2 BRA `(.L_x_876) ;  /* 0xfffffffc00f0a947 */ /* 0x004fea000383ffff */
[----:B------:R-:W-:Y:S05]  /*38660*/  BRA `(.L_x_1154) ;  /* 0xffffff7000907947 */ /* 0x000fea000383ffff */
.L_x_935:
[----:B-1----:R1:W2:Y:S02]  /*38670*/  SYNCS.PHASECHK.TRANS64.TRYWAIT P0, [R5+URZ+0x60], R4 ;  /* 0x00006004050075a7 */ /* 0x0022a4000800017f */
[----:B--2---:R-:W-:Y:S05]  /*38680*/  @!P0 NANOSLEEP.SYNCS 0x989680 ;  /* 0x009896800000895d */ /* 0x004fea0003900000 */
[----:B------:R-:W2:Y:S02]  /*38690*/  @!P0 SYNCS.PHASECHK.TRANS64 P0, [R5+URZ+0x60], R4 ;  /* 0x00006004050085a7 */ /* 0x000ea4000800007f */
[----:B--2---:R-:W-:Y:S05]  /*386a0*/  @!P0 BRA `(.L_x_935) ;  /* 0xfffffffc00f08947 */ /* 0x004fea000383ffff */
[----:B------:R-:W-:Y:S05]  /*386b0*/  BRA `(.L_x_1155) ;  /* 0xffffff9400247947 */ /* 0x000fea000383ffff */
.L_x_999:
[----:B-1----:R-:W-:-:S04]  /*386c0*/  MOV R5, UR4 ;  /* 0x0000000400057c02 */ /* 0x002fc80008000f00 */
[----:B------:R1:W2:Y:S03]  /*386d0*/  SYNCS.PHASECHK.TRANS64.TRYWAIT P0, [R5+URZ+0xa8], R0 ;  /* 0x0000a800050075a7 */ /* 0x0002a6000800017f */
[----:B--2---:R-:W-:Y:S05]  /*386e0*/  @!P0 NANOSLEEP.SYNCS 0x989680 ;  /* 0x009896800000895d */ /* 0x004fea0003900000 */
[----:B------:R-:W2:Y:S02]  /*386f0*/  @!P0 SYNCS.PHASECHK.TRANS64 P0, [R5+URZ+0xa8], R0 ;  /* 0x0000a800050085a7 */ /* 0x000ea4000800007f */
[----:B--2---:R-:W-:Y:S05]  /*38700*/  @!P0 BRA `(.L_x_999) ;  /* 0xfffffffc00ec8947 */ /* 0x004fea000383ffff */
[----:B------:R-:W-:Y:S05]  /*38710*/  BRA `(.L_x_998) ;  /* 0xffffffc400247947 */ /* 0x000fea000383ffff */
.L_x_1008:
[----:B-1----:R-:W-:-:S04]  /*38720*/  MOV R3, UR13 ;  /* 0x0000000d00037c02 */ /* 0x002fc80008000f00 */
[----:B------:R1:W2:Y:S03]  /*38730*/  SYNCS.PHASECHK.TRANS64.TRYWAIT P2, [R3+URZ+0x80], R2 ;  /* 0x00008002030075a7 */ /* 0x0002a6000804017f */
[----:B--2---:R-:W-:Y:S05]  /*38740*/  @!P2 NANOSLEEP.SYNCS 0x989680 ;  /* 0x009896800000a95d */ /* 0x004fea0003900000 */
[----:B------:R-:W2:Y:S02]  /*38750*/  @!P2 SYNCS.PHASECHK.TRANS64 P2, [R3+URZ+0x80], R2 ;  /* 0x000080020300a5a7 */ /* 0x000ea4000804007f */
[----:B--2---:R-:W-:Y:S05]  /*38760*/  @!P2 BRA `(.L_x_1008) ;  /* 0xfffffffc00eca947 */ /* 0x004fea000383ffff */
[----:B------:R-:W-:Y:S05]  /*38770*/  BRA `(.L_x_1156) ;  /* 0xffffffc800147947 */ /* 0x000fea000383ffff */
.L_x_1014:
[----:B-12---:R-:W-:-:S04]  /*38780*/  MOV R3, UR13 ;  /* 0x0000000d00037c02 */ /* 0x006fc80008000f00 */
[----:B------:R1:W2:Y:S03]  /*38790*/  SYNCS.PHASECHK.TRANS64.TRYWAIT P2, [R3+URZ+0x88], R2 ;  /* 0x00008802030075a7 */ /* 0x0002a6000804017f */
[----:B--2---:R-:W-:Y:S05]  /*387a0*/  @!P2 NANOSLEEP.SYNCS 0x989680 ;  /* 0x009896800000a95d */ /* 0x004fea0003900000 */
[----:B------:R-:W2:Y:S02]  /*387b0*/  @!P2 SYNCS.PHASECHK.TRANS64 P2, [R3+URZ+0x88], R2 ;  /* 0x000088020300a5a7 */ /* 0x000ea4000804007f */
[----:B--2---:R-:W-:Y:S05]  /*387c0*/  @!P2 BRA `(.L_x_1014) ;  /* 0xfffffffc00eca947 */ /* 0x004fea000383ffff */
[----:B------:R-:W-:Y:S05]  /*387d0*/  BRA `(.L_x_1157) ;  /* 0xffffffc8005c7947 */ /* 0x000fea000383ffff */
.L_x_1020:
[----:B-123--:R-:W-:-:S04]  /*387e0*/  MOV R3, UR13 ;  /* 0x0000000d00037c02 */ /* 0x00efc80008000f00 */
[----:B------:R1:W2:Y:S03]  /*387f0*/  SYNCS.PHASECHK.TRANS64.TRYWAIT P2, [R3+URZ+0x90], R2 ;  /* 0x00009002030075a7 */ /* 0x0002a6000804017f */
[----:B--2---:R-:W-:Y:S05]  /*38800*/  @!P2 NANOSLEEP.SYNCS 0x989680 ;  /* 0x009896800000a95d */ /* 0x004fea0003900000 */
[----:B------:R-:W2:Y:S02]  /*38810*/  @!P2 SYNCS.PHASECHK.TRANS64 P2, [R3+URZ+0x90], R2 ;  /* 0x000090020300a5a7 */ /* 0x000ea4000804007f */
[----:B--2---:R-:W-:Y:S05]  /*38820*/  @!P2 BRA `(.L_x_1020) ;  /* 0xfffffffc00eca947 */ /* 0x004fea000383ffff */
[----:B------:R-:W-:Y:S05]  /*38830*/  BRA `(.L_x_1158) ;  /* 0xffffffc800b07947 */ /* 0x000fea000383ffff */
.L_x_1026:
[----:B-1234-:R-:W-:-:S04]  /*38840*/  MOV R3, UR13 ;  /* 0x0000000d00037c02 */ /* 0x01efc80008000f00 */
[----:B------:R1:W2:Y:S03]  /*38850*/  SYNCS.PHASECHK.TRANS64.TRYWAIT P2, [R3+URZ+0x98], R2 ;  /* 0x00009802030075a7 */ /* 0x0002a6000804017f */
[----:B--2---:R-:W-:Y:S05]  /*38860*/  @!P2 NANOSLEEP.SYNCS 0x989680 ;  /* 0x009896800000a95d */ /* 0x004fea0003900000 */
[----:B------:R-:W2:Y:S02]  /*38870*/  @!P2 SYNCS.PHASECHK.TRANS64 P2, [R3+URZ+0x98], R2 ;  /* 0x000098020300a5a7 */ /* 0x000ea4000804007f */
[----:B--2---:R-:W-:Y:S05]  /*38880*/  @!P2 BRA `(.L_x_1026) ;  /* 0xfffffffc00eca947 */ /* 0x004fea000383ffff */
[----:B------:R-:W-:Y:S05]  /*38890*/  BRA `(.L_x_1159) ;  /* 0xffffffc800fc7947 */ /* 0x000fea000383ffff */
.L_x_1032:
[----:B-1----:R-:W-:-:S04]  /*388a0*/  MOV R4, UR13 ;  /* 0x0000000d00047c02 */ /* 0x002fc80008000f00 */
[----:B------:R1:W2:Y:S03]  /*388b0*/  SYNCS.PHASECHK.TRANS64.TRYWAIT P2, [R4+URZ+0x80], R3 ;  /* 0x00008003040075a7 */ /* 0x0002a6000804017f */
[----:B--2---:R-:W-:Y:S05]  /*388c0*/  @!P2 NANOSLEEP.SYNCS 0x989680 ;  /* 0x009896800000a95d */ /* 0x004fea0003900000 */
[----:B------:R-:W2:Y:S02]  /*388d0*/  @!P2 SYNCS.PHASECHK.TRANS64 P2, [R4+URZ+0x80], R3 ;  /* 0x000080030400a5a7 */ /* 0x000ea4000804007f */
[----:B--2---:R-:W-:Y:S05]  /*388e0*/  @!P2 BRA `(.L_x_1032) ;  /* 0xfffffffc00eca947 */ /* 0x004fea000383ffff */
[----:B------:R-:W-:Y:S05]  /*388f0*/  BRA `(.L_x_1160) ;  /* 0xffffffcc00507947 */ /* 0x000fea000383ffff */
.L_x_1038:
[----:B-12---:R-:W-:-:S04]  /*38900*/  MOV R4, UR13 ;  /* 0x0000000d00047c02 */ /* 0x006fc80008000f00 */
[----:B------:R1:W2:Y:S03]  /*38910*/  SYNCS.PHASECHK.TRANS64.TRYWAIT P2, [R4+URZ+0x88], R3 ;  /* 0x00008803040075a7 */ /* 0x0002a6000804017f */
[----:B--2---:R-:W-:Y:S05]  /*38920*/  @!P2 NANOSLEEP.SYNCS 0x989680 ;  /* 0x009896800000a95d */ /* 0x004fea0003900000 */
[----:B------:R-:W2:Y:S02]  /*38930*/  @!P2 SYNCS.PHASECHK.TRANS64 P2, [R4+URZ+0x88], R3 ;  /* 0x000088030400a5a7 */ /* 0x000ea4000804007f */
[----:B--2---:R-:W-:Y:S05]  /*38940*/  @!P2 BRA `(.L_x_1038) ;  /* 0xfffffffc00eca947 */ /* 0x004fea000383ffff */
[----:B------:R-:W-:Y:S05]  /*38950*/  BRA `(.L_x_1161) ;  /* 0xffffffcc00907947 */ /* 0x000fea000383ffff */
.L_x_1044:
[----:B-123--:R-:W-:-:S04]  /*38960*/  MOV R4, UR13 ;  /* 0x0000000d00047c02 */ /* 0x00efc80008000f00 */
[----:B------:R1:W2:Y:S03]  /*38970*/  SYNCS.PHASECHK.TRANS64.TRYWAIT P2, [R4+URZ+0x90], R3 ;  /* 0x00009003040075a7 */ /* 0x0002a6000804017f */
[----:B--2---:R-:W-:Y:S05]  /*38980*/  @!P2 NANOSLEEP.SYNCS 0x989680 ;  /* 0x009896800000a95d */ /* 0x004fea0003900000 */
[----:B------:R-:W2:Y:S02]  /*38990*/  @!P2 SYNCS.PHASECHK.TRANS64 P2, [R4+URZ+0x90], R3 ;  /* 0x000090030400a5a7 */ /* 0x000ea4000804007f */
[----:B--2---:R-:W-:Y:S05]  /*389a0*/  @!P2 BRA `(.L_x_1044) ;  /* 0xfffffffc00eca947 */ /* 0x004fea000383ffff */
[----:B------:R-:W-:Y:S05]  /*389b0*/  BRA `(.L_x_1162) ;  /* 0xffffffcc00d87947 */ /* 0x000fea000383ffff */
.L_x_1050:
[----:B-1234-:R-:W-:-:S04]  /*389c0*/  MOV R4, UR13 ;  /* 0x0000000d00047c02 */ /* 0x01efc80008000f00 */
[----:B------:R1:W2:Y:S03]  /*389d0*/  SYNCS.PHASECHK.TRANS64.TRYWAIT P2, [R4+URZ+0x98], R3 ;  /* 0x00009803040075a7 */ /* 0x0002a6000804017f */
[----:B--2---:R-:W-:Y:S05]  /*389e0*/  @!P2 NANOSLEEP.SYNCS 0x989680 ;  /* 0x009896800000a95d */ /* 0x004fea0003900000 */
[----:B------:R-:W2:Y:S02]  /*389f0*/  @!P2 SYNCS.PHASECHK.TRANS64 P2, [R4+URZ+0x98], R3 ;  /* 0x000098030400a5a7 */ /* 0x000ea4000804007f */
[----:B--2---:R-:W-:Y:S05]  /*38a00*/  @!P2 BRA `(.L_x_1050) ;  /* 0xfffffffc00eca947 */ /* 0x004fea000383ffff */
[----:B------:R-:W-:Y:S05]  /*38a10*/  BRA `(.L_x_1163) ;  /* 0xffffffd000187947 */ /* 0x000fea000383ffff */
.L_x_1056:
[----:B------:R-:W-:-:S04]  /*38a20*/  MOV R5, UR13 ;  /* 0x0000000d00057c02 */ /* 0x000fc80008000f00 */
[----:B------:R1:W1:Y:S03]  /*38a30*/  SYNCS.PHASECHK.TRANS64.TRYWAIT P2, [R5+URZ+0x80], R2 ;  /* 0x00008002050075a7 */ /* 0x000266000804017f */
[----:B-1----:R-:W-:Y:S05]  /*38a40*/  @!P2 NANOSLEEP.SYNCS 0x989680 ;  /* 0x009896800000a95d */ /* 0x002fea0003900000 */
[----:B------:R-:W1:Y:S02]  /*38a50*/  @!P2 SYNCS.PHASECHK.TRANS64 P2, [R5+URZ+0x80], R2 ;  /* 0x000080020500a5a7 */ /* 0x000e64000804007f */
[----:B-1----:R-:W-:Y:S05]  /*38a60*/  @!P2 BRA `(.L_x_1056) ;  /* 0xfffffffc00eca947 */ /* 0x002fea000383ffff */
[----:B------:R-:W-:Y:S05]  /*38a70*/  BRA `(.L_x_1164) ;  /* 0xffffffd000607947 */ /* 0x000fea000383ffff */
.L_x_1062:
[----:B------:R-:W-:-:S04]  /*38a80*/  MOV R5, UR13 ;  /* 0x0000000d00057c02 */ /* 0x000fc80008000f00 */
[----:B------:R1:W1:Y:S03]  /*38a90*/  SYNCS.PHASECHK.TRANS64.TRYWAIT P2, [R5+URZ+0x88], R2 ;  /* 0x00008802050075a7 */ /* 0x000266000804017f */
[----:B-1----:R-:W-:Y:S05]  /*38aa0*/  @!P2 NANOSLEEP.SYNCS 0x989680 ;  /* 0x009896800000a95d */ /* 0x002fea0003900000 */
[----:B------:R-:W1:Y:S02]  /*38ab0*/  @!P2 SYNCS.PHASECHK.TRANS64 P2, [R5+URZ+0x88], R2 ;  /* 0x000088020500a5a7 */ /* 0x000e64000804007f */
[----:B-1----:R-:W-:Y:S05]  /*38ac0*/  @!P2 BRA `(.L_x_1062) ;  /* 0xfffffffc00eca947 */ /* 0x002fea000383ffff */
[----:B------:R-:W-:Y:S05]  /*38ad0*/  BRA `(.L_x_1165) ;  /* 0xffffffd000a47947 */ /* 0x000fea000383ffff */
.L_x_1068:
[----:B------:R-:W-:-:S04]  /*38ae0*/  MOV R5, UR13 ;  /* 0x0000000d00057c02 */ /* 0x000fc80008000f00 */
[----:B------:R1:W1:Y:S03]  /*38af0*/  SYNCS.PHASECHK.TRANS64.TRYWAIT P2, [R5+URZ+0x90], R2 ;  /* 0x00009002050075a7 */ /* 0x000266000804017f */
[----:B-1----:R-:W-:Y:S05]  /*38b00*/  @!P2 NANOSLEEP.SYNCS 0x989680 ;  /* 0x009896800000a95d */ /* 0x002fea0003900000 */
[----:B------:R-:W1:Y:S02]  /*38b10*/  @!P2 SYNCS.PHASECHK.TRANS64 P2, [R5+URZ+0x90], R2 ;  /* 0x000090020500a5a7 */ /* 0x000e64000804007f */
[----:B-1----:R-:W-:Y:S05]  /*38b20*/  @!P2 BRA `(.L_x_1068) ;  /* 0xfffffffc00eca947 */ /* 0x002fea000383ffff */
[----:B------:R-:W-:Y:S05]  /*38b30*/  BRA `(.L_x_1166) ;  /* 0xffffffd000ec7947 */ /* 0x000fea000383ffff */
.L_x_1074:
[----:B------:R-:W-:-:S04]  /*38b40*/  MOV R5, UR13 ;  /* 0x0000000d00057c02 */ /* 0x000fc80008000f00 */
[----:B------:R1:W1:Y:S03]  /*38b50*/  SYNCS.PHASECHK.TRANS64.TRYWAIT P2, [R5+URZ+0x98], R2 ;  /* 0x00009802050075a7 */ /* 0x000266000804017f */
[----:B-1----:R-:W-:Y:S05]  /*38b60*/  @!P2 NANOSLEEP.SYNCS 0x989680 ;  /* 0x009896800000a95d */ /* 0x002fea0003900000 */
[----:B------:R-:W1:Y:S02]  /*38b70*/  @!P2 SYNCS.PHASECHK.TRANS64 P2, [R5+URZ+0x98], R2 ;  /* 0x000098020500a5a7 */ /* 0x000e64000804007f */
[----:B-1----:R-:W-:Y:S05]  /*38b80*/  @!P2 BRA `(.L_x_1074) ;  /* 0xfffffffc00eca947 */ /* 0x002fea000383ffff */
[----:B------:R-:W-:Y:S05]  /*38b90*/  BRA `(.L_x_1167) ;  /* 0xffffffd400307947 */ /* 0x000fea000383ffff */
.L_x_1080:
[----:B-1----:R-:W-:-:S04]  /*38ba0*/  MOV R2, UR13 ;  /* 0x0000000d00027c02 */ /* 0x002fc80008000f00 */
[----:B------:R1:W1:Y:S03]  /*38bb0*/  SYNCS.PHASECHK.TRANS64.TRYWAIT P2, [R2+URZ+0x80], R3 ;  /* 0x00008003020075a7 */ /* 0x000266000804017f */
[----:B-1----:R-:W-:Y:S05]  /*38bc0*/  @!P2 NANOSLEEP.SYNCS 0x989680 ;  /* 0x009896800000a95d */ /* 0x002fea0003900000 */
[----:B------:R-:W1:Y:S02]  /*38bd0*/  @!P2 SYNCS.PHASECHK.TRANS64 P2, [R2+URZ+0x80], R3 ;  /* 0x000080030200a5a7 */ /* 0x000e64000804007f */
[----:B-1----:R-:W-:Y:S05]  /*38be0*/  @!P2 BRA `(.L_x_1080) ;  /* 0xfffffffc00eca947 */ /* 0x002fea000383ffff */
[----:B------:R-:W-:Y:S05]  /*38bf0*/  BRA `(.L_x_1168) ;  /* 0xffffffd400787947 */ /* 0x000fea000383ffff */
.L_x_1086:
[----:B-1----:R-:W-:-:S04]  /*38c00*/  MOV R2, UR13 ;  /* 0x0000000d00027c02 */ /* 0x002fc80008000f00 */
[----:B------:R1:W1:Y:S03]  /*38c10*/  SYNCS.PHASECHK.TRANS64.TRYWAIT P2, [R2+URZ+0x88], R3 ;  /* 0x00008803020075a7 */ /* 0x000266000804017f */
[----:B-1----:R-:W-:Y:S05]  /*38c20*/  @!P2 NANOSLEEP.SYNCS 0x989680 ;  /* 0x009896800000a95d */ /* 0x002fea0003900000 */
[----:B------:R-:W1:Y:S02]  /*38c30*/  @!P2 SYNCS.PHASECHK.TRANS64 P2, [R2+URZ+0x88], R3 ;  /* 0x000088030200a5a7 */ /* 0x000e64000804007f */
[----:B-1----:R-:W-:Y:S05]  /*38c40*/  @!P2 BRA `(.L_x_1086) ;  /* 0xfffffffc00eca947 */ /* 0x002fea000383ffff */
[----:B------:R-:W-:Y:S05]  /*38c50*/  BRA `(.L_x_1169) ;  /* 0xffffffd400bc7947 */ /* 0x000fea000383ffff */
.L_x_1092:
[----:B-1----:R-:W-:-:S04]  /*38c60*/  MOV R2, UR13 ;  /* 0x0000000d00027c02 */ /* 0x002fc80008000f00 */
[----:B------:R1:W1:Y:S03]  /*38c70*/  SYNCS.PHASECHK.TRANS64.TRYWAIT P2, [R2+URZ+0x90], R3 ;  /* 0x00009003020075a7 */ /* 0x000266000804017f */
[----:B-1----:R-:W-:Y:S05]  /*38c80*/  @!P2 NANOSLEEP.SYNCS 0x989680 ;  /* 0x009896800000a95d */ /* 0x002fea0003900000 */
[----:B------:R-:W1:Y:S02]  /*38c90*/  @!P2 SYNCS.PHASECHK.TRANS64 P2, [R2+URZ+0x90], R3 ;  /* 0x000090030200a5a7 */ /* 0x000e64000804007f */
[----:B-1----:R-:W-:Y:S05]  /*38ca0*/  @!P2 BRA `(.L_x_1092) ;  /* 0xfffffffc00eca947 */ /* 0x002fea000383ffff */
[----:B------:R-:W-:Y:S05]  /*38cb0*/  BRA `(.L_x_1170) ;  /* 0xffffffd800047947 */ /* 0x000fea000383ffff */
.L_x_1098:
[----:B-1----:R-:W-:-:S04]  /*38cc0*/  MOV R2, UR13 ;  /* 0x0000000d00027c02 */ /* 0x002fc80008000f00 */
[----:B------:R1:W1:Y:S03]  /*38cd0*/  SYNCS.PHASECHK.TRANS64.TRYWAIT P2, [R2+URZ+0x98], R3 ;  /* 0x00009803020075a7 */ /* 0x000266000804017f */
[----:B-1----:R-:W-:Y:S05]  /*38ce0*/  @!P2 NANOSLEEP.SYNCS 0x989680 ;  /* 0x009896800000a95d */ /* 0x002fea0003900000 */
[----:B------:R-:W1:Y:S02]  /*38cf0*/  @!P2 SYNCS.PHASECHK.TRANS64 P2, [R2+URZ+0x98], R3 ;  /* 0x000098030200a5a7 */ /* 0x000e64000804007f */
[----:B-1----:R-:W-:Y:S05]  /*38d00*/  @!P2 BRA `(.L_x_1098) ;  /* 0xfffffffc00eca947 */ /* 0x002fea000383ffff */
[----:B------:R-:W-:Y:S05]  /*38d10*/  BRA `(.L_x_1171) ;  /* 0xffffffd800487947 */ /* 0x000fea000383ffff */
.L_x_1110:
[----:B---3--:R3:W4:Y:S02]  /*38d20*/  SYNCS.PHASECHK.TRANS64.TRYWAIT P0, [R0+URZ+0x80], R3 ;  /* 0x00008003000075a7 */ /* 0x008724000800017f */
[----:B----4-:R-:W-:Y:S05]  /*38d30*/  @!P0 NANOSLEEP.SYNCS 0x989680 ;  /* 0x009896800000895d */ /* 0x010fea0003900000 */
[----:B------:R-:W4:Y:S02]  /*38d40*/  @!P0 SYNCS.PHASECHK.TRANS64 P0, [R0+URZ+0x80], R3 ;  /* 0x00008003000085a7 */ /* 0x000f24000800007f */
[----:B----4-:R-:W-:Y:S05]  /*38d50*/  @!P0 BRA `(.L_x_1110) ;  /* 0xfffffffc00f08947 */ /* 0x010fea000383ffff */
[----:B------:R-:W-:Y:S05]  /*38d60*/  BRA `(.L_x_1172) ;  /* 0xffffffe000507947 */ /* 0x000fea000383ffff */
.L_x_1112:
[----:B----4-:R4:W1:Y:S02]  /*38d70*/  SYNCS.PHASECHK.TRANS64.TRYWAIT P0, [R0+URZ+0x88], R3 ;  /* 0x00008803000075a7 */ /* 0x010864000800017f */
[----:B-1----:R-:W-:Y:S05]  /*38d80*/  @!P0 NANOSLEEP.SYNCS 0x989680 ;  /* 0x009896800000895d */ /* 0x002fea0003900000 */
[----:B------:R-:W1:Y:S02]  /*38d90*/  @!P0 SYNCS.PHASECHK.TRANS64 P0, [R0+URZ+0x88], R3 ;  /* 0x00008803000085a7 */ /* 0x000e64000800007f */
[----:B-1----:R-:W-:Y:S05]  /*38da0*/  @!P0 BRA `(.L_x_1112) ;  /* 0xfffffffc00f08947 */ /* 0x002fea000383ffff */
[----:B------:R-:W-:Y:S05]  /*38db0*/  BRA `(.L_x_1173) ;  /* 0xffffffe0004c7947 */ /* 0x000fea000383ffff */
.L_x_1114:
[----:B------:R1:W1:Y:S02]  /*38dc0*/  SYNCS.PHASECHK.TRANS64.TRYWAIT P0, [R0+URZ+0x90], R3 ;  /* 0x00009003000075a7 */ /* 0x000264000800017f */
[----:B-1----:R-:W-:Y:S05]  /*38dd0*/  @!P0 NANOSLEEP.SYNCS 0x989680 ;  /* 0x009896800000895d */ /* 0x002fea0003900000 */
[----:B------:R-:W1:Y:S02]  /*38de0*/  @!P0 SYNCS.PHASECHK.TRANS64 P0, [R0+URZ+0x90], R3 ;  /* 0x00009003000085a7 */ /* 0x000e64000800007f */
[----:B-1----:R-:W-:Y:S05]  /*38df0*/  @!P0 BRA `(.L_x_1114) ;  /* 0xfffffffc00f08947 */ /* 0x002fea000383ffff */
[----:B------:R-:W-:Y:S05]  /*38e00*/  BRA `(.L_x_1174) ;  /* 0xffffffe000487947 */ /* 0x000fea000383ffff */
.L_x_1118:
[----:B------:R-:W-:Y:S01]  /*38e10*/  BSSY B1, `(.L_x_1175) ;  /* 0x0000006000017945 */ /* 0x000fe20003800000 */
[----:B------:R-:W-:-:S07]  /*38e20*/  MOV R15, 0xffffffff ;  /* 0xffffffff000f7802 */ /* 0x000fce0000000f00 */
[----:B------:R-:W-:Y:S05]  /*38e30*/  WARPSYNC.COLLECTIVE R15, `(.L_x_1176) ;  /* 0x000000000f0c7348 */ /* 0x000fea0003c00000 */
[----:B------:R-:W-:Y:S02]  /*38e40*/  ELECT P6, UR62, PT ;  /* 0x00000000003e782f */ /* 0x000fe400038c0000 */
[----:B------:R-:W-:Y:S01]  /*38e50*/  MOV R14, UR62 ;  /* 0x0000003e000e7c02 */ /* 0x000fe20008000f00 */
[----:B------:R-:W-:Y:S10]  /*38e60*/  ENDCOLLECTIVE ;  /* 0x000000000000791b */ /* 0x000ff40003800000 */
.L_x_1176:
[----:B------:R-:W-:Y:S05]  /*38e70*/  BSYNC B1 ;  /* 0x0000000000017941 */ /* 0x000fea0003800000 */
.L_x_1175:
[----:B------:R-:W-:Y:S05]  /*38e80*/  BRA `(.L_x_1177) ;  /* 0xffffffe000cc7947 */ /* 0x000fea000383ffff */
.L_x_1121:
[----:B--2---:R2:W3:Y:S02]  /*38e90*/  SYNCS.PHASECHK.TRANS64.TRYWAIT P1, [R14+URZ+0x30], R11 ;  /* 0x0000300b0e0075a7 */ /* 0x0044e4000802017f */
[----:B---3--:R-:W-:Y:S05]  /*38ea0*/  @!P1 NANOSLEEP.SYNCS 0x989680 ;  /* 0x009896800000995d */ /* 0x008fea0003900000 */
[----:B------:R-:W3:Y:S02]  /*38eb0*/  @!P1 SYNCS.PHASECHK.TRANS64 P1, [R14+URZ+0x30], R11 ;  /* 0x0000300b0e0095a7 */ /* 0x000ee4000802007f */
[----:B---3--:R-:W-:Y:S05]  /*38ec0*/  @!P1 BRA `(.L_x_1121) ;  /* 0xfffffffc00f09947 */ /* 0x008fea000383ffff */
[----:B------:R-:W-:Y:S05]  /*38ed0*/  BRA `(.L_x_1178) ;  /* 0xffffffe400007947 */ /* 0x000fea000383ffff */
.L_x_1130:
[----:B------:R-:W-:Y:S01]  /*38ee0*/  BSSY B0, `(.L_x_1179) ;  /* 0x0000006000007945 */ /* 0x000fe20003800000 */
[----:B------:R-:W-:-:S07]  /*38ef0*/  MOV R15, 0xffffffff ;  /* 0xffffffff000f7802 */ /* 0x000fce0000000f00 */
[----:B------:R-:W-:Y:S05]  /*38f00*/  WARPSYNC.COLLECTIVE R15, `(.L_x_1180) ;  /* 0x000000000f0c7348 */ /* 0x000fea0003c00000 */
[----:B------:R-:W-:Y:S02]  /*38f10*/  ELECT P6, UR62, PT ;  /* 0x00000000003e782f */ /* 0x000fe400038c0000 */
[----:B------:R-:W-:Y:S01]  /*38f20*/  MOV R14, UR62 ;  /* 0x0000003e000e7c02 */ /* 0x000fe20008000f00 */
[----:B------:R-:W-:Y:S10]  /*38f30*/  ENDCOLLECTIVE ;  /* 0x000000000000791b */ /* 0x000ff40003800000 */
.L_x_1180:
[----:B------:R-:W-:Y:S05]  /*38f40*/  BSYNC B0 ;  /* 0x0000000000007941 */ /* 0x000fea0003800000 */
.L_x_1179:
[----:B------:R-:W-:Y:S05]  /*38f50*/  BRA `(.L_x_1181) ;  /* 0xffffffec00687947 */ /* 0x000fea000383ffff */
.L_x_1134:
[----:B-1----:R1:W2:Y:S02]  /*38f60*/  SYNCS.PHASECHK.TRANS64.TRYWAIT P0, [R4+URZ], R3 ;  /* 0x00000003040075a7 */ /* 0x0022a4000800017f */
[----:B--2---:R-:W-:Y:S05]  /*38f70*/  @!P0 NANOSLEEP.SYNCS 0x989680 ;  /* 0x009896800000895d */ /* 0x004fea0003900000 */
[----:B------:R-:W2:Y:S02]  /*38f80*/  @!P0 SYNCS.PHASECHK.TRANS64 P0, [R4+URZ], R3 ;  /* 0x00000003040085a7 */ /* 0x000ea4000800007f */
[----:B--2---:R-:W-:Y:S05]  /*38f90*/  @!P0 BRA `(.L_x_1134) ;  /* 0xfffffffc00f08947 */ /* 0x004fea000383ffff */
[----:B------:R-:W-:Y:S05]  /*38fa0*/  BRA `(.L_x_1182) ;  /* 0xffffffec00907947 */ /* 0x000fea000383ffff */
.L_x_1135:
[----:B-1----:R1:W2:Y:S02]  /*38fb0*/  SYNCS.PHASECHK.TRANS64.TRYWAIT P0, [R3+URZ], R0 ;  /* 0x00000000030075a7 */ /* 0x0022a4000800017f */
[----:B--2---:R-:W-:Y:S05]  /*38fc0*/  @!P0 NANOSLEEP.SYNCS 0x989680 ;  /* 0x009896800000895d */ /* 0x004fea0003900000 */
[----:B------:R-:W2:Y:S02]  /*38fd0*/  @!P0 SYNCS.PHASECHK.TRANS64 P0, [R3+URZ], R0 ;  /* 0x00000000030085a7 */ /* 0x000ea4000800007f */
[----:B--2---:R-:W-:Y:S05]  /*38fe0*/  @!P0 BRA `(.L_x_1135) ;  /* 0xfffffffc00f08947 */ /* 0x004fea000383ffff */
[----:B------:R-:W-:Y:S05]  /*38ff0*/  BRA `(.L_x_1183) ;  /* 0xffffffec00a07947 */ /* 0x000fea000383ffff */
.L_x_1136:
[----:B-1----:R1:W2:Y:S02]  /*39000*/  SYNCS.PHASECHK.TRANS64.TRYWAIT P0, [R3+URZ], R0 ;  /* 0x00000000030075a7 */ /* 0x0022a4000800017f */
[----:B--2---:R-:W-:Y:S05]  /*39010*/  @!P0 NANOSLEEP.SYNCS 0x989680 ;  /* 0x009896800000895d */ /* 0x004fea0003900000 */
[----:B------:R-:W2:Y:S02]  /*39020*/  @!P0 SYNCS.PHASECHK.TRANS64 P0, [R3+URZ], R0 ;  /* 0x00000000030085a7 */ /* 0x000ea4000800007f */
[----:B--2---:R-:W-:Y:S05]  /*39030*/  @!P0 BRA `(.L_x_1136) ;  /* 0xfffffffc00f08947 */ /* 0x004fea000383ffff */
[----:B------:R-:W-:Y:S05]  /*39040*/  BRA `(.L_x_1184) ;  /* 0xffffffec00b07947 */ /* 0x000fea000383ffff */
.L_x_1137:
[----:B-1----:R1:W2:Y:S02]  /*39050*/  SYNCS.PHASECHK.TRANS64.TRYWAIT P0, [R3+URZ], R0 ;  /* 0x00000000030075a7 */ /* 0x0022a4000800017f */
[----:B--2---:R-:W-:Y:S05]  /*39060*/  @!P0 NANOSLEEP.SYNCS 0x989680 ;  /* 0x009896800000895d */ /* 0x004fea0003900000 */
[----:B------:R-:W2:Y:S02]  /*39070*/  @!P0 SYNCS.PHASECHK.TRANS64 P0, [R3+URZ], R0 ;  /* 0x00000000030085a7 */ /* 0x000ea4000800007f */
[----:B--2---:R-:W-:Y:S05]  /*39080*/  @!P0 BRA `(.L_x_1137) ;  /* 0xfffffffc00f08947 */ /* 0x004fea000383ffff */
[----:B------:R-:W-:Y:S05]  /*39090*/  BRA `(.L_x_1185) ;  /* 0xffffffec00c07947 */ /* 0x000fea000383ffff */
.L_x_1138:
[----:B-1----:R1:W2:Y:S02]  /*390a0*/  SYNCS.PHASECHK.TRANS64.TRYWAIT P0, [R3+URZ], R0 ;  /* 0x00000000030075a7 */ /* 0x0022a4000800017f */
[----:B--2---:R-:W-:Y:S05]  /*390b0*/  @!P0 NANOSLEEP.SYNCS 0x989680 ;  /* 0x009896800000895d */ /* 0x004fea0003900000 */
[----:B------:R-:W2:Y:S02]  /*390c0*/  @!P0 SYNCS.PHASECHK.TRANS64 P0, [R3+URZ], R0 ;  /* 0x00000000030085a7 */ /* 0x000ea4000800007f */
[----:B--2---:R-:W-:Y:S05]  /*390d0*/  @!P0 BRA `(.L_x_1138) ;  /* 0xfffffffc00f08947 */ /* 0x004fea000383ffff */
[----:B------:R-:W-:Y:S05]  /*390e0*/  BRA `(.L_x_1186) ;  /* 0xffffffec00d07947 */ /* 0x000fea000383ffff */
        .weak           $__internal_0_$__cuda_sm20_rcp_rn_f32_slowpath
        .type           $__internal_0_$__cuda_sm20_rcp_rn_f32_slowpath,@function
        .size           $__internal_0_$__cuda_sm20_rcp_rn_f32_slowpath,(.L_x_1192 - $__internal_0_$__cuda_sm20_rcp_rn_f32_slowpath)
$__internal_0_$__cuda_sm20_rcp_rn_f32_slowpath:
[----:B------:R-:W-:Y:S01]  /*390f0*/  SHF.L.U32 R8, R5, 0x1, RZ ;  /* 0x0000000105087819 */ /* 0x000fe200000006ff */
[----:B------:R-:W-:Y:S03]  /*39100*/  BSSY B0, `(.L_x_1187) ;  /* 0x0000030000007945 */ /* 0x000fe60003800000 */
[----:B------:R-:W-:-:S04]  /*39110*/  SHF.R.U32.HI R8, RZ, 0x18, R8 ;  /* 0x00000018ff087819 */ /* 0x000fc80000011608 */
[----:B------:R-:W-:-:S13]  /*39120*/  ISETP.NE.U32.AND P2, PT, R8, RZ, PT ;  /* 0x000000ff0800720c */ /* 0x000fda0003f45070 */
[----:B------:R-:W-:Y:S05]  /*39130*/  @P2 BRA `(.L_x_1188) ;  /* 0x0000000000282947 */ /* 0x000fea0003800000 */
[----:B------:R-:W-:-:S04]  /*39140*/  SHF.L.U32 R8, R5, 0x1, RZ ;  /* 0x0000000105087819 */ /* 0x000fc800000006ff */
[----:B------:R-:W-:-:S13]  /*39150*/  ISETP.NE.AND P2, PT, R8, RZ, PT ;  /* 0x000000ff0800720c */ /* 0x000fda0003f45270 */
[----:B------:R-:W-:Y:S01]  /*39160*/  @P2 FFMA R56, R5, 1.84467440737095516160e+19, RZ ;  /* 0x5f80000005382823 */ /* 0x000fe200000000ff */
[----:B------:R-:W-:Y:S08]  /*39170*/  @!P2 MUFU.RCP R8, R5 ;  /* 0x000000050008a308 */ /* 0x000ff00000001000 */
[----:B------:R-:W1:Y:S02]  /*39180*/  @P2 MUFU.RCP R55, R56 ;  /* 0x0000003800372308 */ /* 0x000e640000001000 */
[----:B-1----:R-:W-:-:S04]  /*39190*/  @P2 FFMA R5, R56, R55, -1 ;  /* 0xbf80000038052423 */ /* 0x002fc80000000037 */
[----:B------:R-:W-:-:S04]  /*391a0*/  @P2 FADD.FTZ R5, -R5, -RZ ;  /* 0x800000ff05052221 */ /* 0x000fc80000010100 */
[----:B------:R-:W-:-:S04]  /*391b0*/  @P2 FFMA R55, R55, R5, R55 ;  /* 0x0000000537372223 */ /* 0x000fc80000000037 */
[----:B------:R-:W-:Y:S01]  /*391c0*/  @P2 FFMA R8, R55, 1.84467440737095516160e+19, RZ ;  /* 0x5f80000037082823 */ /* 0x000fe200000000ff */
[----:B------:R-:W-:Y:S06]  /*391d0*/  BRA `(.L_x_1189) ;  /* 0x0000000000887947 */ /* 0x000fec0003800000 */
.L_x_1188:
[----:B------:R-:W-:-:S04]  /*391e0*/  IADD3 R58, R8, -0xfd, RZ ;  /* 0xffffff03083a7810 */ /* 0x000fc80007ffe0ff */
[----:B------:R-:W-:-:S13]  /*391f0*/  ISETP.GT.U32.AND P2, PT, R58, 0x1, PT ;  /* 0x000000013a00780c */ /* 0x000fda0003f44070 */
[----:B------:R-:W-:Y:S05]  /*39200*/  @P2 BRA `(.L_x_1190) ;  /* 0x0000000000782947 */ /* 0x000fea0003800000 */
[----:B------:R-:W-:Y:S02]  /*39210*/  LOP3.LUT R56, R5, 0x7fffff, RZ, 0xc0, !PT ;  /* 0x007fffff05387812 */ /* 0x000fe400078ec0ff */
[----:B------:R-:W-:Y:S02]  /*39220*/  MOV R59, 0x3 ;  /* 0x00000003003b7802 */ /* 0x000fe40000000f00 */
[----:B------:R-:W-:Y:S02]  /*39230*/  LOP3.LUT R56, R56, 0x3f800000, RZ, 0xfc, !PT ;  /* 0x3f80000038387812 */ /* 0x000fe400078efcff */
[----:B------:R-:W-:Y:S02]  /*39240*/  SHF.L.U32 R59, R59, R58, RZ ;  /* 0x0000003a3b3b7219 */ /* 0x000fe400000006ff */
[----:B------:R-:W1:Y:S01]  /*39250*/  MUFU.RCP R55, R56 ;  /* 0x0000003800377308 */ /* 0x000e620000001000 */
[----:B------:R-:W-:Y:S01]  /*39260*/  IADD3 R8, R8, -0xfc, RZ ;  /* 0xffffff0408087810 */ /* 0x000fe20007ffe0ff */
[----:B-1----:R-:W-:-:S04]  /*39270*/  FFMA R57, R56, R55, -1 ;  /* 0xbf80000038397423 */ /* 0x002fc80000000037 */
[----:B------:R-:W-:-:S04]  /*39280*/  FADD.FTZ R57, -R57, -RZ ;  /* 0x800000ff39397221 */ /* 0x000fc80000010100 */
[CCC-:B------:R-:W-:Y:S01]  /*39290*/  FFMA.RM R56, R55.reuse, R57.reuse, R55.reuse ;  /* 0x0000003937387223 */ /* 0x1c0fe20000004037 */
[----:B------:R-:W-:-:S05]  /*392a0*/  FFMA.RP R55, R55, R57, R55 ;  /* 0x0000003937377223 */ /* 0x000fca0000008037 */
[C---:B------:R-:W-:Y:S02]  /*392b0*/  FSETP.NEU.FTZ.AND P2, PT, R56.reuse, R55, PT ;  /* 0x000000373800720b */ /* 0x040fe40003f5d000 */
[----:B------:R-:W-:Y:S02]  /*392c0*/  LOP3.LUT R55, R56, 0x7fffff, RZ, 0xc0, !PT ;  /* 0x007fffff38377812 */ /* 0x000fe400078ec0ff */
[----:B------:R-:W-:Y:S02]  /*392d0*/  SEL R56, RZ, 0xffffffff, !P2 ;  /* 0xffffffffff387807 */ /* 0x000fe40005000000 */
[----:B------:R-:W-:Y:S02]  /*392e0*/  LOP3.LUT R55, R55, 0x800000, RZ, 0xfc, !PT ;  /* 0x0080000037377812 */ /* 0x000fe400078efcff */
[----:B------:R-:W-:Y:S02]  /*392f0*/  IADD3 R57, -R56, RZ, RZ ;  /* 0x000000ff38397210 */ /* 0x000fe40007ffe1ff */
[----:B------:R-:W-:-:S02]  /*39300*/  LOP3.LUT R59, R59, R55, RZ, 0xc0, !PT ;  /* 0x000000373b3b7212 */ /* 0x000fc400078ec0ff */
[-C--:B------:R-:W-:Y:S02]  /*39310*/  LOP3.LUT P3, RZ, R57, R58.reuse, R55, 0xf8, !PT ;  /* 0x0000003a39ff7212 */ /* 0x080fe4000786f837 */
[----:B------:R-:W-:Y:S02]  /*39320*/  SHF.R.U32.HI R56, RZ, R58, R59 ;  /* 0x0000003aff387219 */ /* 0x000fe4000001163b */
[----:B------:R-:W-:Y:S02]  /*39330*/  SHF.R.U32.HI R8, RZ, R8, R55 ;  /* 0x00000008ff087219 */ /* 0x000fe40000011637 */
[C---:B------:R-:W-:Y:S02]  /*39340*/  LOP3.LUT P2, RZ, R56.reuse, 0x1, RZ, 0xc0, !PT ;  /* 0x0000000138ff7812 */ /* 0x040fe4000784c0ff */
[----:B------:R-:W-:-:S04]  /*39350*/  LOP3.LUT P4, RZ, R56, 0x2, RZ, 0xc0, !PT ;  /* 0x0000000238ff7812 */ /* 0x000fc8000788c0ff */
[----:B------:R-:W-:Y:S02]  /*39360*/  PLOP3.LUT P2, PT, P2, P3, P4, 0xe0, 0x0 ;  /* 0x000000000000781c */ /* 0x000fe40001747c40 */
[----:B------:R-:W-:Y:S02]  /*39370*/  LOP3.LUT P3, RZ, R5, 0x7fffff, RZ, 0xc0, !PT ;  /* 0x007fffff05ff7812 */ /* 0x000fe4000786c0ff */
[----:B------:R-:W-:-:S04]  /*39380*/  SEL R55, RZ, 0x1, !P2 ;  /* 0x00000001ff377807 */ /* 0x000fc80005000000 */
[----:B------:R-:W-:-:S04]  /*39390*/  IADD3 R55, -R55, RZ, RZ ;  /* 0x000000ff37377210 */ /* 0x000fc80007ffe1ff */
[----:B------:R-:W-:-:S13]  /*393a0*/  ISETP.GE.AND P2, PT, R55, RZ, PT ;  /* 0x000000ff3700720c */ /* 0x000fda0003f46270 */
[----:B------:R-:W-:-:S04]  /*393b0*/  @!P2 IADD3 R8, R8, 0x1, RZ ;  /* 0x000000010808a810 */ /* 0x000fc80007ffe0ff */
[----:B------:R-:W-:-:S04]  /*393c0*/  @!P3 SHF.L.U32 R8, R8, 0x1, RZ ;  /* 0x000000010808b819 */ /* 0x000fc800000006ff */
[----:B------:R-:W-:Y:S01]  /*393d0*/  LOP3.LUT R8, R8, 0x80000000, R5, 0xf8, !PT ;  /* 0x8000000008087812 */ /* 0x000fe200078ef805 */
[----:B------:R-:W-:Y:S06]  /*393e0*/  BRA `(.L_x_1189) ;  /* 0x0000000000047947 */ /* 0x000fec0003800000 */
.L_x_1190:
[----:B------:R1:W2:Y:S02]  /*393f0*/  MUFU.RCP R8, R5 ;  /* 0x0000000500087308 */ /* 0x0002a40000001000 */
.L_x_1189:
[----:B------:R-:W-:Y:S05]  /*39400*/  BSYNC B0 ;  /* 0x0000000000007941 */ /* 0x000fea0003800000 */
.L_x_1187:
[----:B-1----:R-:W-:-:S04]  /*39410*/  MOV R5, 0x0 ;  /* 0x0000000000057802 */ /* 0x002fc80000000f00 */
[----:B--2---:R-:W-:Y:S05]  /*39420*/  RET.REL.NODEC R4 `(_ZN7cutlass13device_kernelINS_4gemm6kernel13GemmUniversalIN4cute5tupleIJiiiiEEENS1_10collective13CollectiveMmaINS1_37MainloopSm90TmaGmmaWarpSpecializedFP8ILi6ENS5_IJNS4_1CILi1EEESB_SB_EEENS1_35KernelTmaWarpSpecializedCooperativeEEENS5_IJNSA_ILi256EEESF_NSA_ILi64EEEEEENS_12float_e4m3_tENS5_IJlSB_lEEESI_SJ_NS4_8TiledMMAINS4_8MMA_AtomIJNS4_4SM904GMMA31MMA_64x256x32_F32E4M3E4M3_SS_TNILNSN_7ScaleInE1ELSP_1EEEEEENS4_6LayoutINS5_IJNSA_ILi2EEESB_SB_EEENS5_IJSB_NSA_ILi0EEESV_EEEEENS5_IJNS4_10UnderscoreESY_SY_EEEEENS4_13SM90_TMA_LOADENS4_14ComposedLayoutINS4_7SwizzleILi2ELi4ELi3EEENS4_18smem_ptr_flag_bitsILi8EEENSS_INS5_IJNSA_ILi8EEESG_EEENS5_IJSG_SB_EEEEEEEvNS4_8identityES11_S1B_vS1C_EENS_8epilogue10collective18CollectiveEpilogueINS1E_22Sm90TmaWarpSpecializedILi4ELi2ELi16ELb0ELb0EEEJSH_NS5_IJNSA_ILi128EEENSA_ILi32EEEEEESI_SJ_SI_SJ_NS1E_6fusion15FusionCallbacksIS1I_NS1M_13LinCombEltActINS1E_6thread4SiLuESI_fSI_fLNS_15FloatRoundStyleE2EEESH_S1L_JEEES11_NS12_INS13_ILi1ELi4ELi3EEES16_NSS_INS5_IJS17_S1K_EEENS5_IJS1K_SB_EEEEEEENS4_39AutoVectorizingCopyWithAssumedAlignmentILi128EEENS4_14SM90_TMA_STOREES1Y_S20_NS4_9Copy_AtomIJNS4_17SM90_U32x4_STSM_NENS_6half_tEEEEvEEEvvEEEEvNT_6ParamsE) ;  /* 0xfffffc6804f47950 */ /* 0x004fea0003c3ffff */
.L_x_1191:
[----:B------:R-:W-:-:S00]  /*39430*/  BRA `(.L_x_1191) ;  /* 0xfffffffc00fc7947 */ /* 0x000fc0000383ffff */
[----:B------:R-:W-:-:S00]  /*39440*/  NOP ;  /* 0x0000000000007918 */ /* 0x000fc00000000000 */
        /* <DEDUP_REMOVED lines=11> */
.L_x_1192:


//--------------------- .nv.global.init           --------------------------
	.section	.nv.global.init,"aw",@progbits
.nv.global.init:
	.type		$str$24,@object
	.size		$str$24,($str$25 - $str$24)
$str$24:
        /*0000*/ 	.byte	0x28, 0x61, 0x64, 0x64, 0x72, 0x65, 0x73, 0x73, 0x20, 0x26, 0x20, 0x6d, 0x61, 0x73, 0x6b, 0x29
        /*0010*/ 	.byte	0x20, 0x3d, 0x3d, 0x20, 0x30, 0x00
	.type		$str$25,@object
	.size		$str$25,(__unnamed_1 - $str$25)
$str$25:
        /*0016*/ 	.byte	0x2f, 0x74, 0x6d, 0x70, 0x2f, 0x63, 0x75, 0x74, 0x6c, 0x61, 0x73, 0x73, 0x5f, 0x73, 0x77, 0x65
        /*0026*/ 	.byte	0x65, 0x70, 0x5f, 0x73, 0x72, 0x63, 0x2f, 0x69, 0x6e, 0x63, 0x6c, 0x75, 0x64, 0x65, 0x2f, 0x63
        /*0036*/ 	.byte	0x75, 0x74, 0x65, 0x2f, 0x70, 0x6f, 0x69, 0x6e, 0x74, 0x65, 0x72, 0x5f, 0x66, 0x6c, 0x61, 0x67
        /*0046*/ 	.byte	0x67, 0x65, 0x64, 0x2e, 0x68, 0x70, 0x70, 0x00
	.type		__unnamed_1,@object
	.size		__unnamed_1,(__unnamed_2 - __unnamed_1)
__unnamed_1:
        /* <DEDUP_REMOVED lines=28> */
        /*020e*/ 	.byte	0x3a, 0x43, 0x3c, 0x34, 0x30, 0x39, 0x36, 0x3e, 0x3e, 0x3e, 0x3e, 0x3e, 0x5d, 0x00
	.type		__unnamed_2,@object
	.size		__unnamed_2,(.L_1 - __unnamed_2)
__unnamed_2:
        /* <DEDUP_REMOVED lines=29> */
.L_1:


//--------------------- .nv.shared._ZN7cutlass13device_kernelINS_4gemm6kernel13GemmUniversalIN4cute5tupleIJiiiiEEENS1_10collective13CollectiveMmaINS1_37MainloopSm90TmaGmmaWarpSpecializedFP8ILi6ENS5_IJNS4_1CILi1EEESB_SB_EEENS1_35KernelTmaWarpSpecializedCooperativeEEENS5_IJNSA_ILi256EEESF_NSA_ILi64EEEEEENS_12float_e4m3_tENS5_IJlSB_lEEESI_SJ_NS4_8TiledMMAINS4_8MMA_AtomIJNS4_4SM904GMMA31MMA_64x256x32_F32E4M3E4M3_SS_TNILNSN_7ScaleInE1ELSP_1EEEEEENS4_6LayoutINS5_IJNSA_ILi2EEESB_SB_EEENS5_IJSB_NSA_ILi0EEESV_EEEEENS5_IJNS4_10UnderscoreESY_SY_EEEEENS4_13SM90_TMA_LOADENS4_14ComposedLayoutINS4_7SwizzleILi2ELi4ELi3EEENS4_18smem_ptr_flag_bitsILi8EEENSS_INS5_IJNSA_ILi8EEESG_EEENS5_IJSG_SB_EEEEEEEvNS4_8identityES11_S1B_vS1C_EENS_8epilogue10collective18CollectiveEpilogueINS1E_22Sm90TmaWarpSpecializedILi4ELi2ELi16ELb0ELb0EEEJSH_NS5_IJNSA_ILi128EEENSA_ILi32EEEEEESI_SJ_SI_SJ_NS1E_6fusion15FusionCallbacksIS1I_NS1M_13LinCombEltActINS1E_6thread4SiLuESI_fSI_fLNS_15FloatRoundStyleE2EEESH_S1L_JEEES11_NS12_INS13_ILi1ELi4ELi3EEES16_NSS_INS5_IJS17_S1K_EEENS5_IJS1K_SB_EEEEEEENS4_39AutoVectorizingCopyWithAssumedAlignmentILi128EEENS4_14SM90_TMA_STOREES1Y_S20_NS4_9Copy_AtomIJNS4_17SM90_U32x4_STSM_NENS_6half_tEEEEvEEEvvEEEEvNT_6ParamsE --------------------------
	.section	.nv.shared._ZN7cutlass13device_kernelINS_4gemm6kernel13GemmUniversalIN4cute5tupleIJiiiiEEENS1_10collective13CollectiveMmaINS1_37MainloopSm90TmaGmmaWarpSpecializedFP8ILi6ENS5_IJNS4_1CILi1EEESB_SB_EEENS1_35KernelTmaWarpSpecializedCooperativeEEENS5_IJNSA_ILi256EEESF_NSA_ILi64EEEEEENS_12float_e4m3_tENS5_IJlSB_lEEESI_SJ_NS4_8TiledMMAINS4_8MMA_AtomIJNS4_4SM904GMMA31MMA_64x256x32_F32E4M3E4M3_SS_TNILNSN_7ScaleInE1ELSP_1EEEEEENS4_6LayoutINS5_IJNSA_ILi2EEESB_SB_EEENS5_IJSB_NSA_ILi0EEESV_EEEEENS5_IJNS4_10UnderscoreESY_SY_EEEEENS4_13SM90_TMA_LOADENS4_14ComposedLayoutINS4_7SwizzleILi2ELi4ELi3EEENS4_18smem_ptr_flag_bitsILi8EEENSS_INS5_IJNSA_ILi8EEESG_EEENS5_IJSG_SB_EEEEEEEvNS4_8identityES11_S1B_vS1C_EENS_8epilogue10collective18CollectiveEpilogueINS1E_22Sm90TmaWarpSpecializedILi4ELi2ELi16ELb0ELb0EEEJSH_NS5_IJNSA_ILi128EEENSA_ILi32EEEEEESI_SJ_SI_SJ_NS1E_6fusion15FusionCallbacksIS1I_NS1M_13LinCombEltActINS1E_6thread4SiLuESI_fSI_fLNS_15FloatRoundStyleE2EEESH_S1L_JEEES11_NS12_INS13_ILi1ELi4ELi3EEES16_NSS_INS5_IJS17_S1K_EEENS5_IJS1K_SB_EEEEEEENS4_39AutoVectorizingCopyWithAssumedAlignmentILi128EEENS4_14SM90_TMA_STOREES1Y_S20_NS4_9Copy_AtomIJNS4_17SM90_U32x4_STSM_NENS_6half_tEEEEvEEEvvEEEEvNT_6ParamsE,"aw",@nobits
	.sectionflags	@""
	.align	16
	.zero		1024


//--------------------- .nv.shared.reserved.0     --------------------------
	.section	.nv.shared.reserved.0,"aw",@nobits
	.weak		__nv_reservedSMEM_offset_0_alias
	.size		__nv_reservedSMEM_offset_0_alias, 0, 0
	.other		__nv_reservedSMEM_offset_0_alias,@"STO_CUDA_RESERVED_SHARED STV_DEFAULT"
__nv_reservedSMEM_offset_0_alias:
	.zero		0


//--------------------- .nv.global                --------------------------
	.section	.nv.global,"aw",@nobits
.nv.global:
	.type		_ZN39_INTERNAL_fe7ba5ce_4_k_cu_01ad526e_27854cute1_E,@object
	.size		_ZN39_INTERNAL_fe7ba5ce_4_k_cu_01ad526e_27854cute1_E,(_ZN39_INTERNAL_fe7ba5ce_4_k_cu_01ad526e_27854cuda3std3__45__cpo6cbeginE - _ZN39_INTERNAL_fe7ba5ce_4_k_cu_01ad526e_27854cute1_E)
_ZN39_INTERNAL_fe7ba5ce_4_k_cu_01ad526e_27854cute1_E:
	.zero		1
	.type		_ZN39_INTERNAL_fe7ba5ce_4_k_cu_01ad526e_27854cuda3std3__45__cpo6cbeginE,@object
	.size		_ZN39_INTERNAL_fe7ba5ce_4_k_cu_01ad526e_27854cuda3std3__45__cpo6cbeginE,(_ZN39_INTERNAL_fe7ba5ce_4_k_cu_01ad526e_27854cuda3std3__48in_placeE - _ZN39_INTERNAL_fe7ba5ce_4_k_cu_01ad526e_27854cuda3std3__45__cpo6cbeginE)
_ZN39_INTERNAL_fe7ba5ce_4_k_cu_01ad526e_27854cuda3std3__45__cpo6cbeginE:
	.zero		1
	.type		_ZN39_INTERNAL_fe7ba5ce_4_k_cu_01ad526e_27854cuda3std3__48in_placeE,@object
	.size		_ZN39_INTERNAL_fe7ba5ce_4_k_cu_01ad526e_27854cuda3std3__48in_placeE,(_ZN39_INTERNAL_fe7ba5ce_4_k_cu_01ad526e_27854cuda3std6ranges3__45__cpo9iter_moveE - _ZN39_INTERNAL_fe7ba5ce_4_k_cu_01ad526e_27854cuda3std3__48in_placeE)
_ZN39_INTERNAL_fe7ba5ce_4_k_cu_01ad526e_27854cuda3std3__48in_placeE:
	.zero		1
	.type		_ZN39_INTERNAL_fe7ba5ce_4_k_cu_01ad526e_27854cuda3std6ranges3__45__cpo9iter_moveE,@object
	.size		_ZN39_INTERNAL_fe7ba5ce_4_k_cu_01ad526e_27854cuda3std6ranges3__45__cpo9iter_moveE,(_ZN39_INTERNAL_fe7ba5ce_4_k_cu_01ad526e_27854cuda3std3__45__cpo5beginE - _ZN39_INTERNAL_fe7ba5ce_4_k_cu_01ad526e_27854cuda3std6ranges3__45__cpo9iter_moveE)
_ZN39_INTERNAL_fe7ba5ce_4_k_cu_01ad526e_27854cuda3std6ranges3__45__cpo9iter_moveE:
	.zero		1
	.type		_ZN39_INTERNAL_fe7ba5ce_4_k_cu_01ad526e_27854cuda3std3__45__cpo5beginE,@object
	.size		_ZN39_INTERNAL_fe7ba5ce_4_k_cu_01ad526e_27854cuda3std3__45__cpo5beginE,(_ZN39_INTERNAL_fe7ba5ce_4_k_cu_01ad526e_27854cuda3std3__441_GLOBAL__N__fe7ba5ce_4_k_cu_01ad526e_27856ignoreE - _ZN39_INTERNAL_fe7ba5ce_4_k_cu_01ad526e_27854cuda3std3__45__cpo5beginE)
_ZN39_INTERNAL_fe7ba5ce_4_k_cu_01ad526e_27854cuda3std3__45__cpo5beginE:
	.zero		1
	.type		_ZN39_INTERNAL_fe7ba5ce_4_k_cu_01ad526e_27854cuda3std3__441_GLOBAL__N__fe7ba5ce_4_k_cu_01ad526e_27856ignoreE,@object
	.size		_ZN39_INTERNAL_fe7ba5ce_4_k_cu_01ad526e_27854cuda3std3__441_GLOBAL__N__fe7ba5ce_4_k_cu_01ad526e_27856ignoreE,(_ZN39_INTERNAL_fe7ba5ce_4_k_cu_01ad526e_27854cute7productE - _ZN39_INTERNAL_fe7ba5ce_4_k_cu_01ad526e_27854cuda3std3__441_GLOBAL__N__fe7ba5ce_4_k_cu_01ad526e_27856ignoreE)
_ZN39_INTERNAL_fe7ba5ce_4_k_cu_01ad526e_27854cuda3std3__441_GLOBAL__N__fe7ba5ce_4_k_cu_01ad526e_27856ignoreE:
	.zero		1
	.type		_ZN39_INTERNAL_fe7ba5ce_4_k_cu_01ad526e_27854cute7productE,@object
	.size		_ZN39_INTERNAL_fe7ba5ce_4_k_cu_01ad526e_27854cute7productE,(_ZN39_INTERNAL_fe7ba5ce_4_k_cu_01ad526e_27854cuda3std3__45__cpo3endE - _ZN39_INTERNAL_fe7ba5ce_4_k_cu_01ad526e_27854cute7productE)
_ZN39_INTERNAL_fe7ba5ce_4_k_cu_01ad526e_27854cute7productE:
	.zero		1
	.type		_ZN39_INTERNAL_fe7ba5ce_4_k_cu_01ad526e_27854cuda3std3__45__cpo3endE,@object
	.size		_ZN39_INTERNAL_fe7ba5ce_4_k_cu_01ad526e_27854cuda3std3__45__cpo3endE,(_ZN39_INTERNAL_fe7ba5ce_4_k_cu_01ad526e_27854cuda3std3__419piecewise_constructE - _ZN39_INTERNAL_fe7ba5ce_4_k_cu_01ad526e_27854cuda3std3__45__cpo3endE)
_ZN39_INTERNAL_fe7ba5ce_4_k_cu_01ad526e_27854cuda3std3__45__cpo3endE:
	.zero		1
	.type		_ZN39_INTERNAL_fe7ba5ce_4_k_cu_01ad526e_27854cuda3std3__419piecewise_constructE,@object
	.size		_ZN39_INTERNAL_fe7ba5ce_4_k_cu_01ad526e_27854cuda3std3__419piecewise_constructE,(_ZN39_INTERNAL_fe7ba5ce_4_k_cu_01ad526e_27854cuda3std3__45__cpo4cendE - _ZN39_INTERNAL_fe7ba5ce_4_k_cu_01ad526e_27854cuda3std3__419piecewise_constructE)
_ZN39_INTERNAL_fe7ba5ce_4_k_cu_01ad526e_27854cuda3std3__419piecewise_constructE:
	.zero		1
	.type		_ZN39_INTERNAL_fe7ba5ce_4_k_cu_01ad526e_27854cuda3std3__45__cpo4cendE,@object
	.size		_ZN39_INTERNAL_fe7ba5ce_4_k_cu_01ad526e_27854cuda3std3__45__cpo4cendE,(_ZN39_INTERNAL_fe7ba5ce_4_k_cu_01ad526e_27854cuda3std6ranges3__45__cpo4swapE - _ZN39_INTERNAL_fe7ba5ce_4_k_cu_01ad526e_27854cuda3std3__45__cpo4cendE)
_ZN39_INTERNAL_fe7ba5ce_4_k_cu_01ad526e_27854cuda3std3__45__cpo4cendE:
	.zero		1
	.type		_ZN39_INTERNAL_fe7ba5ce_4_k_cu_01ad526e_27854cuda3std6ranges3__45__cpo4swapE,@object
	.size		_ZN39_INTERNAL_fe7ba5ce_4_k_cu_01ad526e_27854cuda3std6ranges3__45__cpo4swapE,(.L_9 - _ZN39_INTERNAL_fe7ba5ce_4_k_cu_01ad526e_27854cuda3std6ranges3__45__cpo4swapE)
_ZN39_INTERNAL_fe7ba5ce_4_k_cu_01ad526e_27854cuda3std6ranges3__45__cpo4swapE:
	.zero		1
.L_9:


//--------------------- .nv.constant0._ZN7cutlass13device_kernelINS_4gemm6kernel13GemmUniversalIN4cute5tupleIJiiiiEEENS1_10collective13CollectiveMmaINS1_37MainloopSm90TmaGmmaWarpSpecializedFP8ILi6ENS5_IJNS4_1CILi1EEESB_SB_EEENS1_35KernelTmaWarpSpecializedCooperativeEEENS5_IJNSA_ILi256EEESF_NSA_ILi64EEEEEENS_12float_e4m3_tENS5_IJlSB_lEEESI_SJ_NS4_8TiledMMAINS4_8MMA_AtomIJNS4_4SM904GMMA31MMA_64x256x32_F32E4M3E4M3_SS_TNILNSN_7ScaleInE1ELSP_1EEEEEENS4_6LayoutINS5_IJNSA_ILi2EEESB_SB_EEENS5_IJSB_NSA_ILi0EEESV_EEEEENS5_IJNS4_10UnderscoreESY_SY_EEEEENS4_13SM90_TMA_LOADENS4_14ComposedLayoutINS4_7SwizzleILi2ELi4ELi3EEENS4_18smem_ptr_flag_bitsILi8EEENSS_INS5_IJNSA_ILi8EEESG_EEENS5_IJSG_SB_EEEEEEEvNS4_8identityES11_S1B_vS1C_EENS_8epilogue10collective18CollectiveEpilogueINS1E_22Sm90TmaWarpSpecializedILi4ELi2ELi16ELb0ELb0EEEJSH_NS5_IJNSA_ILi128EEENSA_ILi32EEEEEESI_SJ_SI_SJ_NS1E_6fusion15FusionCallbacksIS1I_NS1M_13LinCombEltActINS1E_6thread4SiLuESI_fSI_fLNS_15FloatRoundStyleE2EEESH_S1L_JEEES11_NS12_INS13_ILi1ELi4ELi3EEES16_NSS_INS5_IJS17_S1K_EEENS5_IJS1K_SB_EEEEEEENS4_39AutoVectorizingCopyWithAssumedAlignmentILi128EEENS4_14SM90_TMA_STOREES1Y_S20_NS4_9Copy_AtomIJNS4_17SM90_U32x4_STSM_NENS_6half_tEEEEvEEEvvEEEEvNT_6ParamsE --------------------------
	.section	.nv.constant0._ZN7cutlass13device_kernelINS_4gemm6kernel13GemmUniversalIN4cute5tupleIJiiiiEEENS1_10collective13CollectiveMmaINS1_37MainloopSm90TmaGmmaWarpSpecializedFP8ILi6ENS5_IJNS4_1CILi1EEESB_SB_EEENS1_35KernelTmaWarpSpecializedCooperativeEEENS5_IJNSA_ILi256EEESF_NSA_ILi64EEEEEENS_12float_e4m3_tENS5_IJlSB_lEEESI_SJ_NS4_8TiledMMAINS4_8MMA_AtomIJNS4_4SM904GMMA31MMA_64x256x32_F32E4M3E4M3_SS_TNILNSN_7ScaleInE1ELSP_1EEEEEENS4_6LayoutINS5_IJNSA_ILi2EEESB_SB_EEENS5_IJSB_NSA_ILi0EEESV_EEEEENS5_IJNS4_10UnderscoreESY_SY_EEEEENS4_13SM90_TMA_LOADENS4_14ComposedLayoutINS4_7SwizzleILi2ELi4ELi3EEENS4_18smem_ptr_flag_bitsILi8EEENSS_INS5_IJNSA_ILi8EEESG_EEENS5_IJSG_SB_EEEEEEEvNS4_8identityES11_S1B_vS1C_EENS_8epilogue10collective18CollectiveEpilogueINS1E_22Sm90TmaWarpSpecializedILi4ELi2ELi16ELb0ELb0EEEJSH_NS5_IJNSA_ILi128EEENSA_ILi32EEEEEESI_SJ_SI_SJ_NS1E_6fusion15FusionCallbacksIS1I_NS1M_13LinCombEltActINS1E_6thread4SiLuESI_fSI_fLNS_15FloatRoundStyleE2EEESH_S1L_JEEES11_NS12_INS13_ILi1ELi4ELi3EEES16_NSS_INS5_IJS17_S1K_EEENS5_IJS1K_SB_EEEEEEENS4_39AutoVectorizingCopyWithAssumedAlignmentILi128EEENS4_14SM90_TMA_STOREES1Y_S20_NS4_9Copy_AtomIJNS4_17SM90_U32x4_STSM_NENS_6half_tEEEEvEEEvvEEEEvNT_6ParamsE,"a",@progbits
	.sectionflags	@""
	.align	4
.nv.constant0._ZN7cutlass13device_kernelINS_4gemm6kernel13GemmUniversalIN4cute5tupleIJiiiiEEENS1_10collective13CollectiveMmaINS1_37MainloopSm90TmaGmmaWarpSpecializedFP8ILi6ENS5_IJNS4_1CILi1EEESB_SB_EEENS1_35KernelTmaWarpSpecializedCooperativeEEENS5_IJNSA_ILi256EEESF_NSA_ILi64EEEEEENS_12float_e4m3_tENS5_IJlSB_lEEESI_SJ_NS4_8TiledMMAINS4_8MMA_AtomIJNS4_4SM904GMMA31MMA_64x256x32_F32E4M3E4M3_SS_TNILNSN_7ScaleInE1ELSP_1EEEEEENS4_6LayoutINS5_IJNSA_ILi2EEESB_SB_EEENS5_IJSB_NSA_ILi0EEESV_EEEEENS5_IJNS4_10UnderscoreESY_SY_EEEEENS4_13SM90_TMA_LOADENS4_14ComposedLayoutINS4_7SwizzleILi2ELi4ELi3EEENS4_18smem_ptr_flag_bitsILi8EEENSS_INS5_IJNSA_ILi8EEESG_EEENS5_IJSG_SB_EEEEEEEvNS4_8identityES11_S1B_vS1C_EENS_8epilogue10collective18CollectiveEpilogueINS1E_22Sm90TmaWarpSpecializedILi4ELi2ELi16ELb0ELb0EEEJSH_NS5_IJNSA_ILi128EEENSA_ILi32EEEEEESI_SJ_SI_SJ_NS1E_6fusion15FusionCallbacksIS1I_NS1M_13LinCombEltActINS1E_6thread4SiLuESI_fSI_fLNS_15FloatRoundStyleE2EEESH_S1L_JEEES11_NS12_INS13_ILi1ELi4ELi3EEES16_NSS_INS5_IJS17_S1K_EEENS5_IJS1K_SB_EEEEEEENS4_39AutoVectorizingCopyWithAssumedAlignmentILi128EEENS4_14SM90_TMA_STOREES1Y_S20_NS4_9Copy_AtomIJNS4_17SM90_U32x4_STSM_NENS_6half_tEEEEvEEEvvEEEEvNT_6ParamsE:
	.zero		2432


//--------------------- SYMBOLS --------------------------

	.type		.nv.reservedSmem.offset0,@object
	.size		.nv.reservedSmem.offset0,0x4
	.type		__assertfail,@function
